//
// Generated by NVIDIA NVVM Compiler
//
// Compiler Build ID: CL-36424714
// Cuda compilation tools, release 13.0, V13.0.88
// Based on NVVM 20.0.0
//

.version 9.0
.target sm_100
.address_size 64

	// .globl	_Z20initDoubleArrayToInfPdi
.extern .func  (.param .b32 func_retval0) vprintf
(
	.param .b64 vprintf_param_0,
	.param .b64 vprintf_param_1
)
;
.global .align 1 .b8 _ZN34_INTERNAL_cf2fa2aa_4_k_cu_71097b344cuda3std3__45__cpo5beginE[1];
.global .align 1 .b8 _ZN34_INTERNAL_cf2fa2aa_4_k_cu_71097b344cuda3std3__45__cpo3endE[1];
.global .align 1 .b8 _ZN34_INTERNAL_cf2fa2aa_4_k_cu_71097b344cuda3std3__45__cpo6cbeginE[1];
.global .align 1 .b8 _ZN34_INTERNAL_cf2fa2aa_4_k_cu_71097b344cuda3std3__45__cpo4cendE[1];
.global .align 1 .b8 _ZN34_INTERNAL_cf2fa2aa_4_k_cu_71097b344cuda3std3__45__cpo6rbeginE[1];
.global .align 1 .b8 _ZN34_INTERNAL_cf2fa2aa_4_k_cu_71097b344cuda3std3__45__cpo4rendE[1];
.global .align 1 .b8 _ZN34_INTERNAL_cf2fa2aa_4_k_cu_71097b344cuda3std3__45__cpo7crbeginE[1];
.global .align 1 .b8 _ZN34_INTERNAL_cf2fa2aa_4_k_cu_71097b344cuda3std3__45__cpo5crendE[1];
.global .align 1 .b8 _ZN34_INTERNAL_cf2fa2aa_4_k_cu_71097b344cuda3std3__436_GLOBAL__N__cf2fa2aa_4_k_cu_71097b346ignoreE[1];
.global .align 1 .b8 _ZN34_INTERNAL_cf2fa2aa_4_k_cu_71097b344cuda3std3__419piecewise_constructE[1];
.global .align 1 .b8 _ZN34_INTERNAL_cf2fa2aa_4_k_cu_71097b344cuda3std3__48in_placeE[1];
.global .align 1 .b8 _ZN34_INTERNAL_cf2fa2aa_4_k_cu_71097b344cuda3std3__420unreachable_sentinelE[1];
.global .align 1 .b8 _ZN34_INTERNAL_cf2fa2aa_4_k_cu_71097b344cuda3std3__47nulloptE[1];
.global .align 1 .b8 _ZN34_INTERNAL_cf2fa2aa_4_k_cu_71097b344cuda3std3__48unexpectE[1];
.global .align 1 .b8 _ZN34_INTERNAL_cf2fa2aa_4_k_cu_71097b344cuda3std6ranges3__45__cpo4swapE[1];
.global .align 1 .b8 _ZN34_INTERNAL_cf2fa2aa_4_k_cu_71097b344cuda3std6ranges3__45__cpo9iter_moveE[1];
.global .align 1 .b8 _ZN34_INTERNAL_cf2fa2aa_4_k_cu_71097b344cuda3std6ranges3__45__cpo5beginE[1];
.global .align 1 .b8 _ZN34_INTERNAL_cf2fa2aa_4_k_cu_71097b344cuda3std6ranges3__45__cpo3endE[1];
.global .align 1 .b8 _ZN34_INTERNAL_cf2fa2aa_4_k_cu_71097b344cuda3std6ranges3__45__cpo6cbeginE[1];
.global .align 1 .b8 _ZN34_INTERNAL_cf2fa2aa_4_k_cu_71097b344cuda3std6ranges3__45__cpo4cendE[1];
.global .align 1 .b8 _ZN34_INTERNAL_cf2fa2aa_4_k_cu_71097b344cuda3std6ranges3__45__cpo7advanceE[1];
.global .align 1 .b8 _ZN34_INTERNAL_cf2fa2aa_4_k_cu_71097b344cuda3std6ranges3__45__cpo9iter_swapE[1];
.global .align 1 .b8 _ZN34_INTERNAL_cf2fa2aa_4_k_cu_71097b344cuda3std6ranges3__45__cpo4nextE[1];
.global .align 1 .b8 _ZN34_INTERNAL_cf2fa2aa_4_k_cu_71097b344cuda3std6ranges3__45__cpo4prevE[1];
.global .align 1 .b8 _ZN34_INTERNAL_cf2fa2aa_4_k_cu_71097b344cuda3std6ranges3__45__cpo4dataE[1];
.global .align 1 .b8 _ZN34_INTERNAL_cf2fa2aa_4_k_cu_71097b344cuda3std6ranges3__45__cpo5cdataE[1];
.global .align 1 .b8 _ZN34_INTERNAL_cf2fa2aa_4_k_cu_71097b344cuda3std6ranges3__45__cpo4sizeE[1];
.global .align 1 .b8 _ZN34_INTERNAL_cf2fa2aa_4_k_cu_71097b344cuda3std6ranges3__45__cpo5ssizeE[1];
.global .align 1 .b8 _ZN34_INTERNAL_cf2fa2aa_4_k_cu_71097b344cuda3std6ranges3__45__cpo8distanceE[1];
.global .align 1 .b8 _ZN34_INTERNAL_cf2fa2aa_4_k_cu_71097b346thrust24THRUST_300001_SM_1000_NS8cuda_cub3parE[1];
.global .align 1 .b8 _ZN34_INTERNAL_cf2fa2aa_4_k_cu_71097b346thrust24THRUST_300001_SM_1000_NS8cuda_cub10par_nosyncE[1];
.global .align 1 .b8 _ZN34_INTERNAL_cf2fa2aa_4_k_cu_71097b346thrust24THRUST_300001_SM_1000_NS6system6detail10sequential3seqE[1];
.global .align 1 .b8 _ZN34_INTERNAL_cf2fa2aa_4_k_cu_71097b346thrust24THRUST_300001_SM_1000_NS6system3cpp3parE[1];
.global .align 1 .b8 _ZN34_INTERNAL_cf2fa2aa_4_k_cu_71097b346thrust24THRUST_300001_SM_1000_NS12placeholders2_1E[1];
.global .align 1 .b8 _ZN34_INTERNAL_cf2fa2aa_4_k_cu_71097b346thrust24THRUST_300001_SM_1000_NS12placeholders2_2E[1];
.global .align 1 .b8 _ZN34_INTERNAL_cf2fa2aa_4_k_cu_71097b346thrust24THRUST_300001_SM_1000_NS12placeholders2_3E[1];
.global .align 1 .b8 _ZN34_INTERNAL_cf2fa2aa_4_k_cu_71097b346thrust24THRUST_300001_SM_1000_NS12placeholders2_4E[1];
.global .align 1 .b8 _ZN34_INTERNAL_cf2fa2aa_4_k_cu_71097b346thrust24THRUST_300001_SM_1000_NS12placeholders2_5E[1];
.global .align 1 .b8 _ZN34_INTERNAL_cf2fa2aa_4_k_cu_71097b346thrust24THRUST_300001_SM_1000_NS12placeholders2_6E[1];
.global .align 1 .b8 _ZN34_INTERNAL_cf2fa2aa_4_k_cu_71097b346thrust24THRUST_300001_SM_1000_NS12placeholders2_7E[1];
.global .align 1 .b8 _ZN34_INTERNAL_cf2fa2aa_4_k_cu_71097b346thrust24THRUST_300001_SM_1000_NS12placeholders2_8E[1];
.global .align 1 .b8 _ZN34_INTERNAL_cf2fa2aa_4_k_cu_71097b346thrust24THRUST_300001_SM_1000_NS12placeholders2_9E[1];
.global .align 1 .b8 _ZN34_INTERNAL_cf2fa2aa_4_k_cu_71097b346thrust24THRUST_300001_SM_1000_NS12placeholders3_10E[1];
.global .align 1 .b8 _ZN34_INTERNAL_cf2fa2aa_4_k_cu_71097b346thrust24THRUST_300001_SM_1000_NS3seqE[1];
.global .align 1 .b8 _ZN34_INTERNAL_cf2fa2aa_4_k_cu_71097b346thrust24THRUST_300001_SM_1000_NS6deviceE[1];
.global .align 1 .b8 $str[5] = {37, 100, 32, 10};
.extern .shared .align 16 .b8 _ZN6thrust24THRUST_300001_SM_1000_NS8cuda_cub4core6detail5shmemE[];

.visible .entry _Z20initDoubleArrayToInfPdi(
	.param .u64 .ptr .align 1 _Z20initDoubleArrayToInfPdi_param_0,
	.param .u32 _Z20initDoubleArrayToInfPdi_param_1
)
{
	.reg .pred 	%p<2>;
	.reg .b32 	%r<6>;
	.reg .b64 	%rd<6>;

	ld.param.u64 	%rd1, [_Z20initDoubleArrayToInfPdi_param_0];
	ld.param.u32 	%r2, [_Z20initDoubleArrayToInfPdi_param_1];
	mov.u32 	%r3, %ctaid.x;
	mov.u32 	%r4, %ntid.x;
	mov.u32 	%r5, %tid.x;
	mad.lo.s32 	%r1, %r3, %r4, %r5;
	setp.ge.s32 	%p1, %r1, %r2;
	@%p1 bra 	$L__BB0_2;
	cvta.to.global.u64 	%rd2, %rd1;
	mul.wide.s32 	%rd3, %r1, 8;
	add.s64 	%rd4, %rd2, %rd3;
	mov.b64 	%rd5, 9218868437227405312;
	st.global.u64 	[%rd4], %rd5;
$L__BB0_2:
	ret;

}
	// .globl	_Z9calcRatioPdS_Pjiii
.visible .entry _Z9calcRatioPdS_Pjiii(
	.param .u64 .ptr .align 1 _Z9calcRatioPdS_Pjiii_param_0,
	.param .u64 .ptr .align 1 _Z9calcRatioPdS_Pjiii_param_1,
	.param .u64 .ptr .align 1 _Z9calcRatioPdS_Pjiii_param_2,
	.param .u32 _Z9calcRatioPdS_Pjiii_param_3,
	.param .u32 _Z9calcRatioPdS_Pjiii_param_4,
	.param .u32 _Z9calcRatioPdS_Pjiii_param_5
)
{
	.reg .pred 	%p<3>;
	.reg .b32 	%r<12>;
	.reg .b64 	%rd<16>;
	.reg .b64 	%fd<4>;

	ld.param.u64 	%rd4, [_Z9calcRatioPdS_Pjiii_param_0];
	ld.param.u64 	%rd2, [_Z9calcRatioPdS_Pjiii_param_1];
	ld.param.u64 	%rd3, [_Z9calcRatioPdS_Pjiii_param_2];
	ld.param.u32 	%r3, [_Z9calcRatioPdS_Pjiii_param_3];
	ld.param.u32 	%r4, [_Z9calcRatioPdS_Pjiii_param_4];
	ld.param.u32 	%r5, [_Z9calcRatioPdS_Pjiii_param_5];
	cvta.to.global.u64 	%rd1, %rd4;
	mov.u32 	%r6, %tid.x;
	mov.u32 	%r7, %ctaid.x;
	mov.u32 	%r8, %ntid.x;
	mad.lo.s32 	%r1, %r7, %r8, %r6;
	add.s32 	%r9, %r5, -1;
	setp.ge.s32 	%p1, %r1, %r9;
	@%p1 bra 	$L__BB1_4;
	mul.lo.s32 	%r2, %r4, %r1;
	add.s32 	%r10, %r2, %r3;
	mul.wide.s32 	%rd5, %r10, 8;
	add.s64 	%rd6, %rd1, %rd5;
	ld.global.f64 	%fd1, [%rd6];
	setp.leu.f64 	%p2, %fd1, 0d0000000000000000;
	@%p2 bra 	$L__BB1_3;
	cvt.s64.s32 	%rd8, %r2;
	cvt.s64.s32 	%rd9, %r4;
	add.s64 	%rd10, %rd9, %rd8;
	shl.b64 	%rd11, %rd10, 3;
	add.s64 	%rd12, %rd1, %rd11;
	ld.global.f64 	%fd2, [%rd12+-8];
	div.rn.f64 	%fd3, %fd2, %fd1;
	cvta.to.global.u64 	%rd13, %rd2;
	mul.wide.s32 	%rd14, %r1, 8;
	add.s64 	%rd15, %rd13, %rd14;
	st.global.f64 	[%rd15], %fd3;
	bra.uni 	$L__BB1_4;
$L__BB1_3:
	cvta.to.global.u64 	%rd7, %rd3;
	atom.global.inc.u32 	%r11, [%rd7], %r5;
$L__BB1_4:
	ret;

}
	// .globl	_Z26updateAllColumnsInPivotRowPdiii
.visible .entry _Z26updateAllColumnsInPivotRowPdiii(
	.param .u64 .ptr .align 1 _Z26updateAllColumnsInPivotRowPdiii_param_0,
	.param .u32 _Z26updateAllColumnsInPivotRowPdiii_param_1,
	.param .u32 _Z26updateAllColumnsInPivotRowPdiii_param_2,
	.param .u32 _Z26updateAllColumnsInPivotRowPdiii_param_3
)
{
	.reg .pred 	%p<2>;
	.reg .b32 	%r<11>;
	.reg .b64 	%rd<7>;
	.reg .b64 	%fd<4>;

	ld.param.u64 	%rd1, [_Z26updateAllColumnsInPivotRowPdiii_param_0];
	ld.param.u32 	%r2, [_Z26updateAllColumnsInPivotRowPdiii_param_1];
	ld.param.u32 	%r3, [_Z26updateAllColumnsInPivotRowPdiii_param_2];
	ld.param.u32 	%r4, [_Z26updateAllColumnsInPivotRowPdiii_param_3];
	mov.u32 	%r5, %tid.x;
	mov.u32 	%r6, %ctaid.x;
	mov.u32 	%r7, %ntid.x;
	mad.lo.s32 	%r1, %r6, %r7, %r5;
	setp.ge.s32 	%p1, %r1, %r4;
	@%p1 bra 	$L__BB2_2;
	cvta.to.global.u64 	%rd2, %rd1;
	mul.lo.s32 	%r8, %r4, %r2;
	add.s32 	%r9, %r8, %r3;
	mul.wide.s32 	%rd3, %r9, 8;
	add.s64 	%rd4, %rd2, %rd3;
	ld.global.f64 	%fd1, [%rd4];
	add.s32 	%r10, %r8, %r1;
	mul.wide.s32 	%rd5, %r10, 8;
	add.s64 	%rd6, %rd2, %rd5;
	ld.global.f64 	%fd2, [%rd6];
	div.rn.f64 	%fd3, %fd2, %fd1;
	st.global.f64 	[%rd6], %fd3;
$L__BB2_2:
	ret;

}
	// .globl	_Z20performRowOperationsPdiiii
.visible .entry _Z20performRowOperationsPdiiii(
	.param .u64 .ptr .align 1 _Z20performRowOperationsPdiiii_param_0,
	.param .u32 _Z20performRowOperationsPdiiii_param_1,
	.param .u32 _Z20performRowOperationsPdiiii_param_2,
	.param .u32 _Z20performRowOperationsPdiiii_param_3,
	.param .u32 _Z20performRowOperationsPdiiii_param_4
)
{
	.reg .pred 	%p<4>;
	.reg .b32 	%r<17>;
	.reg .b64 	%rd<9>;
	.reg .b64 	%fd<6>;

	ld.param.u64 	%rd1, [_Z20performRowOperationsPdiiii_param_0];
	ld.param.u32 	%r6, [_Z20performRowOperationsPdiiii_param_1];
	ld.param.u32 	%r3, [_Z20performRowOperationsPdiiii_param_2];
	ld.param.u32 	%r4, [_Z20performRowOperationsPdiiii_param_3];
	ld.param.u32 	%r5, [_Z20performRowOperationsPdiiii_param_4];
	mov.u32 	%r7, %tid.x;
	mov.u32 	%r8, %ctaid.x;
	mov.u32 	%r9, %ntid.x;
	mad.lo.s32 	%r1, %r8, %r9, %r7;
	div.s32 	%r2, %r1, %r3;
	add.s32 	%r10, %r6, -1;
	mul.lo.s32 	%r11, %r10, %r3;
	setp.ge.s32 	%p1, %r1, %r11;
	setp.eq.s32 	%p2, %r2, %r4;
	or.pred  	%p3, %p1, %p2;
	@%p3 bra 	$L__BB3_2;
	rem.s32 	%r12, %r1, %r3;
	cvta.to.global.u64 	%rd2, %rd1;
	mul.lo.s32 	%r13, %r2, %r3;
	add.s32 	%r14, %r13, %r5;
	mul.wide.s32 	%rd3, %r14, 8;
	add.s64 	%rd4, %rd2, %rd3;
	ld.global.f64 	%fd1, [%rd4];
	mad.lo.s32 	%r15, %r4, %r3, %r12;
	mul.wide.s32 	%rd5, %r15, 8;
	add.s64 	%rd6, %rd2, %rd5;
	ld.global.f64 	%fd2, [%rd6];
	add.s32 	%r16, %r13, %r12;
	mul.wide.s32 	%rd7, %r16, 8;
	add.s64 	%rd8, %rd2, %rd7;
	ld.global.f64 	%fd3, [%rd8];
	mul.f64 	%fd4, %fd1, %fd2;
	sub.f64 	%fd5, %fd3, %fd4;
	st.global.f64 	[%rd8], %fd5;
$L__BB3_2:
	ret;

}
	// .globl	_Z23updateObjectiveFunctionPdiiiiPj
.visible .entry _Z23updateObjectiveFunctionPdiiiiPj(
	.param .u64 .ptr .align 1 _Z23updateObjectiveFunctionPdiiiiPj_param_0,
	.param .u32 _Z23updateObjectiveFunctionPdiiiiPj_param_1,
	.param .u32 _Z23updateObjectiveFunctionPdiiiiPj_param_2,
	.param .u32 _Z23updateObjectiveFunctionPdiiiiPj_param_3,
	.param .u32 _Z23updateObjectiveFunctionPdiiiiPj_param_4,
	.param .u64 .ptr .align 1 _Z23updateObjectiveFunctionPdiiiiPj_param_5
)
{
	.local .align 8 .b8 	__local_depot4[8];
	.reg .b64 	%SP;
	.reg .b64 	%SPL;
	.reg .pred 	%p<5>;
	.reg .b32 	%r<18>;
	.reg .b64 	%rd<15>;
	.reg .b64 	%fd<7>;

	mov.u64 	%SPL, __local_depot4;
	cvta.local.u64 	%SP, %SPL;
	ld.param.u64 	%rd1, [_Z23updateObjectiveFunctionPdiiiiPj_param_0];
	ld.param.u32 	%r3, [_Z23updateObjectiveFunctionPdiiiiPj_param_1];
	ld.param.u32 	%r4, [_Z23updateObjectiveFunctionPdiiiiPj_param_2];
	ld.param.u32 	%r5, [_Z23updateObjectiveFunctionPdiiiiPj_param_3];
	ld.param.u32 	%r6, [_Z23updateObjectiveFunctionPdiiiiPj_param_4];
	ld.param.u64 	%rd2, [_Z23updateObjectiveFunctionPdiiiiPj_param_5];
	mov.u32 	%r7, %tid.x;
	mov.u32 	%r8, %ctaid.x;
	mov.u32 	%r9, %ntid.x;
	mad.lo.s32 	%r1, %r8, %r9, %r7;
	setp.ge.s32 	%p1, %r1, %r4;
	@%p1 bra 	$L__BB4_3;
	cvta.to.global.u64 	%rd3, %rd1;
	add.s32 	%r10, %r3, -1;
	mul.lo.s32 	%r11, %r10, %r4;
	add.s32 	%r12, %r6, %r11;
	mul.wide.s32 	%rd4, %r12, 8;
	add.s64 	%rd5, %rd3, %rd4;
	ld.global.f64 	%fd1, [%rd5];
	mad.lo.s32 	%r13, %r5, %r4, %r1;
	mul.wide.s32 	%rd6, %r13, 8;
	add.s64 	%rd7, %rd3, %rd6;
	ld.global.f64 	%fd2, [%rd7];
	add.s32 	%r14, %r11, %r1;
	mul.wide.s32 	%rd8, %r14, 8;
	add.s64 	%rd9, %rd3, %rd8;
	ld.global.f64 	%fd3, [%rd9];
	mul.f64 	%fd4, %fd1, %fd2;
	sub.f64 	%fd5, %fd3, %fd4;
	st.global.f64 	[%rd9], %fd5;
	add.s32 	%r2, %r4, -1;
	setp.ge.s32 	%p2, %r1, %r2;
	setp.geu.f64 	%p3, %fd5, 0d0000000000000000;
	or.pred  	%p4, %p2, %p3;
	@%p4 bra 	$L__BB4_3;
	add.u64 	%rd10, %SP, 0;
	add.u64 	%rd11, %SPL, 0;
	st.local.u32 	[%rd11], %r1;
	mov.u64 	%rd12, $str;
	cvta.global.u64 	%rd13, %rd12;
	{ // callseq 0, 0
	.param .b64 param0;
	st.param.b64 	[param0], %rd13;
	.param .b64 param1;
	st.param.b64 	[param1], %rd10;
	.param .b32 retval0;
	call.uni (retval0), 
	vprintf, 
	(
	param0, 
	param1
	);
	ld.param.b32 	%r15, [retval0];
	} // callseq 0
	cvta.to.global.u64 	%rd14, %rd2;
	atom.global.inc.u32 	%r17, [%rd14], %r2;
$L__BB4_3:
	ret;

}
	// .globl	_ZN6thrust24THRUST_300001_SM_1000_NS8cuda_cub4core6detail13_kernel_agentINS1_8__reduce11ReduceAgentINS0_12zip_iteratorIN4cuda3std3__45tupleIJNS0_6detail15normal_iteratorINS0_10device_ptrIdEEEENS0_17counting_iteratorIlNS0_11use_defaultESI_SI_EEEEEEEPNSB_IJdlEEESM_iNS1_9__extrema9arg_min_fIdlNSA_4lessIdEEEEEEJSL_SN_iSS_EEEvDpT0_
.visible .entry _ZN6thrust24THRUST_300001_SM_1000_NS8cuda_cub4core6detail13_kernel_agentINS1_8__reduce11ReduceAgentINS0_12zip_iteratorIN4cuda3std3__45tupleIJNS0_6detail15normal_iteratorINS0_10device_ptrIdEEEENS0_17counting_iteratorIlNS0_11use_defaultESI_SI_EEEEEEEPNSB_IJdlEEESM_iNS1_9__extrema9arg_min_fIdlNSA_4lessIdEEEEEEJSL_SN_iSS_EEEvDpT0_(
	.param .align 8 .b8 _ZN6thrust24THRUST_300001_SM_1000_NS8cuda_cub4core6detail13_kernel_agentINS1_8__reduce11ReduceAgentINS0_12zip_iteratorIN4cuda3std3__45tupleIJNS0_6detail15normal_iteratorINS0_10device_ptrIdEEEENS0_17counting_iteratorIlNS0_11use_defaultESI_SI_EEEEEEEPNSB_IJdlEEESM_iNS1_9__extrema9arg_min_fIdlNSA_4lessIdEEEEEEJSL_SN_iSS_EEEvDpT0__param_0[16],
	.param .u64 .ptr .align 1 _ZN6thrust24THRUST_300001_SM_1000_NS8cuda_cub4core6detail13_kernel_agentINS1_8__reduce11ReduceAgentINS0_12zip_iteratorIN4cuda3std3__45tupleIJNS0_6detail15normal_iteratorINS0_10device_ptrIdEEEENS0_17counting_iteratorIlNS0_11use_defaultESI_SI_EEEEEEEPNSB_IJdlEEESM_iNS1_9__extrema9arg_min_fIdlNSA_4lessIdEEEEEEJSL_SN_iSS_EEEvDpT0__param_1,
	.param .u32 _ZN6thrust24THRUST_300001_SM_1000_NS8cuda_cub4core6detail13_kernel_agentINS1_8__reduce11ReduceAgentINS0_12zip_iteratorIN4cuda3std3__45tupleIJNS0_6detail15normal_iteratorINS0_10device_ptrIdEEEENS0_17counting_iteratorIlNS0_11use_defaultESI_SI_EEEEEEEPNSB_IJdlEEESM_iNS1_9__extrema9arg_min_fIdlNSA_4lessIdEEEEEEJSL_SN_iSS_EEEvDpT0__param_2,
	.param .align 1 .b8 _ZN6thrust24THRUST_300001_SM_1000_NS8cuda_cub4core6detail13_kernel_agentINS1_8__reduce11ReduceAgentINS0_12zip_iteratorIN4cuda3std3__45tupleIJNS0_6detail15normal_iteratorINS0_10device_ptrIdEEEENS0_17counting_iteratorIlNS0_11use_defaultESI_SI_EEEEEEEPNSB_IJdlEEESM_iNS1_9__extrema9arg_min_fIdlNSA_4lessIdEEEEEEJSL_SN_iSS_EEEvDpT0__param_3[1]
)
.maxntid 256
{
	.reg .pred 	%p<223>;
	.reg .b32 	%r<400>;
	.reg .b64 	%rd<357>;
	.reg .b64 	%fd<243>;

	ld.param.u64 	%rd201, [_ZN6thrust24THRUST_300001_SM_1000_NS8cuda_cub4core6detail13_kernel_agentINS1_8__reduce11ReduceAgentINS0_12zip_iteratorIN4cuda3std3__45tupleIJNS0_6detail15normal_iteratorINS0_10device_ptrIdEEEENS0_17counting_iteratorIlNS0_11use_defaultESI_SI_EEEEEEEPNSB_IJdlEEESM_iNS1_9__extrema9arg_min_fIdlNSA_4lessIdEEEEEEJSL_SN_iSS_EEEvDpT0__param_0+8];
	ld.param.u64 	%rd200, [_ZN6thrust24THRUST_300001_SM_1000_NS8cuda_cub4core6detail13_kernel_agentINS1_8__reduce11ReduceAgentINS0_12zip_iteratorIN4cuda3std3__45tupleIJNS0_6detail15normal_iteratorINS0_10device_ptrIdEEEENS0_17counting_iteratorIlNS0_11use_defaultESI_SI_EEEEEEEPNSB_IJdlEEESM_iNS1_9__extrema9arg_min_fIdlNSA_4lessIdEEEEEEJSL_SN_iSS_EEEvDpT0__param_0];
	ld.param.u32 	%r36, [_ZN6thrust24THRUST_300001_SM_1000_NS8cuda_cub4core6detail13_kernel_agentINS1_8__reduce11ReduceAgentINS0_12zip_iteratorIN4cuda3std3__45tupleIJNS0_6detail15normal_iteratorINS0_10device_ptrIdEEEENS0_17counting_iteratorIlNS0_11use_defaultESI_SI_EEEEEEEPNSB_IJdlEEESM_iNS1_9__extrema9arg_min_fIdlNSA_4lessIdEEEEEEJSL_SN_iSS_EEEvDpT0__param_2];
	setp.eq.s32 	%p1, %r36, 0;
	@%p1 bra 	$L__BB5_200;
	cvta.to.global.u64 	%rd1, %rd200;
	setp.gt.s32 	%p2, %r36, 1279;
	@%p2 bra 	$L__BB5_112;
	mov.u32 	%r1, %tid.x;
	setp.ge.s32 	%p96, %r1, %r36;
	mov.f64 	%fd188, 0d0000000000000000;
	mov.b64 	%rd297, 0;
	mov.u32 	%r391, %r1;
	@%p96 bra 	$L__BB5_4;
	cvt.u64.u32 	%rd253, %r1;
	mul.wide.u32 	%rd254, %r1, 8;
	add.s64 	%rd255, %rd1, %rd254;
	add.s64 	%rd297, %rd201, %rd253;
	ld.global.f64 	%fd188, [%rd255];
	add.s32 	%r391, %r1, 256;
$L__BB5_4:
	setp.ge.s32 	%p97, %r391, %r36;
	@%p97 bra 	$L__BB5_26;
	not.b32 	%r160, %r391;
	add.s32 	%r4, %r36, %r160;
	and.b32  	%r161, %r4, 768;
	setp.eq.s32 	%p98, %r161, 768;
	@%p98 bra 	$L__BB5_11;
	cvt.u64.u32 	%rd257, %r391;
	add.s64 	%rd288, %rd201, %rd257;
	mul.wide.u32 	%rd258, %r391, 8;
	add.s64 	%rd287, %rd1, %rd258;
	shr.u32 	%r162, %r4, 8;
	add.s32 	%r163, %r162, 1;
	and.b32  	%r164, %r163, 3;
	neg.s32 	%r389, %r164;
$L__BB5_7:
	.pragma "nounroll";
	mov.u64 	%rd9, %rd297;
	mov.f64 	%fd3, %fd188;
	ld.global.f64 	%fd4, [%rd287];
	setp.lt.f64 	%p99, %fd3, %fd4;
	@%p99 bra 	$L__BB5_10;
	setp.lt.f64 	%p100, %fd4, %fd3;
	mov.u64 	%rd297, %rd288;
	mov.f64 	%fd188, %fd4;
	@%p100 bra 	$L__BB5_10;
	setp.lt.s64 	%p101, %rd9, %rd288;
	min.s64 	%rd297, %rd9, %rd288;
	selp.f64 	%fd188, %fd3, %fd4, %p101;
$L__BB5_10:
	add.s32 	%r391, %r391, 256;
	add.s64 	%rd288, %rd288, 256;
	add.s64 	%rd287, %rd287, 2048;
	add.s32 	%r389, %r389, 1;
	setp.ne.s32 	%p102, %r389, 0;
	@%p102 bra 	$L__BB5_7;
$L__BB5_11:
	setp.lt.u32 	%p103, %r4, 768;
	@%p103 bra 	$L__BB5_26;
	add.s32 	%r392, %r391, 512;
$L__BB5_13:
	mov.u32 	%r12, %r392;
	add.s32 	%r165, %r12, -512;
	cvt.s64.s32 	%rd259, %r165;
	mul.wide.s32 	%rd260, %r165, 8;
	add.s64 	%rd17, %rd1, %rd260;
	add.s64 	%rd18, %rd201, %rd259;
	ld.global.f64 	%fd10, [%rd17];
	setp.lt.f64 	%p104, %fd188, %fd10;
	mov.u64 	%rd294, %rd297;
	mov.f64 	%fd185, %fd188;
	@%p104 bra 	$L__BB5_16;
	setp.lt.f64 	%p105, %fd10, %fd188;
	mov.u64 	%rd294, %rd18;
	mov.f64 	%fd185, %fd10;
	@%p105 bra 	$L__BB5_16;
	setp.lt.s64 	%p106, %rd297, %rd18;
	min.s64 	%rd294, %rd297, %rd18;
	selp.f64 	%fd185, %fd188, %fd10, %p106;
$L__BB5_16:
	add.s32 	%r166, %r12, -256;
	cvt.s64.s32 	%rd261, %r166;
	add.s64 	%rd21, %rd201, %rd261;
	ld.global.f64 	%fd13, [%rd17+2048];
	setp.lt.f64 	%p107, %fd185, %fd13;
	mov.u64 	%rd295, %rd294;
	mov.f64 	%fd186, %fd185;
	@%p107 bra 	$L__BB5_19;
	setp.lt.f64 	%p108, %fd13, %fd185;
	mov.u64 	%rd295, %rd21;
	mov.f64 	%fd186, %fd13;
	@%p108 bra 	$L__BB5_19;
	setp.lt.s64 	%p109, %rd294, %rd21;
	min.s64 	%rd295, %rd294, %rd21;
	selp.f64 	%fd186, %fd185, %fd13, %p109;
$L__BB5_19:
	cvt.s64.s32 	%rd262, %r12;
	add.s64 	%rd24, %rd201, %rd262;
	ld.global.f64 	%fd16, [%rd17+4096];
	setp.lt.f64 	%p110, %fd186, %fd16;
	mov.u64 	%rd296, %rd295;
	mov.f64 	%fd187, %fd186;
	@%p110 bra 	$L__BB5_22;
	setp.lt.f64 	%p111, %fd16, %fd186;
	mov.u64 	%rd296, %rd24;
	mov.f64 	%fd187, %fd16;
	@%p111 bra 	$L__BB5_22;
	setp.lt.s64 	%p112, %rd295, %rd24;
	min.s64 	%rd296, %rd295, %rd24;
	selp.f64 	%fd187, %fd186, %fd16, %p112;
$L__BB5_22:
	add.s32 	%r167, %r12, 256;
	cvt.s64.s32 	%rd263, %r167;
	add.s64 	%rd27, %rd201, %rd263;
	ld.global.f64 	%fd19, [%rd17+6144];
	setp.lt.f64 	%p113, %fd187, %fd19;
	mov.u64 	%rd297, %rd296;
	mov.f64 	%fd188, %fd187;
	@%p113 bra 	$L__BB5_25;
	setp.lt.f64 	%p114, %fd19, %fd187;
	mov.u64 	%rd297, %rd27;
	mov.f64 	%fd188, %fd19;
	@%p114 bra 	$L__BB5_25;
	setp.lt.s64 	%p115, %rd296, %rd27;
	min.s64 	%rd297, %rd296, %rd27;
	selp.f64 	%fd188, %fd187, %fd19, %p115;
$L__BB5_25:
	add.s32 	%r392, %r12, 1024;
	add.s32 	%r168, %r12, 512;
	setp.lt.s32 	%p116, %r168, %r36;
	@%p116 bra 	$L__BB5_13;
$L__BB5_26:
	setp.lt.s32 	%p117, %r36, 256;
	@%p117 bra 	$L__BB5_66;
	// begin inline asm
	mov.u32 %r282, %laneid;
	// end inline asm
	mov.b64 	%rd274, %fd188;
	mov.b64 	{%r284, %r289}, %rd274;
	mov.b32 	%r300, 1;
	mov.b32 	%r301, 31;
	mov.b32 	%r302, -1;
	// begin inline asm
	shfl.sync.down.b32 %r283, %r284, %r300, %r301, %r302;
	// end inline asm
	// begin inline asm
	shfl.sync.down.b32 %r288, %r289, %r300, %r301, %r302;
	// end inline asm
	mov.b64 	%rd275, {%r283, %r288};
	mov.b64 	%fd23, %rd275;
	mov.b64 	{%r294, %r299}, %rd297;
	// begin inline asm
	shfl.sync.down.b32 %r293, %r294, %r300, %r301, %r302;
	// end inline asm
	// begin inline asm
	shfl.sync.down.b32 %r298, %r299, %r300, %r301, %r302;
	// end inline asm
	mov.b64 	%rd31, {%r293, %r298};
	setp.gt.s32 	%p174, %r282, 30;
	setp.lt.f64 	%p175, %fd188, %fd23;
	or.pred  	%p176, %p174, %p175;
	mov.u64 	%rd299, %rd297;
	mov.f64 	%fd190, %fd188;
	@%p176 bra 	$L__BB5_30;
	setp.gt.f64 	%p177, %fd188, %fd23;
	mov.u64 	%rd299, %rd31;
	mov.f64 	%fd190, %fd23;
	@%p177 bra 	$L__BB5_30;
	setp.lt.s64 	%p178, %rd297, %rd31;
	min.s64 	%rd299, %rd297, %rd31;
	selp.f64 	%fd190, %fd188, %fd23, %p178;
$L__BB5_30:
	mov.b64 	%rd276, %fd190;
	mov.b64 	{%r304, %r309}, %rd276;
	mov.b32 	%r320, 2;
	mov.b32 	%r321, 31;
	mov.b32 	%r322, -1;
	// begin inline asm
	shfl.sync.down.b32 %r303, %r304, %r320, %r321, %r322;
	// end inline asm
	// begin inline asm
	shfl.sync.down.b32 %r308, %r309, %r320, %r321, %r322;
	// end inline asm
	mov.b64 	%rd277, {%r303, %r308};
	mov.b64 	%fd26, %rd277;
	mov.b64 	{%r314, %r319}, %rd299;
	// begin inline asm
	shfl.sync.down.b32 %r313, %r314, %r320, %r321, %r322;
	// end inline asm
	// begin inline asm
	shfl.sync.down.b32 %r318, %r319, %r320, %r321, %r322;
	// end inline asm
	mov.b64 	%rd34, {%r313, %r318};
	setp.gt.s32 	%p179, %r282, 29;
	setp.lt.f64 	%p180, %fd190, %fd26;
	or.pred  	%p181, %p179, %p180;
	mov.u64 	%rd300, %rd299;
	mov.f64 	%fd191, %fd190;
	@%p181 bra 	$L__BB5_33;
	setp.gt.f64 	%p182, %fd190, %fd26;
	mov.u64 	%rd300, %rd34;
	mov.f64 	%fd191, %fd26;
	@%p182 bra 	$L__BB5_33;
	setp.lt.s64 	%p183, %rd299, %rd34;
	min.s64 	%rd300, %rd299, %rd34;
	selp.f64 	%fd191, %fd190, %fd26, %p183;
$L__BB5_33:
	mov.b64 	%rd278, %fd191;
	mov.b64 	{%r324, %r329}, %rd278;
	mov.b32 	%r340, 4;
	mov.b32 	%r341, 31;
	mov.b32 	%r342, -1;
	// begin inline asm
	shfl.sync.down.b32 %r323, %r324, %r340, %r341, %r342;
	// end inline asm
	// begin inline asm
	shfl.sync.down.b32 %r328, %r329, %r340, %r341, %r342;
	// end inline asm
	mov.b64 	%rd279, {%r323, %r328};
	mov.b64 	%fd29, %rd279;
	mov.b64 	{%r334, %r339}, %rd300;
	// begin inline asm
	shfl.sync.down.b32 %r333, %r334, %r340, %r341, %r342;
	// end inline asm
	// begin inline asm
	shfl.sync.down.b32 %r338, %r339, %r340, %r341, %r342;
	// end inline asm
	mov.b64 	%rd37, {%r333, %r338};
	setp.gt.s32 	%p184, %r282, 27;
	setp.lt.f64 	%p185, %fd191, %fd29;
	or.pred  	%p186, %p184, %p185;
	mov.u64 	%rd301, %rd300;
	mov.f64 	%fd192, %fd191;
	@%p186 bra 	$L__BB5_36;
	setp.gt.f64 	%p187, %fd191, %fd29;
	mov.u64 	%rd301, %rd37;
	mov.f64 	%fd192, %fd29;
	@%p187 bra 	$L__BB5_36;
	setp.lt.s64 	%p188, %rd300, %rd37;
	min.s64 	%rd301, %rd300, %rd37;
	selp.f64 	%fd192, %fd191, %fd29, %p188;
$L__BB5_36:
	mov.b64 	%rd280, %fd192;
	mov.b64 	{%r344, %r349}, %rd280;
	mov.b32 	%r360, 8;
	mov.b32 	%r361, 31;
	mov.b32 	%r362, -1;
	// begin inline asm
	shfl.sync.down.b32 %r343, %r344, %r360, %r361, %r362;
	// end inline asm
	// begin inline asm
	shfl.sync.down.b32 %r348, %r349, %r360, %r361, %r362;
	// end inline asm
	mov.b64 	%rd281, {%r343, %r348};
	mov.b64 	%fd32, %rd281;
	mov.b64 	{%r354, %r359}, %rd301;
	// begin inline asm
	shfl.sync.down.b32 %r353, %r354, %r360, %r361, %r362;
	// end inline asm
	// begin inline asm
	shfl.sync.down.b32 %r358, %r359, %r360, %r361, %r362;
	// end inline asm
	mov.b64 	%rd40, {%r353, %r358};
	setp.gt.s32 	%p189, %r282, 23;
	setp.lt.f64 	%p190, %fd192, %fd32;
	or.pred  	%p191, %p189, %p190;
	mov.u64 	%rd302, %rd301;
	mov.f64 	%fd193, %fd192;
	@%p191 bra 	$L__BB5_39;
	setp.gt.f64 	%p192, %fd192, %fd32;
	mov.u64 	%rd302, %rd40;
	mov.f64 	%fd193, %fd32;
	@%p192 bra 	$L__BB5_39;
	setp.lt.s64 	%p193, %rd301, %rd40;
	min.s64 	%rd302, %rd301, %rd40;
	selp.f64 	%fd193, %fd192, %fd32, %p193;
$L__BB5_39:
	mov.b64 	%rd282, %fd193;
	mov.b64 	{%r364, %r369}, %rd282;
	mov.b32 	%r380, 16;
	mov.b32 	%r381, 31;
	mov.b32 	%r382, -1;
	// begin inline asm
	shfl.sync.down.b32 %r363, %r364, %r380, %r381, %r382;
	// end inline asm
	// begin inline asm
	shfl.sync.down.b32 %r368, %r369, %r380, %r381, %r382;
	// end inline asm
	mov.b64 	%rd283, {%r363, %r368};
	mov.b64 	%fd35, %rd283;
	mov.b64 	{%r374, %r379}, %rd302;
	// begin inline asm
	shfl.sync.down.b32 %r373, %r374, %r380, %r381, %r382;
	// end inline asm
	// begin inline asm
	shfl.sync.down.b32 %r378, %r379, %r380, %r381, %r382;
	// end inline asm
	mov.b64 	%rd43, {%r373, %r378};
	setp.gt.s32 	%p194, %r282, 15;
	setp.lt.f64 	%p195, %fd193, %fd35;
	or.pred  	%p196, %p194, %p195;
	mov.u64 	%rd356, %rd302;
	mov.f64 	%fd242, %fd193;
	@%p196 bra 	$L__BB5_42;
	setp.gt.f64 	%p197, %fd193, %fd35;
	mov.u64 	%rd356, %rd43;
	mov.f64 	%fd242, %fd35;
	@%p197 bra 	$L__BB5_42;
	setp.lt.s64 	%p198, %rd302, %rd43;
	min.s64 	%rd356, %rd302, %rd43;
	selp.f64 	%fd242, %fd193, %fd35, %p198;
$L__BB5_42:
	setp.ne.s32 	%p199, %r282, 0;
	@%p199 bra 	$L__BB5_44;
	shr.u32 	%r383, %r1, 1;
	and.b32  	%r384, %r383, 496;
	mov.u32 	%r385, _ZN6thrust24THRUST_300001_SM_1000_NS8cuda_cub4core6detail5shmemE;
	add.s32 	%r386, %r385, %r384;
	st.shared.f64 	[%r386+8], %fd242;
	st.shared.u64 	[%r386+16], %rd356;
$L__BB5_44:
	bar.sync 	0;
	setp.ne.s32 	%p200, %r1, 0;
	@%p200 bra 	$L__BB5_198;
	ld.shared.f64 	%fd38, [_ZN6thrust24THRUST_300001_SM_1000_NS8cuda_cub4core6detail5shmemE+24];
	ld.shared.u64 	%rd46, [_ZN6thrust24THRUST_300001_SM_1000_NS8cuda_cub4core6detail5shmemE+32];
	setp.lt.f64 	%p201, %fd242, %fd38;
	mov.u64 	%rd304, %rd356;
	mov.f64 	%fd195, %fd242;
	@%p201 bra 	$L__BB5_48;
	setp.lt.f64 	%p202, %fd38, %fd242;
	mov.u64 	%rd304, %rd46;
	mov.f64 	%fd195, %fd38;
	@%p202 bra 	$L__BB5_48;
	setp.lt.s64 	%p203, %rd356, %rd46;
	min.s64 	%rd304, %rd356, %rd46;
	selp.f64 	%fd195, %fd242, %fd38, %p203;
$L__BB5_48:
	ld.shared.f64 	%fd41, [_ZN6thrust24THRUST_300001_SM_1000_NS8cuda_cub4core6detail5shmemE+40];
	ld.shared.u64 	%rd49, [_ZN6thrust24THRUST_300001_SM_1000_NS8cuda_cub4core6detail5shmemE+48];
	setp.lt.f64 	%p204, %fd195, %fd41;
	mov.u64 	%rd305, %rd304;
	mov.f64 	%fd196, %fd195;
	@%p204 bra 	$L__BB5_51;
	setp.lt.f64 	%p205, %fd41, %fd195;
	mov.u64 	%rd305, %rd49;
	mov.f64 	%fd196, %fd41;
	@%p205 bra 	$L__BB5_51;
	setp.lt.s64 	%p206, %rd304, %rd49;
	min.s64 	%rd305, %rd304, %rd49;
	selp.f64 	%fd196, %fd195, %fd41, %p206;
$L__BB5_51:
	ld.shared.f64 	%fd44, [_ZN6thrust24THRUST_300001_SM_1000_NS8cuda_cub4core6detail5shmemE+56];
	ld.shared.u64 	%rd52, [_ZN6thrust24THRUST_300001_SM_1000_NS8cuda_cub4core6detail5shmemE+64];
	setp.lt.f64 	%p207, %fd196, %fd44;
	mov.u64 	%rd306, %rd305;
	mov.f64 	%fd197, %fd196;
	@%p207 bra 	$L__BB5_54;
	setp.lt.f64 	%p208, %fd44, %fd196;
	mov.u64 	%rd306, %rd52;
	mov.f64 	%fd197, %fd44;
	@%p208 bra 	$L__BB5_54;
	setp.lt.s64 	%p209, %rd305, %rd52;
	min.s64 	%rd306, %rd305, %rd52;
	selp.f64 	%fd197, %fd196, %fd44, %p209;
$L__BB5_54:
	ld.shared.f64 	%fd47, [_ZN6thrust24THRUST_300001_SM_1000_NS8cuda_cub4core6detail5shmemE+72];
	ld.shared.u64 	%rd55, [_ZN6thrust24THRUST_300001_SM_1000_NS8cuda_cub4core6detail5shmemE+80];
	setp.lt.f64 	%p210, %fd197, %fd47;
	mov.u64 	%rd307, %rd306;
	mov.f64 	%fd198, %fd197;
	@%p210 bra 	$L__BB5_57;
	setp.lt.f64 	%p211, %fd47, %fd197;
	mov.u64 	%rd307, %rd55;
	mov.f64 	%fd198, %fd47;
	@%p211 bra 	$L__BB5_57;
	setp.lt.s64 	%p212, %rd306, %rd55;
	min.s64 	%rd307, %rd306, %rd55;
	selp.f64 	%fd198, %fd197, %fd47, %p212;
$L__BB5_57:
	ld.shared.f64 	%fd50, [_ZN6thrust24THRUST_300001_SM_1000_NS8cuda_cub4core6detail5shmemE+88];
	ld.shared.u64 	%rd58, [_ZN6thrust24THRUST_300001_SM_1000_NS8cuda_cub4core6detail5shmemE+96];
	setp.lt.f64 	%p213, %fd198, %fd50;
	mov.u64 	%rd308, %rd307;
	mov.f64 	%fd199, %fd198;
	@%p213 bra 	$L__BB5_60;
	setp.lt.f64 	%p214, %fd50, %fd198;
	mov.u64 	%rd308, %rd58;
	mov.f64 	%fd199, %fd50;
	@%p214 bra 	$L__BB5_60;
	setp.lt.s64 	%p215, %rd307, %rd58;
	min.s64 	%rd308, %rd307, %rd58;
	selp.f64 	%fd199, %fd198, %fd50, %p215;
$L__BB5_60:
	ld.shared.f64 	%fd53, [_ZN6thrust24THRUST_300001_SM_1000_NS8cuda_cub4core6detail5shmemE+104];
	ld.shared.u64 	%rd61, [_ZN6thrust24THRUST_300001_SM_1000_NS8cuda_cub4core6detail5shmemE+112];
	setp.lt.f64 	%p216, %fd199, %fd53;
	mov.u64 	%rd309, %rd308;
	mov.f64 	%fd200, %fd199;
	@%p216 bra 	$L__BB5_63;
	setp.lt.f64 	%p217, %fd53, %fd199;
	mov.u64 	%rd309, %rd61;
	mov.f64 	%fd200, %fd53;
	@%p217 bra 	$L__BB5_63;
	setp.lt.s64 	%p218, %rd308, %rd61;
	min.s64 	%rd309, %rd308, %rd61;
	selp.f64 	%fd200, %fd199, %fd53, %p218;
$L__BB5_63:
	ld.shared.f64 	%fd56, [_ZN6thrust24THRUST_300001_SM_1000_NS8cuda_cub4core6detail5shmemE+120];
	ld.shared.u64 	%rd64, [_ZN6thrust24THRUST_300001_SM_1000_NS8cuda_cub4core6detail5shmemE+128];
	setp.lt.f64 	%p219, %fd200, %fd56;
	mov.u64 	%rd356, %rd309;
	mov.f64 	%fd242, %fd200;
	@%p219 bra 	$L__BB5_198;
	setp.lt.f64 	%p220, %fd56, %fd200;
	mov.u64 	%rd356, %rd64;
	mov.f64 	%fd242, %fd56;
	@%p220 bra 	$L__BB5_198;
	setp.lt.s64 	%p221, %rd309, %rd64;
	min.s64 	%rd356, %rd309, %rd64;
	selp.f64 	%fd242, %fd200, %fd56, %p221;
	bra.uni 	$L__BB5_198;
$L__BB5_66:
	// begin inline asm
	mov.u32 %r169, %laneid;
	// end inline asm
	and.b32  	%r190, %r1, 992;
	add.s32 	%r191, %r190, 32;
	setp.gt.s32 	%p118, %r191, %r36;
	not.b32 	%r192, %r190;
	add.s32 	%r193, %r36, %r192;
	selp.b32 	%r188, %r193, 31, %p118;
	mov.b64 	%rd264, %fd188;
	mov.b64 	{%r171, %r176}, %rd264;
	mov.b32 	%r187, 1;
	mov.b32 	%r189, -1;
	// begin inline asm
	shfl.sync.down.b32 %r170, %r171, %r187, %r188, %r189;
	// end inline asm
	// begin inline asm
	shfl.sync.down.b32 %r175, %r176, %r187, %r188, %r189;
	// end inline asm
	mov.b64 	%rd265, {%r170, %r175};
	mov.b64 	%fd58, %rd265;
	mov.b64 	{%r181, %r186}, %rd297;
	// begin inline asm
	shfl.sync.down.b32 %r180, %r181, %r187, %r188, %r189;
	// end inline asm
	// begin inline asm
	shfl.sync.down.b32 %r185, %r186, %r187, %r188, %r189;
	// end inline asm
	mov.b64 	%rd66, {%r180, %r185};
	setp.ge.s32 	%p119, %r169, %r188;
	setp.lt.f64 	%p120, %fd188, %fd58;
	or.pred  	%p121, %p119, %p120;
	mov.u64 	%rd310, %rd297;
	mov.f64 	%fd201, %fd188;
	@%p121 bra 	$L__BB5_69;
	setp.gt.f64 	%p122, %fd188, %fd58;
	mov.u64 	%rd310, %rd66;
	mov.f64 	%fd201, %fd58;
	@%p122 bra 	$L__BB5_69;
	setp.lt.s64 	%p123, %rd297, %rd66;
	min.s64 	%rd310, %rd297, %rd66;
	selp.f64 	%fd201, %fd188, %fd58, %p123;
$L__BB5_69:
	mov.b64 	%rd266, %fd201;
	mov.b64 	{%r195, %r200}, %rd266;
	mov.b32 	%r211, 2;
	mov.b32 	%r213, -1;
	// begin inline asm
	shfl.sync.down.b32 %r194, %r195, %r211, %r188, %r213;
	// end inline asm
	// begin inline asm
	shfl.sync.down.b32 %r199, %r200, %r211, %r188, %r213;
	// end inline asm
	mov.b64 	%rd267, {%r194, %r199};
	mov.b64 	%fd61, %rd267;
	mov.b64 	{%r205, %r210}, %rd310;
	// begin inline asm
	shfl.sync.down.b32 %r204, %r205, %r211, %r188, %r213;
	// end inline asm
	// begin inline asm
	shfl.sync.down.b32 %r209, %r210, %r211, %r188, %r213;
	// end inline asm
	mov.b64 	%rd69, {%r204, %r209};
	add.s32 	%r214, %r169, 2;
	setp.gt.s32 	%p124, %r214, %r188;
	setp.lt.f64 	%p125, %fd201, %fd61;
	or.pred  	%p126, %p124, %p125;
	mov.u64 	%rd311, %rd310;
	mov.f64 	%fd202, %fd201;
	@%p126 bra 	$L__BB5_72;
	setp.gt.f64 	%p127, %fd201, %fd61;
	mov.u64 	%rd311, %rd69;
	mov.f64 	%fd202, %fd61;
	@%p127 bra 	$L__BB5_72;
	setp.lt.s64 	%p128, %rd310, %rd69;
	min.s64 	%rd311, %rd310, %rd69;
	selp.f64 	%fd202, %fd201, %fd61, %p128;
$L__BB5_72:
	mov.b64 	%rd268, %fd202;
	mov.b64 	{%r216, %r221}, %rd268;
	mov.b32 	%r232, 4;
	mov.b32 	%r234, -1;
	// begin inline asm
	shfl.sync.down.b32 %r215, %r216, %r232, %r188, %r234;
	// end inline asm
	// begin inline asm
	shfl.sync.down.b32 %r220, %r221, %r232, %r188, %r234;
	// end inline asm
	mov.b64 	%rd269, {%r215, %r220};
	mov.b64 	%fd64, %rd269;
	mov.b64 	{%r226, %r231}, %rd311;
	// begin inline asm
	shfl.sync.down.b32 %r225, %r226, %r232, %r188, %r234;
	// end inline asm
	// begin inline asm
	shfl.sync.down.b32 %r230, %r231, %r232, %r188, %r234;
	// end inline asm
	mov.b64 	%rd72, {%r225, %r230};
	add.s32 	%r235, %r169, 4;
	setp.gt.s32 	%p129, %r235, %r188;
	setp.lt.f64 	%p130, %fd202, %fd64;
	or.pred  	%p131, %p129, %p130;
	mov.u64 	%rd312, %rd311;
	mov.f64 	%fd203, %fd202;
	@%p131 bra 	$L__BB5_75;
	setp.gt.f64 	%p132, %fd202, %fd64;
	mov.u64 	%rd312, %rd72;
	mov.f64 	%fd203, %fd64;
	@%p132 bra 	$L__BB5_75;
	setp.lt.s64 	%p133, %rd311, %rd72;
	min.s64 	%rd312, %rd311, %rd72;
	selp.f64 	%fd203, %fd202, %fd64, %p133;
$L__BB5_75:
	mov.b64 	%rd270, %fd203;
	mov.b64 	{%r237, %r242}, %rd270;
	mov.b32 	%r253, 8;
	mov.b32 	%r255, -1;
	// begin inline asm
	shfl.sync.down.b32 %r236, %r237, %r253, %r188, %r255;
	// end inline asm
	// begin inline asm
	shfl.sync.down.b32 %r241, %r242, %r253, %r188, %r255;
	// end inline asm
	mov.b64 	%rd271, {%r236, %r241};
	mov.b64 	%fd67, %rd271;
	mov.b64 	{%r247, %r252}, %rd312;
	// begin inline asm
	shfl.sync.down.b32 %r246, %r247, %r253, %r188, %r255;
	// end inline asm
	// begin inline asm
	shfl.sync.down.b32 %r251, %r252, %r253, %r188, %r255;
	// end inline asm
	mov.b64 	%rd75, {%r246, %r251};
	add.s32 	%r256, %r169, 8;
	setp.gt.s32 	%p134, %r256, %r188;
	setp.lt.f64 	%p135, %fd203, %fd67;
	or.pred  	%p136, %p134, %p135;
	mov.f64 	%fd204, %fd203;
	mov.u64 	%rd313, %rd312;
	@%p136 bra 	$L__BB5_78;
	setp.gt.f64 	%p137, %fd203, %fd67;
	mov.f64 	%fd204, %fd67;
	mov.u64 	%rd313, %rd75;
	@%p137 bra 	$L__BB5_78;
	setp.lt.s64 	%p138, %rd312, %rd75;
	selp.f64 	%fd204, %fd203, %fd67, %p138;
	min.s64 	%rd313, %rd312, %rd75;
$L__BB5_78:
	mov.b64 	%rd272, %fd204;
	mov.b64 	{%r258, %r263}, %rd272;
	mov.b32 	%r274, 16;
	mov.b32 	%r276, -1;
	// begin inline asm
	shfl.sync.down.b32 %r257, %r258, %r274, %r188, %r276;
	// end inline asm
	// begin inline asm
	shfl.sync.down.b32 %r262, %r263, %r274, %r188, %r276;
	// end inline asm
	mov.b64 	%rd273, {%r257, %r262};
	mov.b64 	%fd70, %rd273;
	mov.b64 	{%r268, %r273}, %rd313;
	// begin inline asm
	shfl.sync.down.b32 %r267, %r268, %r274, %r188, %r276;
	// end inline asm
	// begin inline asm
	shfl.sync.down.b32 %r272, %r273, %r274, %r188, %r276;
	// end inline asm
	mov.b64 	%rd78, {%r267, %r272};
	add.s32 	%r277, %r169, 16;
	setp.gt.s32 	%p139, %r277, %r188;
	setp.lt.f64 	%p140, %fd204, %fd70;
	or.pred  	%p141, %p139, %p140;
	mov.f64 	%fd242, %fd204;
	mov.u64 	%rd356, %rd313;
	@%p141 bra 	$L__BB5_81;
	setp.gt.f64 	%p142, %fd204, %fd70;
	mov.f64 	%fd242, %fd70;
	mov.u64 	%rd356, %rd78;
	@%p142 bra 	$L__BB5_81;
	setp.lt.s64 	%p143, %rd313, %rd78;
	selp.f64 	%fd242, %fd204, %fd70, %p143;
	min.s64 	%rd356, %rd313, %rd78;
$L__BB5_81:
	setp.ne.s32 	%p144, %r169, 0;
	@%p144 bra 	$L__BB5_83;
	shr.u32 	%r278, %r1, 1;
	and.b32  	%r279, %r278, 496;
	mov.u32 	%r280, _ZN6thrust24THRUST_300001_SM_1000_NS8cuda_cub4core6detail5shmemE;
	add.s32 	%r281, %r280, %r279;
	st.shared.f64 	[%r281+8], %fd242;
	st.shared.u64 	[%r281+16], %rd356;
$L__BB5_83:
	bar.sync 	0;
	setp.ne.s32 	%p145, %r1, 0;
	@%p145 bra 	$L__BB5_198;
	setp.lt.s32 	%p146, %r36, 33;
	mov.f64 	%fd206, %fd242;
	mov.u64 	%rd315, %rd356;
	@%p146 bra 	$L__BB5_88;
	ld.shared.f64 	%fd73, [_ZN6thrust24THRUST_300001_SM_1000_NS8cuda_cub4core6detail5shmemE+24];
	ld.shared.u64 	%rd81, [_ZN6thrust24THRUST_300001_SM_1000_NS8cuda_cub4core6detail5shmemE+32];
	setp.lt.f64 	%p147, %fd242, %fd73;
	mov.f64 	%fd206, %fd242;
	mov.u64 	%rd315, %rd356;
	@%p147 bra 	$L__BB5_88;
	setp.lt.f64 	%p148, %fd73, %fd242;
	mov.f64 	%fd206, %fd73;
	mov.u64 	%rd315, %rd81;
	@%p148 bra 	$L__BB5_88;
	setp.lt.s64 	%p149, %rd356, %rd81;
	selp.f64 	%fd206, %fd242, %fd73, %p149;
	min.s64 	%rd315, %rd356, %rd81;
$L__BB5_88:
	setp.lt.s32 	%p150, %r36, 65;
	mov.f64 	%fd207, %fd206;
	mov.u64 	%rd316, %rd315;
	@%p150 bra 	$L__BB5_92;
	ld.shared.f64 	%fd76, [_ZN6thrust24THRUST_300001_SM_1000_NS8cuda_cub4core6detail5shmemE+40];
	ld.shared.u64 	%rd84, [_ZN6thrust24THRUST_300001_SM_1000_NS8cuda_cub4core6detail5shmemE+48];
	setp.lt.f64 	%p151, %fd206, %fd76;
	mov.f64 	%fd207, %fd206;
	mov.u64 	%rd316, %rd315;
	@%p151 bra 	$L__BB5_92;
	setp.lt.f64 	%p152, %fd76, %fd206;
	mov.f64 	%fd207, %fd76;
	mov.u64 	%rd316, %rd84;
	@%p152 bra 	$L__BB5_92;
	setp.lt.s64 	%p153, %rd315, %rd84;
	selp.f64 	%fd207, %fd206, %fd76, %p153;
	min.s64 	%rd316, %rd315, %rd84;
$L__BB5_92:
	setp.lt.s32 	%p154, %r36, 97;
	mov.f64 	%fd208, %fd207;
	mov.u64 	%rd317, %rd316;
	@%p154 bra 	$L__BB5_96;
	ld.shared.f64 	%fd79, [_ZN6thrust24THRUST_300001_SM_1000_NS8cuda_cub4core6detail5shmemE+56];
	ld.shared.u64 	%rd87, [_ZN6thrust24THRUST_300001_SM_1000_NS8cuda_cub4core6detail5shmemE+64];
	setp.lt.f64 	%p155, %fd207, %fd79;
	mov.f64 	%fd208, %fd207;
	mov.u64 	%rd317, %rd316;
	@%p155 bra 	$L__BB5_96;
	setp.lt.f64 	%p156, %fd79, %fd207;
	mov.f64 	%fd208, %fd79;
	mov.u64 	%rd317, %rd87;
	@%p156 bra 	$L__BB5_96;
	setp.lt.s64 	%p157, %rd316, %rd87;
	selp.f64 	%fd208, %fd207, %fd79, %p157;
	min.s64 	%rd317, %rd316, %rd87;
$L__BB5_96:
	setp.lt.s32 	%p158, %r36, 129;
	mov.f64 	%fd209, %fd208;
	mov.u64 	%rd318, %rd317;
	@%p158 bra 	$L__BB5_100;
	ld.shared.f64 	%fd82, [_ZN6thrust24THRUST_300001_SM_1000_NS8cuda_cub4core6detail5shmemE+72];
	ld.shared.u64 	%rd90, [_ZN6thrust24THRUST_300001_SM_1000_NS8cuda_cub4core6detail5shmemE+80];
	setp.lt.f64 	%p159, %fd208, %fd82;
	mov.f64 	%fd209, %fd208;
	mov.u64 	%rd318, %rd317;
	@%p159 bra 	$L__BB5_100;
	setp.lt.f64 	%p160, %fd82, %fd208;
	mov.f64 	%fd209, %fd82;
	mov.u64 	%rd318, %rd90;
	@%p160 bra 	$L__BB5_100;
	setp.lt.s64 	%p161, %rd317, %rd90;
	selp.f64 	%fd209, %fd208, %fd82, %p161;
	min.s64 	%rd318, %rd317, %rd90;
$L__BB5_100:
	setp.lt.s32 	%p162, %r36, 161;
	mov.f64 	%fd210, %fd209;
	mov.u64 	%rd319, %rd318;
	@%p162 bra 	$L__BB5_104;
	ld.shared.f64 	%fd85, [_ZN6thrust24THRUST_300001_SM_1000_NS8cuda_cub4core6detail5shmemE+88];
	ld.shared.u64 	%rd93, [_ZN6thrust24THRUST_300001_SM_1000_NS8cuda_cub4core6detail5shmemE+96];
	setp.lt.f64 	%p163, %fd209, %fd85;
	mov.f64 	%fd210, %fd209;
	mov.u64 	%rd319, %rd318;
	@%p163 bra 	$L__BB5_104;
	setp.lt.f64 	%p164, %fd85, %fd209;
	mov.f64 	%fd210, %fd85;
	mov.u64 	%rd319, %rd93;
	@%p164 bra 	$L__BB5_104;
	setp.lt.s64 	%p165, %rd318, %rd93;
	selp.f64 	%fd210, %fd209, %fd85, %p165;
	min.s64 	%rd319, %rd318, %rd93;
$L__BB5_104:
	setp.lt.s32 	%p166, %r36, 193;
	mov.f64 	%fd211, %fd210;
	mov.u64 	%rd320, %rd319;
	@%p166 bra 	$L__BB5_108;
	ld.shared.f64 	%fd88, [_ZN6thrust24THRUST_300001_SM_1000_NS8cuda_cub4core6detail5shmemE+104];
	ld.shared.u64 	%rd96, [_ZN6thrust24THRUST_300001_SM_1000_NS8cuda_cub4core6detail5shmemE+112];
	setp.lt.f64 	%p167, %fd210, %fd88;
	mov.f64 	%fd211, %fd210;
	mov.u64 	%rd320, %rd319;
	@%p167 bra 	$L__BB5_108;
	setp.lt.f64 	%p168, %fd88, %fd210;
	mov.f64 	%fd211, %fd88;
	mov.u64 	%rd320, %rd96;
	@%p168 bra 	$L__BB5_108;
	setp.lt.s64 	%p169, %rd319, %rd96;
	selp.f64 	%fd211, %fd210, %fd88, %p169;
	min.s64 	%rd320, %rd319, %rd96;
$L__BB5_108:
	setp.lt.s32 	%p170, %r36, 225;
	mov.u64 	%rd356, %rd320;
	mov.f64 	%fd242, %fd211;
	@%p170 bra 	$L__BB5_198;
	ld.shared.f64 	%fd91, [_ZN6thrust24THRUST_300001_SM_1000_NS8cuda_cub4core6detail5shmemE+120];
	ld.shared.u64 	%rd99, [_ZN6thrust24THRUST_300001_SM_1000_NS8cuda_cub4core6detail5shmemE+128];
	setp.lt.f64 	%p171, %fd211, %fd91;
	mov.u64 	%rd356, %rd320;
	mov.f64 	%fd242, %fd211;
	@%p171 bra 	$L__BB5_198;
	setp.lt.f64 	%p172, %fd91, %fd211;
	mov.u64 	%rd356, %rd99;
	mov.f64 	%fd242, %fd91;
	@%p172 bra 	$L__BB5_198;
	setp.lt.s64 	%p173, %rd320, %rd99;
	selp.f64 	%fd242, %fd211, %fd91, %p173;
	min.s64 	%rd356, %rd320, %rd99;
	bra.uni 	$L__BB5_198;
$L__BB5_112:
	mov.u32 	%r17, %tid.x;
	cvt.u64.u32 	%rd203, %r17;
	cvta.to.global.u64 	%rd204, %rd200;
	mul.wide.u32 	%rd205, %r17, 8;
	add.s64 	%rd101, %rd204, %rd205;
	ld.global.f64 	%fd172, [%rd101];
	add.s32 	%r37, %r17, 256;
	cvt.u64.u32 	%rd206, %r37;
	ld.global.f64 	%fd173, [%rd101+2048];
	add.s32 	%r38, %r17, 512;
	cvt.u64.u32 	%rd207, %r38;
	ld.global.f64 	%fd174, [%rd101+4096];
	ld.global.f64 	%fd93, [%rd101+6144];
	or.b32  	%r39, %r17, 1024;
	cvt.u64.u32 	%rd102, %r39;
	add.s64 	%rd103, %rd201, %rd102;
	ld.global.f64 	%fd94, [%rd101+8192];
	setp.lt.f64 	%p3, %fd173, %fd172;
	selp.f64 	%fd175, %fd173, %fd172, %p3;
	selp.b64 	%rd208, %rd206, %rd203, %p3;
	setp.lt.f64 	%p4, %fd174, %fd175;
	selp.f64 	%fd95, %fd174, %fd175, %p4;
	selp.b64 	%rd104, %rd207, %rd208, %p4;
	setp.lt.f64 	%p5, %fd95, %fd93;
	mov.f64 	%fd212, %fd95;
	mov.u64 	%rd321, %rd104;
	@%p5 bra 	$L__BB5_115;
	add.s32 	%r40, %r17, 768;
	cvt.u64.u32 	%rd321, %r40;
	setp.lt.f64 	%p6, %fd93, %fd95;
	mov.f64 	%fd212, %fd93;
	@%p6 bra 	$L__BB5_115;
	mov.f64 	%fd212, %fd95;
	mov.u64 	%rd321, %rd104;
$L__BB5_115:
	add.s64 	%rd107, %rd201, %rd321;
	setp.lt.f64 	%p7, %fd212, %fd94;
	mov.f64 	%fd229, %fd212;
	mov.u64 	%rd343, %rd107;
	@%p7 bra 	$L__BB5_118;
	setp.lt.f64 	%p8, %fd94, %fd212;
	mov.f64 	%fd229, %fd94;
	mov.u64 	%rd343, %rd103;
	@%p8 bra 	$L__BB5_118;
	setp.lt.s64 	%p9, %rd321, %rd102;
	selp.f64 	%fd229, %fd212, %fd94, %p9;
	selp.b64 	%rd343, %rd107, %rd103, %p9;
$L__BB5_118:
	setp.lt.u32 	%p10, %r36, 2560;
	mov.b32 	%r394, 1280;
	@%p10 bra 	$L__BB5_136;
	mov.b32 	%r394, 1280;
$L__BB5_120:
	mov.u32 	%r18, %r394;
	cvt.u64.u32 	%rd209, %r18;
	add.s64 	%rd210, %rd203, %rd209;
	mul.wide.u32 	%rd211, %r18, 8;
	add.s64 	%rd212, %rd101, %rd211;
	add.s64 	%rd113, %rd210, %rd201;
	ld.global.f64 	%fd100, [%rd212];
	ld.global.f64 	%fd101, [%rd212+2048];
	ld.global.f64 	%fd102, [%rd212+4096];
	ld.global.f64 	%fd103, [%rd212+6144];
	ld.global.f64 	%fd104, [%rd212+8192];
	setp.lt.f64 	%p11, %fd229, %fd100;
	mov.f64 	%fd215, %fd229;
	mov.u64 	%rd324, %rd343;
	@%p11 bra 	$L__BB5_123;
	setp.lt.f64 	%p12, %fd100, %fd229;
	mov.f64 	%fd215, %fd100;
	mov.u64 	%rd324, %rd113;
	@%p12 bra 	$L__BB5_123;
	setp.lt.s64 	%p13, %rd343, %rd113;
	selp.f64 	%fd215, %fd229, %fd100, %p13;
	min.s64 	%rd324, %rd343, %rd113;
$L__BB5_123:
	setp.lt.f64 	%p14, %fd215, %fd101;
	mov.f64 	%fd216, %fd215;
	mov.u64 	%rd325, %rd324;
	@%p14 bra 	$L__BB5_126;
	cvt.u64.u32 	%rd213, %r18;
	add.s64 	%rd214, %rd203, %rd213;
	add.s64 	%rd215, %rd214, %rd201;
	add.s64 	%rd325, %rd215, 256;
	setp.lt.f64 	%p15, %fd101, %fd215;
	mov.f64 	%fd216, %fd101;
	@%p15 bra 	$L__BB5_126;
	add.s64 	%rd219, %rd215, 256;
	setp.lt.s64 	%p16, %rd324, %rd219;
	selp.f64 	%fd216, %fd215, %fd101, %p16;
	min.s64 	%rd325, %rd324, %rd219;
$L__BB5_126:
	setp.lt.f64 	%p17, %fd216, %fd102;
	mov.f64 	%fd217, %fd216;
	mov.u64 	%rd326, %rd325;
	@%p17 bra 	$L__BB5_129;
	cvt.u64.u32 	%rd220, %r18;
	add.s64 	%rd221, %rd203, %rd220;
	add.s64 	%rd222, %rd221, %rd201;
	add.s64 	%rd326, %rd222, 512;
	setp.lt.f64 	%p18, %fd102, %fd216;
	mov.f64 	%fd217, %fd102;
	@%p18 bra 	$L__BB5_129;
	setp.lt.s64 	%p19, %rd325, %rd326;
	selp.f64 	%fd217, %fd216, %fd102, %p19;
	min.s64 	%rd326, %rd325, %rd326;
$L__BB5_129:
	setp.lt.f64 	%p20, %fd217, %fd103;
	mov.f64 	%fd218, %fd217;
	mov.u64 	%rd327, %rd326;
	@%p20 bra 	$L__BB5_132;
	cvt.u64.u32 	%rd223, %r18;
	add.s64 	%rd224, %rd203, %rd223;
	add.s64 	%rd225, %rd224, %rd201;
	add.s64 	%rd327, %rd225, 768;
	setp.lt.f64 	%p21, %fd103, %fd217;
	mov.f64 	%fd218, %fd103;
	@%p21 bra 	$L__BB5_132;
	setp.lt.s64 	%p22, %rd326, %rd327;
	selp.f64 	%fd218, %fd217, %fd103, %p22;
	min.s64 	%rd327, %rd326, %rd327;
$L__BB5_132:
	setp.lt.f64 	%p23, %fd218, %fd104;
	mov.f64 	%fd229, %fd218;
	mov.u64 	%rd343, %rd327;
	@%p23 bra 	$L__BB5_135;
	add.s64 	%rd228, %rd210, %rd201;
	add.s64 	%rd343, %rd228, 1024;
	setp.lt.f64 	%p24, %fd104, %fd218;
	mov.f64 	%fd229, %fd104;
	@%p24 bra 	$L__BB5_135;
	setp.lt.s64 	%p25, %rd327, %rd343;
	selp.f64 	%fd229, %fd218, %fd104, %p25;
	min.s64 	%rd343, %rd327, %rd343;
$L__BB5_135:
	add.s32 	%r394, %r18, 1280;
	add.s32 	%r43, %r18, 2560;
	setp.le.s32 	%p26, %r43, %r36;
	@%p26 bra 	$L__BB5_120;
$L__BB5_136:
	setp.le.s32 	%p27, %r36, %r394;
	@%p27 bra 	$L__BB5_159;
	sub.s32 	%r21, %r36, %r394;
	setp.ge.s32 	%p28, %r17, %r21;
	@%p28 bra 	$L__BB5_159;
	cvta.to.global.u64 	%rd130, %rd200;
	not.b32 	%r44, %r17;
	add.s32 	%r45, %r36, %r44;
	sub.s32 	%r22, %r45, %r394;
	and.b32  	%r46, %r22, 768;
	setp.eq.s32 	%p29, %r46, 768;
	mov.u32 	%r397, %r17;
	@%p29 bra 	$L__BB5_144;
	add.s32 	%r47, %r17, %r394;
	cvt.u64.u32 	%rd230, %r47;
	add.s64 	%rd331, %rd201, %rd230;
	mul.wide.u32 	%rd231, %r47, 8;
	add.s64 	%rd330, %rd130, %rd231;
	shr.u32 	%r48, %r22, 8;
	add.s32 	%r49, %r48, 1;
	and.b32  	%r50, %r49, 3;
	neg.s32 	%r395, %r50;
	mov.u32 	%r397, %r17;
$L__BB5_140:
	.pragma "nounroll";
	mov.u64 	%rd135, %rd343;
	mov.f64 	%fd116, %fd229;
	ld.global.f64 	%fd117, [%rd330];
	setp.lt.f64 	%p30, %fd116, %fd117;
	@%p30 bra 	$L__BB5_143;
	setp.lt.f64 	%p31, %fd117, %fd116;
	mov.f64 	%fd229, %fd117;
	mov.u64 	%rd343, %rd331;
	@%p31 bra 	$L__BB5_143;
	setp.lt.s64 	%p32, %rd135, %rd331;
	selp.f64 	%fd229, %fd116, %fd117, %p32;
	min.s64 	%rd343, %rd135, %rd331;
$L__BB5_143:
	add.s32 	%r397, %r397, 256;
	add.s64 	%rd331, %rd331, 256;
	add.s64 	%rd330, %rd330, 2048;
	add.s32 	%r395, %r395, 1;
	setp.ne.s32 	%p33, %r395, 0;
	@%p33 bra 	$L__BB5_140;
$L__BB5_144:
	setp.lt.u32 	%p34, %r22, 768;
	@%p34 bra 	$L__BB5_159;
	add.s32 	%r398, %r397, %r394;
	cvt.u64.u32 	%rd232, %r398;
	add.s64 	%rd338, %rd201, %rd232;
	cvt.u64.u32 	%rd233, %r397;
	cvt.u64.u32 	%rd234, %r394;
	add.s64 	%rd235, %rd233, %rd234;
	shl.b64 	%rd236, %rd235, 3;
	add.s64 	%rd237, %rd236, %rd130;
	add.s64 	%rd337, %rd237, 6144;
	mul.wide.u32 	%rd238, %r398, 8;
	add.s64 	%rd336, %rd130, %rd238;
	add.s32 	%r399, %r397, 512;
$L__BB5_146:
	mov.u32 	%r32, %r399;
	ld.global.f64 	%fd123, [%rd336];
	setp.lt.f64 	%p35, %fd229, %fd123;
	mov.f64 	%fd226, %fd229;
	mov.u64 	%rd340, %rd343;
	@%p35 bra 	$L__BB5_149;
	setp.lt.f64 	%p36, %fd123, %fd229;
	mov.f64 	%fd226, %fd123;
	mov.u64 	%rd340, %rd338;
	@%p36 bra 	$L__BB5_149;
	setp.lt.s64 	%p37, %rd343, %rd338;
	selp.f64 	%fd226, %fd229, %fd123, %p37;
	min.s64 	%rd340, %rd343, %rd338;
$L__BB5_149:
	add.s32 	%r51, %r398, 256;
	cvt.u64.u32 	%rd239, %r51;
	add.s64 	%rd151, %rd201, %rd239;
	ld.global.f64 	%fd126, [%rd337+-4096];
	setp.lt.f64 	%p38, %fd226, %fd126;
	mov.f64 	%fd227, %fd226;
	mov.u64 	%rd341, %rd340;
	@%p38 bra 	$L__BB5_152;
	setp.lt.f64 	%p39, %fd126, %fd226;
	mov.f64 	%fd227, %fd126;
	mov.u64 	%rd341, %rd151;
	@%p39 bra 	$L__BB5_152;
	setp.lt.s64 	%p40, %rd340, %rd151;
	selp.f64 	%fd227, %fd226, %fd126, %p40;
	min.s64 	%rd341, %rd340, %rd151;
$L__BB5_152:
	add.s32 	%r52, %r398, 512;
	cvt.u64.u32 	%rd240, %r52;
	add.s64 	%rd154, %rd201, %rd240;
	ld.global.f64 	%fd129, [%rd337+-2048];
	setp.lt.f64 	%p41, %fd227, %fd129;
	mov.f64 	%fd228, %fd227;
	mov.u64 	%rd342, %rd341;
	@%p41 bra 	$L__BB5_155;
	setp.lt.f64 	%p42, %fd129, %fd227;
	mov.f64 	%fd228, %fd129;
	mov.u64 	%rd342, %rd154;
	@%p42 bra 	$L__BB5_155;
	setp.lt.s64 	%p43, %rd341, %rd154;
	selp.f64 	%fd228, %fd227, %fd129, %p43;
	min.s64 	%rd342, %rd341, %rd154;
$L__BB5_155:
	add.s32 	%r53, %r398, 768;
	cvt.u64.u32 	%rd241, %r53;
	add.s64 	%rd157, %rd201, %rd241;
	ld.global.f64 	%fd132, [%rd337];
	setp.lt.f64 	%p44, %fd228, %fd132;
	mov.f64 	%fd229, %fd228;
	mov.u64 	%rd343, %rd342;
	@%p44 bra 	$L__BB5_158;
	setp.lt.f64 	%p45, %fd132, %fd228;
	mov.f64 	%fd229, %fd132;
	mov.u64 	%rd343, %rd157;
	@%p45 bra 	$L__BB5_158;
	setp.lt.s64 	%p46, %rd342, %rd157;
	selp.f64 	%fd229, %fd228, %fd132, %p46;
	min.s64 	%rd343, %rd342, %rd157;
$L__BB5_158:
	add.s64 	%rd338, %rd338, 1024;
	add.s64 	%rd337, %rd337, 8192;
	add.s64 	%rd336, %rd336, 8192;
	add.s32 	%r399, %r32, 1024;
	add.s32 	%r54, %r32, 512;
	add.s32 	%r398, %r398, 1024;
	setp.lt.s32 	%p47, %r54, %r21;
	@%p47 bra 	$L__BB5_146;
$L__BB5_159:
	// begin inline asm
	mov.u32 %r55, %laneid;
	// end inline asm
	mov.b64 	%rd242, %fd229;
	mov.b64 	{%r57, %r62}, %rd242;
	mov.b32 	%r73, 1;
	mov.b32 	%r74, 31;
	mov.b32 	%r75, -1;
	// begin inline asm
	shfl.sync.down.b32 %r56, %r57, %r73, %r74, %r75;
	// end inline asm
	// begin inline asm
	shfl.sync.down.b32 %r61, %r62, %r73, %r74, %r75;
	// end inline asm
	mov.b64 	%rd243, {%r56, %r61};
	mov.b64 	%fd136, %rd243;
	mov.b64 	{%r67, %r72}, %rd343;
	// begin inline asm
	shfl.sync.down.b32 %r66, %r67, %r73, %r74, %r75;
	// end inline asm
	// begin inline asm
	shfl.sync.down.b32 %r71, %r72, %r73, %r74, %r75;
	// end inline asm
	mov.b64 	%rd164, {%r66, %r71};
	setp.gt.s32 	%p48, %r55, 30;
	setp.lt.f64 	%p49, %fd229, %fd136;
	or.pred  	%p50, %p48, %p49;
	mov.f64 	%fd231, %fd229;
	mov.u64 	%rd345, %rd343;
	@%p50 bra 	$L__BB5_162;
	setp.gt.f64 	%p51, %fd229, %fd136;
	mov.f64 	%fd231, %fd136;
	mov.u64 	%rd345, %rd164;
	@%p51 bra 	$L__BB5_162;
	setp.lt.s64 	%p52, %rd343, %rd164;
	selp.f64 	%fd231, %fd229, %fd136, %p52;
	min.s64 	%rd345, %rd343, %rd164;
$L__BB5_162:
	mov.b64 	%rd244, %fd231;
	mov.b64 	{%r77, %r82}, %rd244;
	mov.b32 	%r93, 2;
	mov.b32 	%r94, 31;
	mov.b32 	%r95, -1;
	// begin inline asm
	shfl.sync.down.b32 %r76, %r77, %r93, %r94, %r95;
	// end inline asm
	// begin inline asm
	shfl.sync.down.b32 %r81, %r82, %r93, %r94, %r95;
	// end inline asm
	mov.b64 	%rd245, {%r76, %r81};
	mov.b64 	%fd139, %rd245;
	mov.b64 	{%r87, %r92}, %rd345;
	// begin inline asm
	shfl.sync.down.b32 %r86, %r87, %r93, %r94, %r95;
	// end inline asm
	// begin inline asm
	shfl.sync.down.b32 %r91, %r92, %r93, %r94, %r95;
	// end inline asm
	mov.b64 	%rd167, {%r86, %r91};
	setp.gt.s32 	%p53, %r55, 29;
	setp.lt.f64 	%p54, %fd231, %fd139;
	or.pred  	%p55, %p53, %p54;
	mov.f64 	%fd232, %fd231;
	mov.u64 	%rd346, %rd345;
	@%p55 bra 	$L__BB5_165;
	setp.gt.f64 	%p56, %fd231, %fd139;
	mov.f64 	%fd232, %fd139;
	mov.u64 	%rd346, %rd167;
	@%p56 bra 	$L__BB5_165;
	setp.lt.s64 	%p57, %rd345, %rd167;
	selp.f64 	%fd232, %fd231, %fd139, %p57;
	min.s64 	%rd346, %rd345, %rd167;
$L__BB5_165:
	mov.b64 	%rd246, %fd232;
	mov.b64 	{%r97, %r102}, %rd246;
	mov.b32 	%r113, 4;
	mov.b32 	%r114, 31;
	mov.b32 	%r115, -1;
	// begin inline asm
	shfl.sync.down.b32 %r96, %r97, %r113, %r114, %r115;
	// end inline asm
	// begin inline asm
	shfl.sync.down.b32 %r101, %r102, %r113, %r114, %r115;
	// end inline asm
	mov.b64 	%rd247, {%r96, %r101};
	mov.b64 	%fd142, %rd247;
	mov.b64 	{%r107, %r112}, %rd346;
	// begin inline asm
	shfl.sync.down.b32 %r106, %r107, %r113, %r114, %r115;
	// end inline asm
	// begin inline asm
	shfl.sync.down.b32 %r111, %r112, %r113, %r114, %r115;
	// end inline asm
	mov.b64 	%rd170, {%r106, %r111};
	setp.gt.s32 	%p58, %r55, 27;
	setp.lt.f64 	%p59, %fd232, %fd142;
	or.pred  	%p60, %p58, %p59;
	mov.f64 	%fd233, %fd232;
	mov.u64 	%rd347, %rd346;
	@%p60 bra 	$L__BB5_168;
	setp.gt.f64 	%p61, %fd232, %fd142;
	mov.f64 	%fd233, %fd142;
	mov.u64 	%rd347, %rd170;
	@%p61 bra 	$L__BB5_168;
	setp.lt.s64 	%p62, %rd346, %rd170;
	selp.f64 	%fd233, %fd232, %fd142, %p62;
	min.s64 	%rd347, %rd346, %rd170;
$L__BB5_168:
	mov.b64 	%rd248, %fd233;
	mov.b64 	{%r117, %r122}, %rd248;
	mov.b32 	%r133, 8;
	mov.b32 	%r134, 31;
	mov.b32 	%r135, -1;
	// begin inline asm
	shfl.sync.down.b32 %r116, %r117, %r133, %r134, %r135;
	// end inline asm
	// begin inline asm
	shfl.sync.down.b32 %r121, %r122, %r133, %r134, %r135;
	// end inline asm
	mov.b64 	%rd249, {%r116, %r121};
	mov.b64 	%fd145, %rd249;
	mov.b64 	{%r127, %r132}, %rd347;
	// begin inline asm
	shfl.sync.down.b32 %r126, %r127, %r133, %r134, %r135;
	// end inline asm
	// begin inline asm
	shfl.sync.down.b32 %r131, %r132, %r133, %r134, %r135;
	// end inline asm
	mov.b64 	%rd173, {%r126, %r131};
	setp.gt.s32 	%p63, %r55, 23;
	setp.lt.f64 	%p64, %fd233, %fd145;
	or.pred  	%p65, %p63, %p64;
	mov.f64 	%fd234, %fd233;
	mov.u64 	%rd348, %rd347;
	@%p65 bra 	$L__BB5_171;
	setp.gt.f64 	%p66, %fd233, %fd145;
	mov.f64 	%fd234, %fd145;
	mov.u64 	%rd348, %rd173;
	@%p66 bra 	$L__BB5_171;
	setp.lt.s64 	%p67, %rd347, %rd173;
	selp.f64 	%fd234, %fd233, %fd145, %p67;
	min.s64 	%rd348, %rd347, %rd173;
$L__BB5_171:
	mov.b64 	%rd250, %fd234;
	mov.b64 	{%r137, %r142}, %rd250;
	mov.b32 	%r153, 16;
	mov.b32 	%r154, 31;
	mov.b32 	%r155, -1;
	// begin inline asm
	shfl.sync.down.b32 %r136, %r137, %r153, %r154, %r155;
	// end inline asm
	// begin inline asm
	shfl.sync.down.b32 %r141, %r142, %r153, %r154, %r155;
	// end inline asm
	mov.b64 	%rd251, {%r136, %r141};
	mov.b64 	%fd148, %rd251;
	mov.b64 	{%r147, %r152}, %rd348;
	// begin inline asm
	shfl.sync.down.b32 %r146, %r147, %r153, %r154, %r155;
	// end inline asm
	// begin inline asm
	shfl.sync.down.b32 %r151, %r152, %r153, %r154, %r155;
	// end inline asm
	mov.b64 	%rd176, {%r146, %r151};
	setp.gt.s32 	%p68, %r55, 15;
	setp.lt.f64 	%p69, %fd234, %fd148;
	or.pred  	%p70, %p68, %p69;
	mov.f64 	%fd242, %fd234;
	mov.u64 	%rd356, %rd348;
	@%p70 bra 	$L__BB5_174;
	setp.gt.f64 	%p71, %fd234, %fd148;
	mov.f64 	%fd242, %fd148;
	mov.u64 	%rd356, %rd176;
	@%p71 bra 	$L__BB5_174;
	setp.lt.s64 	%p72, %rd348, %rd176;
	selp.f64 	%fd242, %fd234, %fd148, %p72;
	min.s64 	%rd356, %rd348, %rd176;
$L__BB5_174:
	setp.ne.s32 	%p73, %r55, 0;
	@%p73 bra 	$L__BB5_176;
	shr.u32 	%r156, %r17, 1;
	and.b32  	%r157, %r156, 496;
	mov.u32 	%r158, _ZN6thrust24THRUST_300001_SM_1000_NS8cuda_cub4core6detail5shmemE;
	add.s32 	%r159, %r158, %r157;
	st.shared.f64 	[%r159+8], %fd242;
	st.shared.u64 	[%r159+16], %rd356;
$L__BB5_176:
	bar.sync 	0;
	setp.ne.s32 	%p74, %r17, 0;
	@%p74 bra 	$L__BB5_198;
	ld.shared.f64 	%fd151, [_ZN6thrust24THRUST_300001_SM_1000_NS8cuda_cub4core6detail5shmemE+24];
	ld.shared.u64 	%rd179, [_ZN6thrust24THRUST_300001_SM_1000_NS8cuda_cub4core6detail5shmemE+32];
	setp.lt.f64 	%p75, %fd242, %fd151;
	mov.f64 	%fd236, %fd242;
	mov.u64 	%rd350, %rd356;
	@%p75 bra 	$L__BB5_180;
	setp.lt.f64 	%p76, %fd151, %fd242;
	mov.f64 	%fd236, %fd151;
	mov.u64 	%rd350, %rd179;
	@%p76 bra 	$L__BB5_180;
	setp.lt.s64 	%p77, %rd356, %rd179;
	selp.f64 	%fd236, %fd242, %fd151, %p77;
	min.s64 	%rd350, %rd356, %rd179;
$L__BB5_180:
	ld.shared.f64 	%fd154, [_ZN6thrust24THRUST_300001_SM_1000_NS8cuda_cub4core6detail5shmemE+40];
	ld.shared.u64 	%rd182, [_ZN6thrust24THRUST_300001_SM_1000_NS8cuda_cub4core6detail5shmemE+48];
	setp.lt.f64 	%p78, %fd236, %fd154;
	mov.f64 	%fd237, %fd236;
	mov.u64 	%rd351, %rd350;
	@%p78 bra 	$L__BB5_183;
	setp.lt.f64 	%p79, %fd154, %fd236;
	mov.f64 	%fd237, %fd154;
	mov.u64 	%rd351, %rd182;
	@%p79 bra 	$L__BB5_183;
	setp.lt.s64 	%p80, %rd350, %rd182;
	selp.f64 	%fd237, %fd236, %fd154, %p80;
	min.s64 	%rd351, %rd350, %rd182;
$L__BB5_183:
	ld.shared.f64 	%fd157, [_ZN6thrust24THRUST_300001_SM_1000_NS8cuda_cub4core6detail5shmemE+56];
	ld.shared.u64 	%rd185, [_ZN6thrust24THRUST_300001_SM_1000_NS8cuda_cub4core6detail5shmemE+64];
	setp.lt.f64 	%p81, %fd237, %fd157;
	mov.f64 	%fd238, %fd237;
	mov.u64 	%rd352, %rd351;
	@%p81 bra 	$L__BB5_186;
	setp.lt.f64 	%p82, %fd157, %fd237;
	mov.f64 	%fd238, %fd157;
	mov.u64 	%rd352, %rd185;
	@%p82 bra 	$L__BB5_186;
	setp.lt.s64 	%p83, %rd351, %rd185;
	selp.f64 	%fd238, %fd237, %fd157, %p83;
	min.s64 	%rd352, %rd351, %rd185;
$L__BB5_186:
	ld.shared.f64 	%fd160, [_ZN6thrust24THRUST_300001_SM_1000_NS8cuda_cub4core6detail5shmemE+72];
	ld.shared.u64 	%rd188, [_ZN6thrust24THRUST_300001_SM_1000_NS8cuda_cub4core6detail5shmemE+80];
	setp.lt.f64 	%p84, %fd238, %fd160;
	mov.f64 	%fd239, %fd238;
	mov.u64 	%rd353, %rd352;
	@%p84 bra 	$L__BB5_189;
	setp.lt.f64 	%p85, %fd160, %fd238;
	mov.f64 	%fd239, %fd160;
	mov.u64 	%rd353, %rd188;
	@%p85 bra 	$L__BB5_189;
	setp.lt.s64 	%p86, %rd352, %rd188;
	selp.f64 	%fd239, %fd238, %fd160, %p86;
	min.s64 	%rd353, %rd352, %rd188;
$L__BB5_189:
	ld.shared.f64 	%fd163, [_ZN6thrust24THRUST_300001_SM_1000_NS8cuda_cub4core6detail5shmemE+88];
	ld.shared.u64 	%rd191, [_ZN6thrust24THRUST_300001_SM_1000_NS8cuda_cub4core6detail5shmemE+96];
	setp.lt.f64 	%p87, %fd239, %fd163;
	mov.f64 	%fd240, %fd239;
	mov.u64 	%rd354, %rd353;
	@%p87 bra 	$L__BB5_192;
	setp.lt.f64 	%p88, %fd163, %fd239;
	mov.f64 	%fd240, %fd163;
	mov.u64 	%rd354, %rd191;
	@%p88 bra 	$L__BB5_192;
	setp.lt.s64 	%p89, %rd353, %rd191;
	selp.f64 	%fd240, %fd239, %fd163, %p89;
	min.s64 	%rd354, %rd353, %rd191;
$L__BB5_192:
	ld.shared.f64 	%fd166, [_ZN6thrust24THRUST_300001_SM_1000_NS8cuda_cub4core6detail5shmemE+104];
	ld.shared.u64 	%rd194, [_ZN6thrust24THRUST_300001_SM_1000_NS8cuda_cub4core6detail5shmemE+112];
	setp.lt.f64 	%p90, %fd240, %fd166;
	mov.f64 	%fd241, %fd240;
	mov.u64 	%rd355, %rd354;
	@%p90 bra 	$L__BB5_195;
	setp.lt.f64 	%p91, %fd166, %fd240;
	mov.f64 	%fd241, %fd166;
	mov.u64 	%rd355, %rd194;
	@%p91 bra 	$L__BB5_195;
	setp.lt.s64 	%p92, %rd354, %rd194;
	selp.f64 	%fd241, %fd240, %fd166, %p92;
	min.s64 	%rd355, %rd354, %rd194;
$L__BB5_195:
	ld.shared.f64 	%fd169, [_ZN6thrust24THRUST_300001_SM_1000_NS8cuda_cub4core6detail5shmemE+120];
	ld.shared.u64 	%rd197, [_ZN6thrust24THRUST_300001_SM_1000_NS8cuda_cub4core6detail5shmemE+128];
	setp.lt.f64 	%p93, %fd241, %fd169;
	mov.u64 	%rd356, %rd355;
	mov.f64 	%fd242, %fd241;
	@%p93 bra 	$L__BB5_198;
	setp.lt.f64 	%p94, %fd169, %fd241;
	mov.u64 	%rd356, %rd197;
	mov.f64 	%fd242, %fd169;
	@%p94 bra 	$L__BB5_198;
	setp.lt.s64 	%p95, %rd355, %rd197;
	selp.f64 	%fd242, %fd241, %fd169, %p95;
	min.s64 	%rd356, %rd355, %rd197;
$L__BB5_198:
	mov.u32 	%r387, %tid.x;
	setp.ne.s32 	%p222, %r387, 0;
	@%p222 bra 	$L__BB5_200;
	ld.param.u64 	%rd285, [_ZN6thrust24THRUST_300001_SM_1000_NS8cuda_cub4core6detail13_kernel_agentINS1_8__reduce11ReduceAgentINS0_12zip_iteratorIN4cuda3std3__45tupleIJNS0_6detail15normal_iteratorINS0_10device_ptrIdEEEENS0_17counting_iteratorIlNS0_11use_defaultESI_SI_EEEEEEEPNSB_IJdlEEESM_iNS1_9__extrema9arg_min_fIdlNSA_4lessIdEEEEEEJSL_SN_iSS_EEEvDpT0__param_1];
	cvta.to.global.u64 	%rd284, %rd285;
	st.global.f64 	[%rd284], %fd242;
	st.global.u64 	[%rd284+8], %rd356;
$L__BB5_200:
	ret;

}
	// .globl	_ZN6thrust24THRUST_300001_SM_1000_NS8cuda_cub4core6detail13_kernel_agentINS1_8__reduce11ReduceAgentINS0_12zip_iteratorIN4cuda3std3__45tupleIJNS0_6detail15normal_iteratorINS0_10device_ptrIdEEEENS0_17counting_iteratorIlNS0_11use_defaultESI_SI_EEEEEEEPNSB_IJdlEEESM_iNS1_9__extrema9arg_min_fIdlNSA_4lessIdEEEEEEJSL_SN_iN3cub18CUB_300001_SM_100013GridEvenShareIiEENSV_9GridQueueIjEESS_EEEvDpT0_
.visible .entry _ZN6thrust24THRUST_300001_SM_1000_NS8cuda_cub4core6detail13_kernel_agentINS1_8__reduce11ReduceAgentINS0_12zip_iteratorIN4cuda3std3__45tupleIJNS0_6detail15normal_iteratorINS0_10device_ptrIdEEEENS0_17counting_iteratorIlNS0_11use_defaultESI_SI_EEEEEEEPNSB_IJdlEEESM_iNS1_9__extrema9arg_min_fIdlNSA_4lessIdEEEEEEJSL_SN_iN3cub18CUB_300001_SM_100013GridEvenShareIiEENSV_9GridQueueIjEESS_EEEvDpT0_(
	.param .align 8 .b8 _ZN6thrust24THRUST_300001_SM_1000_NS8cuda_cub4core6detail13_kernel_agentINS1_8__reduce11ReduceAgentINS0_12zip_iteratorIN4cuda3std3__45tupleIJNS0_6detail15normal_iteratorINS0_10device_ptrIdEEEENS0_17counting_iteratorIlNS0_11use_defaultESI_SI_EEEEEEEPNSB_IJdlEEESM_iNS1_9__extrema9arg_min_fIdlNSA_4lessIdEEEEEEJSL_SN_iN3cub18CUB_300001_SM_100013GridEvenShareIiEENSV_9GridQueueIjEESS_EEEvDpT0__param_0[16],
	.param .u64 .ptr .align 1 _ZN6thrust24THRUST_300001_SM_1000_NS8cuda_cub4core6detail13_kernel_agentINS1_8__reduce11ReduceAgentINS0_12zip_iteratorIN4cuda3std3__45tupleIJNS0_6detail15normal_iteratorINS0_10device_ptrIdEEEENS0_17counting_iteratorIlNS0_11use_defaultESI_SI_EEEEEEEPNSB_IJdlEEESM_iNS1_9__extrema9arg_min_fIdlNSA_4lessIdEEEEEEJSL_SN_iN3cub18CUB_300001_SM_100013GridEvenShareIiEENSV_9GridQueueIjEESS_EEEvDpT0__param_1,
	.param .u32 _ZN6thrust24THRUST_300001_SM_1000_NS8cuda_cub4core6detail13_kernel_agentINS1_8__reduce11ReduceAgentINS0_12zip_iteratorIN4cuda3std3__45tupleIJNS0_6detail15normal_iteratorINS0_10device_ptrIdEEEENS0_17counting_iteratorIlNS0_11use_defaultESI_SI_EEEEEEEPNSB_IJdlEEESM_iNS1_9__extrema9arg_min_fIdlNSA_4lessIdEEEEEEJSL_SN_iN3cub18CUB_300001_SM_100013GridEvenShareIiEENSV_9GridQueueIjEESS_EEEvDpT0__param_2,
	.param .align 4 .b8 _ZN6thrust24THRUST_300001_SM_1000_NS8cuda_cub4core6detail13_kernel_agentINS1_8__reduce11ReduceAgentINS0_12zip_iteratorIN4cuda3std3__45tupleIJNS0_6detail15normal_iteratorINS0_10device_ptrIdEEEENS0_17counting_iteratorIlNS0_11use_defaultESI_SI_EEEEEEEPNSB_IJdlEEESM_iNS1_9__extrema9arg_min_fIdlNSA_4lessIdEEEEEEJSL_SN_iN3cub18CUB_300001_SM_100013GridEvenShareIiEENSV_9GridQueueIjEESS_EEEvDpT0__param_3[40],
	.param .align 8 .b8 _ZN6thrust24THRUST_300001_SM_1000_NS8cuda_cub4core6detail13_kernel_agentINS1_8__reduce11ReduceAgentINS0_12zip_iteratorIN4cuda3std3__45tupleIJNS0_6detail15normal_iteratorINS0_10device_ptrIdEEEENS0_17counting_iteratorIlNS0_11use_defaultESI_SI_EEEEEEEPNSB_IJdlEEESM_iNS1_9__extrema9arg_min_fIdlNSA_4lessIdEEEEEEJSL_SN_iN3cub18CUB_300001_SM_100013GridEvenShareIiEENSV_9GridQueueIjEESS_EEEvDpT0__param_4[8],
	.param .align 1 .b8 _ZN6thrust24THRUST_300001_SM_1000_NS8cuda_cub4core6detail13_kernel_agentINS1_8__reduce11ReduceAgentINS0_12zip_iteratorIN4cuda3std3__45tupleIJNS0_6detail15normal_iteratorINS0_10device_ptrIdEEEENS0_17counting_iteratorIlNS0_11use_defaultESI_SI_EEEEEEEPNSB_IJdlEEESM_iNS1_9__extrema9arg_min_fIdlNSA_4lessIdEEEEEEJSL_SN_iN3cub18CUB_300001_SM_100013GridEvenShareIiEENSV_9GridQueueIjEESS_EEEvDpT0__param_5[1]
)
.maxntid 256
{
	.reg .pred 	%p<225>;
	.reg .b32 	%r<437>;
	.reg .b64 	%rd<334>;
	.reg .b64 	%fd<243>;

	ld.param.u64 	%rd185, [_ZN6thrust24THRUST_300001_SM_1000_NS8cuda_cub4core6detail13_kernel_agentINS1_8__reduce11ReduceAgentINS0_12zip_iteratorIN4cuda3std3__45tupleIJNS0_6detail15normal_iteratorINS0_10device_ptrIdEEEENS0_17counting_iteratorIlNS0_11use_defaultESI_SI_EEEEEEEPNSB_IJdlEEESM_iNS1_9__extrema9arg_min_fIdlNSA_4lessIdEEEEEEJSL_SN_iN3cub18CUB_300001_SM_100013GridEvenShareIiEENSV_9GridQueueIjEESS_EEEvDpT0__param_0+8];
	ld.param.u64 	%rd184, [_ZN6thrust24THRUST_300001_SM_1000_NS8cuda_cub4core6detail13_kernel_agentINS1_8__reduce11ReduceAgentINS0_12zip_iteratorIN4cuda3std3__45tupleIJNS0_6detail15normal_iteratorINS0_10device_ptrIdEEEENS0_17counting_iteratorIlNS0_11use_defaultESI_SI_EEEEEEEPNSB_IJdlEEESM_iNS1_9__extrema9arg_min_fIdlNSA_4lessIdEEEEEEJSL_SN_iN3cub18CUB_300001_SM_100013GridEvenShareIiEENSV_9GridQueueIjEESS_EEEvDpT0__param_0];
	ld.param.u64 	%rd187, [_ZN6thrust24THRUST_300001_SM_1000_NS8cuda_cub4core6detail13_kernel_agentINS1_8__reduce11ReduceAgentINS0_12zip_iteratorIN4cuda3std3__45tupleIJNS0_6detail15normal_iteratorINS0_10device_ptrIdEEEENS0_17counting_iteratorIlNS0_11use_defaultESI_SI_EEEEEEEPNSB_IJdlEEESM_iNS1_9__extrema9arg_min_fIdlNSA_4lessIdEEEEEEJSL_SN_iN3cub18CUB_300001_SM_100013GridEvenShareIiEENSV_9GridQueueIjEESS_EEEvDpT0__param_4];
	ld.param.u32 	%r66, [_ZN6thrust24THRUST_300001_SM_1000_NS8cuda_cub4core6detail13_kernel_agentINS1_8__reduce11ReduceAgentINS0_12zip_iteratorIN4cuda3std3__45tupleIJNS0_6detail15normal_iteratorINS0_10device_ptrIdEEEENS0_17counting_iteratorIlNS0_11use_defaultESI_SI_EEEEEEEPNSB_IJdlEEESM_iNS1_9__extrema9arg_min_fIdlNSA_4lessIdEEEEEEJSL_SN_iN3cub18CUB_300001_SM_100013GridEvenShareIiEENSV_9GridQueueIjEESS_EEEvDpT0__param_2];
	cvta.to.global.u64 	%rd1, %rd187;
	cvta.to.global.u64 	%rd2, %rd184;
	mov.u32 	%r1, %ctaid.x;
	mul.lo.s32 	%r2, %r1, 1280;
	mov.u32 	%r67, %nctaid.x;
	mul.lo.s32 	%r3, %r67, 1280;
	add.s32 	%r68, %r2, 1280;
	setp.le.s32 	%p1, %r68, %r66;
	@%p1 bra 	$L__BB6_111;
	sub.s32 	%r4, %r66, %r2;
	mov.u32 	%r5, %tid.x;
	setp.ge.s32 	%p98, %r5, %r4;
	mov.f64 	%fd188, 0d0000000000000000;
	mov.b64 	%rd279, 0;
	mov.u32 	%r420, %r5;
	@%p98 bra 	$L__BB6_3;
	add.s32 	%r190, %r2, %r5;
	cvt.s64.s32 	%rd234, %r190;
	mul.wide.s32 	%rd235, %r190, 8;
	add.s64 	%rd236, %rd2, %rd235;
	add.s64 	%rd279, %rd185, %rd234;
	ld.global.f64 	%fd188, [%rd236];
	add.s32 	%r420, %r5, 256;
$L__BB6_3:
	setp.ge.s32 	%p99, %r420, %r4;
	@%p99 bra 	$L__BB6_25;
	not.b32 	%r191, %r420;
	add.s32 	%r192, %r66, %r191;
	sub.s32 	%r8, %r192, %r2;
	and.b32  	%r193, %r8, 768;
	setp.eq.s32 	%p100, %r193, 768;
	@%p100 bra 	$L__BB6_10;
	add.s32 	%r418, %r420, %r2;
	shr.u32 	%r194, %r8, 8;
	add.s32 	%r195, %r194, 1;
	and.b32  	%r196, %r195, 3;
	neg.s32 	%r417, %r196;
$L__BB6_6:
	.pragma "nounroll";
	mov.u64 	%rd6, %rd279;
	mov.f64 	%fd3, %fd188;
	cvt.s64.s32 	%rd238, %r418;
	add.s64 	%rd7, %rd185, %rd238;
	mul.wide.s32 	%rd239, %r418, 8;
	add.s64 	%rd240, %rd2, %rd239;
	ld.global.f64 	%fd4, [%rd240];
	setp.lt.f64 	%p101, %fd3, %fd4;
	@%p101 bra 	$L__BB6_9;
	setp.lt.f64 	%p102, %fd4, %fd3;
	mov.u64 	%rd279, %rd7;
	mov.f64 	%fd188, %fd4;
	@%p102 bra 	$L__BB6_9;
	setp.lt.s64 	%p103, %rd6, %rd7;
	min.s64 	%rd279, %rd6, %rd7;
	selp.f64 	%fd188, %fd3, %fd4, %p103;
$L__BB6_9:
	add.s32 	%r420, %r420, 256;
	add.s32 	%r418, %r418, 256;
	add.s32 	%r417, %r417, 1;
	setp.ne.s32 	%p104, %r417, 0;
	@%p104 bra 	$L__BB6_6;
$L__BB6_10:
	setp.lt.u32 	%p105, %r8, 768;
	@%p105 bra 	$L__BB6_25;
	add.s32 	%r421, %r420, %r2;
	add.s32 	%r424, %r421, 256;
	add.s32 	%r423, %r421, 512;
	add.s32 	%r422, %r421, 768;
	add.s64 	%rd12, %rd2, 4096;
$L__BB6_12:
	cvt.s64.s32 	%rd241, %r424;
	add.s64 	%rd14, %rd185, %rd241;
	cvt.s64.s32 	%rd242, %r423;
	add.s64 	%rd15, %rd185, %rd242;
	cvt.s64.s32 	%rd243, %r422;
	add.s64 	%rd16, %rd185, %rd243;
	cvt.s64.s32 	%rd244, %r421;
	mul.wide.s32 	%rd245, %r421, 8;
	add.s64 	%rd17, %rd12, %rd245;
	add.s64 	%rd18, %rd185, %rd244;
	ld.global.f64 	%fd10, [%rd17+-4096];
	setp.lt.f64 	%p106, %fd188, %fd10;
	mov.u64 	%rd276, %rd279;
	mov.f64 	%fd185, %fd188;
	@%p106 bra 	$L__BB6_15;
	setp.lt.f64 	%p107, %fd10, %fd188;
	mov.u64 	%rd276, %rd18;
	mov.f64 	%fd185, %fd10;
	@%p107 bra 	$L__BB6_15;
	setp.lt.s64 	%p108, %rd279, %rd18;
	min.s64 	%rd276, %rd279, %rd18;
	selp.f64 	%fd185, %fd188, %fd10, %p108;
$L__BB6_15:
	ld.global.f64 	%fd13, [%rd17+-2048];
	setp.lt.f64 	%p109, %fd185, %fd13;
	mov.u64 	%rd277, %rd276;
	mov.f64 	%fd186, %fd185;
	@%p109 bra 	$L__BB6_18;
	setp.lt.f64 	%p110, %fd13, %fd185;
	mov.u64 	%rd277, %rd14;
	mov.f64 	%fd186, %fd13;
	@%p110 bra 	$L__BB6_18;
	setp.lt.s64 	%p111, %rd276, %rd14;
	min.s64 	%rd277, %rd276, %rd14;
	selp.f64 	%fd186, %fd185, %fd13, %p111;
$L__BB6_18:
	ld.global.f64 	%fd16, [%rd17];
	setp.lt.f64 	%p112, %fd186, %fd16;
	mov.u64 	%rd278, %rd277;
	mov.f64 	%fd187, %fd186;
	@%p112 bra 	$L__BB6_21;
	setp.lt.f64 	%p113, %fd16, %fd186;
	mov.u64 	%rd278, %rd15;
	mov.f64 	%fd187, %fd16;
	@%p113 bra 	$L__BB6_21;
	setp.lt.s64 	%p114, %rd277, %rd15;
	min.s64 	%rd278, %rd277, %rd15;
	selp.f64 	%fd187, %fd186, %fd16, %p114;
$L__BB6_21:
	ld.global.f64 	%fd19, [%rd17+2048];
	setp.lt.f64 	%p115, %fd187, %fd19;
	mov.u64 	%rd279, %rd278;
	mov.f64 	%fd188, %fd187;
	@%p115 bra 	$L__BB6_24;
	setp.lt.f64 	%p116, %fd19, %fd187;
	mov.u64 	%rd279, %rd16;
	mov.f64 	%fd188, %fd19;
	@%p116 bra 	$L__BB6_24;
	setp.lt.s64 	%p117, %rd278, %rd16;
	min.s64 	%rd279, %rd278, %rd16;
	selp.f64 	%fd188, %fd187, %fd19, %p117;
$L__BB6_24:
	add.s32 	%r420, %r420, 1024;
	add.s32 	%r424, %r424, 1024;
	add.s32 	%r423, %r423, 1024;
	add.s32 	%r422, %r422, 1024;
	add.s32 	%r421, %r421, 1024;
	setp.lt.s32 	%p118, %r420, %r4;
	@%p118 bra 	$L__BB6_12;
$L__BB6_25:
	setp.lt.s32 	%p119, %r4, 256;
	@%p119 bra 	$L__BB6_65;
	// begin inline asm
	mov.u32 %r310, %laneid;
	// end inline asm
	mov.b64 	%rd256, %fd188;
	mov.b64 	{%r312, %r317}, %rd256;
	mov.b32 	%r328, 1;
	mov.b32 	%r329, 31;
	mov.b32 	%r330, -1;
	// begin inline asm
	shfl.sync.down.b32 %r311, %r312, %r328, %r329, %r330;
	// end inline asm
	// begin inline asm
	shfl.sync.down.b32 %r316, %r317, %r328, %r329, %r330;
	// end inline asm
	mov.b64 	%rd257, {%r311, %r316};
	mov.b64 	%fd23, %rd257;
	mov.b64 	{%r322, %r327}, %rd279;
	// begin inline asm
	shfl.sync.down.b32 %r321, %r322, %r328, %r329, %r330;
	// end inline asm
	// begin inline asm
	shfl.sync.down.b32 %r326, %r327, %r328, %r329, %r330;
	// end inline asm
	mov.b64 	%rd28, {%r321, %r326};
	setp.gt.s32 	%p176, %r310, 30;
	setp.lt.f64 	%p177, %fd188, %fd23;
	or.pred  	%p178, %p176, %p177;
	mov.u64 	%rd281, %rd279;
	mov.f64 	%fd190, %fd188;
	@%p178 bra 	$L__BB6_29;
	setp.gt.f64 	%p179, %fd188, %fd23;
	mov.u64 	%rd281, %rd28;
	mov.f64 	%fd190, %fd23;
	@%p179 bra 	$L__BB6_29;
	setp.lt.s64 	%p180, %rd279, %rd28;
	min.s64 	%rd281, %rd279, %rd28;
	selp.f64 	%fd190, %fd188, %fd23, %p180;
$L__BB6_29:
	mov.b64 	%rd258, %fd190;
	mov.b64 	{%r332, %r337}, %rd258;
	mov.b32 	%r348, 2;
	mov.b32 	%r349, 31;
	mov.b32 	%r350, -1;
	// begin inline asm
	shfl.sync.down.b32 %r331, %r332, %r348, %r349, %r350;
	// end inline asm
	// begin inline asm
	shfl.sync.down.b32 %r336, %r337, %r348, %r349, %r350;
	// end inline asm
	mov.b64 	%rd259, {%r331, %r336};
	mov.b64 	%fd26, %rd259;
	mov.b64 	{%r342, %r347}, %rd281;
	// begin inline asm
	shfl.sync.down.b32 %r341, %r342, %r348, %r349, %r350;
	// end inline asm
	// begin inline asm
	shfl.sync.down.b32 %r346, %r347, %r348, %r349, %r350;
	// end inline asm
	mov.b64 	%rd31, {%r341, %r346};
	setp.gt.s32 	%p181, %r310, 29;
	setp.lt.f64 	%p182, %fd190, %fd26;
	or.pred  	%p183, %p181, %p182;
	mov.u64 	%rd282, %rd281;
	mov.f64 	%fd191, %fd190;
	@%p183 bra 	$L__BB6_32;
	setp.gt.f64 	%p184, %fd190, %fd26;
	mov.u64 	%rd282, %rd31;
	mov.f64 	%fd191, %fd26;
	@%p184 bra 	$L__BB6_32;
	setp.lt.s64 	%p185, %rd281, %rd31;
	min.s64 	%rd282, %rd281, %rd31;
	selp.f64 	%fd191, %fd190, %fd26, %p185;
$L__BB6_32:
	mov.b64 	%rd260, %fd191;
	mov.b64 	{%r352, %r357}, %rd260;
	mov.b32 	%r368, 4;
	mov.b32 	%r369, 31;
	mov.b32 	%r370, -1;
	// begin inline asm
	shfl.sync.down.b32 %r351, %r352, %r368, %r369, %r370;
	// end inline asm
	// begin inline asm
	shfl.sync.down.b32 %r356, %r357, %r368, %r369, %r370;
	// end inline asm
	mov.b64 	%rd261, {%r351, %r356};
	mov.b64 	%fd29, %rd261;
	mov.b64 	{%r362, %r367}, %rd282;
	// begin inline asm
	shfl.sync.down.b32 %r361, %r362, %r368, %r369, %r370;
	// end inline asm
	// begin inline asm
	shfl.sync.down.b32 %r366, %r367, %r368, %r369, %r370;
	// end inline asm
	mov.b64 	%rd34, {%r361, %r366};
	setp.gt.s32 	%p186, %r310, 27;
	setp.lt.f64 	%p187, %fd191, %fd29;
	or.pred  	%p188, %p186, %p187;
	mov.u64 	%rd283, %rd282;
	mov.f64 	%fd192, %fd191;
	@%p188 bra 	$L__BB6_35;
	setp.gt.f64 	%p189, %fd191, %fd29;
	mov.u64 	%rd283, %rd34;
	mov.f64 	%fd192, %fd29;
	@%p189 bra 	$L__BB6_35;
	setp.lt.s64 	%p190, %rd282, %rd34;
	min.s64 	%rd283, %rd282, %rd34;
	selp.f64 	%fd192, %fd191, %fd29, %p190;
$L__BB6_35:
	mov.b64 	%rd262, %fd192;
	mov.b64 	{%r372, %r377}, %rd262;
	mov.b32 	%r388, 8;
	mov.b32 	%r389, 31;
	mov.b32 	%r390, -1;
	// begin inline asm
	shfl.sync.down.b32 %r371, %r372, %r388, %r389, %r390;
	// end inline asm
	// begin inline asm
	shfl.sync.down.b32 %r376, %r377, %r388, %r389, %r390;
	// end inline asm
	mov.b64 	%rd263, {%r371, %r376};
	mov.b64 	%fd32, %rd263;
	mov.b64 	{%r382, %r387}, %rd283;
	// begin inline asm
	shfl.sync.down.b32 %r381, %r382, %r388, %r389, %r390;
	// end inline asm
	// begin inline asm
	shfl.sync.down.b32 %r386, %r387, %r388, %r389, %r390;
	// end inline asm
	mov.b64 	%rd37, {%r381, %r386};
	setp.gt.s32 	%p191, %r310, 23;
	setp.lt.f64 	%p192, %fd192, %fd32;
	or.pred  	%p193, %p191, %p192;
	mov.u64 	%rd284, %rd283;
	mov.f64 	%fd193, %fd192;
	@%p193 bra 	$L__BB6_38;
	setp.gt.f64 	%p194, %fd192, %fd32;
	mov.u64 	%rd284, %rd37;
	mov.f64 	%fd193, %fd32;
	@%p194 bra 	$L__BB6_38;
	setp.lt.s64 	%p195, %rd283, %rd37;
	min.s64 	%rd284, %rd283, %rd37;
	selp.f64 	%fd193, %fd192, %fd32, %p195;
$L__BB6_38:
	mov.b64 	%rd264, %fd193;
	mov.b64 	{%r392, %r397}, %rd264;
	mov.b32 	%r408, 16;
	mov.b32 	%r409, 31;
	mov.b32 	%r410, -1;
	// begin inline asm
	shfl.sync.down.b32 %r391, %r392, %r408, %r409, %r410;
	// end inline asm
	// begin inline asm
	shfl.sync.down.b32 %r396, %r397, %r408, %r409, %r410;
	// end inline asm
	mov.b64 	%rd265, {%r391, %r396};
	mov.b64 	%fd35, %rd265;
	mov.b64 	{%r402, %r407}, %rd284;
	// begin inline asm
	shfl.sync.down.b32 %r401, %r402, %r408, %r409, %r410;
	// end inline asm
	// begin inline asm
	shfl.sync.down.b32 %r406, %r407, %r408, %r409, %r410;
	// end inline asm
	mov.b64 	%rd40, {%r401, %r406};
	setp.gt.s32 	%p196, %r310, 15;
	setp.lt.f64 	%p197, %fd193, %fd35;
	or.pred  	%p198, %p196, %p197;
	mov.u64 	%rd333, %rd284;
	mov.f64 	%fd242, %fd193;
	@%p198 bra 	$L__BB6_41;
	setp.gt.f64 	%p199, %fd193, %fd35;
	mov.u64 	%rd333, %rd40;
	mov.f64 	%fd242, %fd35;
	@%p199 bra 	$L__BB6_41;
	setp.lt.s64 	%p200, %rd284, %rd40;
	min.s64 	%rd333, %rd284, %rd40;
	selp.f64 	%fd242, %fd193, %fd35, %p200;
$L__BB6_41:
	setp.ne.s32 	%p201, %r310, 0;
	@%p201 bra 	$L__BB6_43;
	shr.u32 	%r411, %r5, 1;
	and.b32  	%r412, %r411, 496;
	mov.u32 	%r413, _ZN6thrust24THRUST_300001_SM_1000_NS8cuda_cub4core6detail5shmemE;
	add.s32 	%r414, %r413, %r412;
	st.shared.f64 	[%r414+8], %fd242;
	st.shared.u64 	[%r414+16], %rd333;
$L__BB6_43:
	bar.sync 	0;
	setp.ne.s32 	%p202, %r5, 0;
	@%p202 bra 	$L__BB6_201;
	ld.shared.f64 	%fd38, [_ZN6thrust24THRUST_300001_SM_1000_NS8cuda_cub4core6detail5shmemE+24];
	ld.shared.u64 	%rd43, [_ZN6thrust24THRUST_300001_SM_1000_NS8cuda_cub4core6detail5shmemE+32];
	setp.lt.f64 	%p203, %fd242, %fd38;
	mov.u64 	%rd286, %rd333;
	mov.f64 	%fd195, %fd242;
	@%p203 bra 	$L__BB6_47;
	setp.lt.f64 	%p204, %fd38, %fd242;
	mov.u64 	%rd286, %rd43;
	mov.f64 	%fd195, %fd38;
	@%p204 bra 	$L__BB6_47;
	setp.lt.s64 	%p205, %rd333, %rd43;
	min.s64 	%rd286, %rd333, %rd43;
	selp.f64 	%fd195, %fd242, %fd38, %p205;
$L__BB6_47:
	ld.shared.f64 	%fd41, [_ZN6thrust24THRUST_300001_SM_1000_NS8cuda_cub4core6detail5shmemE+40];
	ld.shared.u64 	%rd46, [_ZN6thrust24THRUST_300001_SM_1000_NS8cuda_cub4core6detail5shmemE+48];
	setp.lt.f64 	%p206, %fd195, %fd41;
	mov.u64 	%rd287, %rd286;
	mov.f64 	%fd196, %fd195;
	@%p206 bra 	$L__BB6_50;
	setp.lt.f64 	%p207, %fd41, %fd195;
	mov.u64 	%rd287, %rd46;
	mov.f64 	%fd196, %fd41;
	@%p207 bra 	$L__BB6_50;
	setp.lt.s64 	%p208, %rd286, %rd46;
	min.s64 	%rd287, %rd286, %rd46;
	selp.f64 	%fd196, %fd195, %fd41, %p208;
$L__BB6_50:
	ld.shared.f64 	%fd44, [_ZN6thrust24THRUST_300001_SM_1000_NS8cuda_cub4core6detail5shmemE+56];
	ld.shared.u64 	%rd49, [_ZN6thrust24THRUST_300001_SM_1000_NS8cuda_cub4core6detail5shmemE+64];
	setp.lt.f64 	%p209, %fd196, %fd44;
	mov.u64 	%rd288, %rd287;
	mov.f64 	%fd197, %fd196;
	@%p209 bra 	$L__BB6_53;
	setp.lt.f64 	%p210, %fd44, %fd196;
	mov.u64 	%rd288, %rd49;
	mov.f64 	%fd197, %fd44;
	@%p210 bra 	$L__BB6_53;
	setp.lt.s64 	%p211, %rd287, %rd49;
	min.s64 	%rd288, %rd287, %rd49;
	selp.f64 	%fd197, %fd196, %fd44, %p211;
$L__BB6_53:
	ld.shared.f64 	%fd47, [_ZN6thrust24THRUST_300001_SM_1000_NS8cuda_cub4core6detail5shmemE+72];
	ld.shared.u64 	%rd52, [_ZN6thrust24THRUST_300001_SM_1000_NS8cuda_cub4core6detail5shmemE+80];
	setp.lt.f64 	%p212, %fd197, %fd47;
	mov.u64 	%rd289, %rd288;
	mov.f64 	%fd198, %fd197;
	@%p212 bra 	$L__BB6_56;
	setp.lt.f64 	%p213, %fd47, %fd197;
	mov.u64 	%rd289, %rd52;
	mov.f64 	%fd198, %fd47;
	@%p213 bra 	$L__BB6_56;
	setp.lt.s64 	%p214, %rd288, %rd52;
	min.s64 	%rd289, %rd288, %rd52;
	selp.f64 	%fd198, %fd197, %fd47, %p214;
$L__BB6_56:
	ld.shared.f64 	%fd50, [_ZN6thrust24THRUST_300001_SM_1000_NS8cuda_cub4core6detail5shmemE+88];
	ld.shared.u64 	%rd55, [_ZN6thrust24THRUST_300001_SM_1000_NS8cuda_cub4core6detail5shmemE+96];
	setp.lt.f64 	%p215, %fd198, %fd50;
	mov.u64 	%rd290, %rd289;
	mov.f64 	%fd199, %fd198;
	@%p215 bra 	$L__BB6_59;
	setp.lt.f64 	%p216, %fd50, %fd198;
	mov.u64 	%rd290, %rd55;
	mov.f64 	%fd199, %fd50;
	@%p216 bra 	$L__BB6_59;
	setp.lt.s64 	%p217, %rd289, %rd55;
	min.s64 	%rd290, %rd289, %rd55;
	selp.f64 	%fd199, %fd198, %fd50, %p217;
$L__BB6_59:
	ld.shared.f64 	%fd53, [_ZN6thrust24THRUST_300001_SM_1000_NS8cuda_cub4core6detail5shmemE+104];
	ld.shared.u64 	%rd58, [_ZN6thrust24THRUST_300001_SM_1000_NS8cuda_cub4core6detail5shmemE+112];
	setp.lt.f64 	%p218, %fd199, %fd53;
	mov.u64 	%rd291, %rd290;
	mov.f64 	%fd200, %fd199;
	@%p218 bra 	$L__BB6_62;
	setp.lt.f64 	%p219, %fd53, %fd199;
	mov.u64 	%rd291, %rd58;
	mov.f64 	%fd200, %fd53;
	@%p219 bra 	$L__BB6_62;
	setp.lt.s64 	%p220, %rd290, %rd58;
	min.s64 	%rd291, %rd290, %rd58;
	selp.f64 	%fd200, %fd199, %fd53, %p220;
$L__BB6_62:
	ld.shared.f64 	%fd56, [_ZN6thrust24THRUST_300001_SM_1000_NS8cuda_cub4core6detail5shmemE+120];
	ld.shared.u64 	%rd61, [_ZN6thrust24THRUST_300001_SM_1000_NS8cuda_cub4core6detail5shmemE+128];
	setp.lt.f64 	%p221, %fd200, %fd56;
	mov.u64 	%rd333, %rd291;
	mov.f64 	%fd242, %fd200;
	@%p221 bra 	$L__BB6_201;
	setp.lt.f64 	%p222, %fd56, %fd200;
	mov.u64 	%rd333, %rd61;
	mov.f64 	%fd242, %fd56;
	@%p222 bra 	$L__BB6_201;
	setp.lt.s64 	%p223, %rd291, %rd61;
	min.s64 	%rd333, %rd291, %rd61;
	selp.f64 	%fd242, %fd200, %fd56, %p223;
	bra.uni 	$L__BB6_201;
$L__BB6_65:
	// begin inline asm
	mov.u32 %r197, %laneid;
	// end inline asm
	and.b32  	%r218, %r5, 992;
	add.s32 	%r219, %r218, 32;
	setp.gt.s32 	%p120, %r219, %r4;
	not.b32 	%r220, %r218;
	add.s32 	%r221, %r4, %r220;
	selp.b32 	%r216, %r221, 31, %p120;
	mov.b64 	%rd246, %fd188;
	mov.b64 	{%r199, %r204}, %rd246;
	mov.b32 	%r215, 1;
	mov.b32 	%r217, -1;
	// begin inline asm
	shfl.sync.down.b32 %r198, %r199, %r215, %r216, %r217;
	// end inline asm
	// begin inline asm
	shfl.sync.down.b32 %r203, %r204, %r215, %r216, %r217;
	// end inline asm
	mov.b64 	%rd247, {%r198, %r203};
	mov.b64 	%fd58, %rd247;
	mov.b64 	{%r209, %r214}, %rd279;
	// begin inline asm
	shfl.sync.down.b32 %r208, %r209, %r215, %r216, %r217;
	// end inline asm
	// begin inline asm
	shfl.sync.down.b32 %r213, %r214, %r215, %r216, %r217;
	// end inline asm
	mov.b64 	%rd63, {%r208, %r213};
	setp.ge.s32 	%p121, %r197, %r216;
	setp.lt.f64 	%p122, %fd188, %fd58;
	or.pred  	%p123, %p121, %p122;
	mov.f64 	%fd201, %fd188;
	mov.u64 	%rd292, %rd279;
	@%p123 bra 	$L__BB6_68;
	setp.gt.f64 	%p124, %fd188, %fd58;
	mov.f64 	%fd201, %fd58;
	mov.u64 	%rd292, %rd63;
	@%p124 bra 	$L__BB6_68;
	setp.lt.s64 	%p125, %rd279, %rd63;
	selp.f64 	%fd201, %fd188, %fd58, %p125;
	min.s64 	%rd292, %rd279, %rd63;
$L__BB6_68:
	mov.b64 	%rd248, %fd201;
	mov.b64 	{%r223, %r228}, %rd248;
	mov.b32 	%r239, 2;
	mov.b32 	%r241, -1;
	// begin inline asm
	shfl.sync.down.b32 %r222, %r223, %r239, %r216, %r241;
	// end inline asm
	// begin inline asm
	shfl.sync.down.b32 %r227, %r228, %r239, %r216, %r241;
	// end inline asm
	mov.b64 	%rd249, {%r222, %r227};
	mov.b64 	%fd61, %rd249;
	mov.b64 	{%r233, %r238}, %rd292;
	// begin inline asm
	shfl.sync.down.b32 %r232, %r233, %r239, %r216, %r241;
	// end inline asm
	// begin inline asm
	shfl.sync.down.b32 %r237, %r238, %r239, %r216, %r241;
	// end inline asm
	mov.b64 	%rd66, {%r232, %r237};
	add.s32 	%r242, %r197, 2;
	setp.gt.s32 	%p126, %r242, %r216;
	setp.lt.f64 	%p127, %fd201, %fd61;
	or.pred  	%p128, %p126, %p127;
	mov.f64 	%fd202, %fd201;
	mov.u64 	%rd293, %rd292;
	@%p128 bra 	$L__BB6_71;
	setp.gt.f64 	%p129, %fd201, %fd61;
	mov.f64 	%fd202, %fd61;
	mov.u64 	%rd293, %rd66;
	@%p129 bra 	$L__BB6_71;
	setp.lt.s64 	%p130, %rd292, %rd66;
	selp.f64 	%fd202, %fd201, %fd61, %p130;
	min.s64 	%rd293, %rd292, %rd66;
$L__BB6_71:
	mov.b64 	%rd250, %fd202;
	mov.b64 	{%r244, %r249}, %rd250;
	mov.b32 	%r260, 4;
	mov.b32 	%r262, -1;
	// begin inline asm
	shfl.sync.down.b32 %r243, %r244, %r260, %r216, %r262;
	// end inline asm
	// begin inline asm
	shfl.sync.down.b32 %r248, %r249, %r260, %r216, %r262;
	// end inline asm
	mov.b64 	%rd251, {%r243, %r248};
	mov.b64 	%fd64, %rd251;
	mov.b64 	{%r254, %r259}, %rd293;
	// begin inline asm
	shfl.sync.down.b32 %r253, %r254, %r260, %r216, %r262;
	// end inline asm
	// begin inline asm
	shfl.sync.down.b32 %r258, %r259, %r260, %r216, %r262;
	// end inline asm
	mov.b64 	%rd69, {%r253, %r258};
	add.s32 	%r263, %r197, 4;
	setp.gt.s32 	%p131, %r263, %r216;
	setp.lt.f64 	%p132, %fd202, %fd64;
	or.pred  	%p133, %p131, %p132;
	mov.f64 	%fd203, %fd202;
	mov.u64 	%rd294, %rd293;
	@%p133 bra 	$L__BB6_74;
	setp.gt.f64 	%p134, %fd202, %fd64;
	mov.f64 	%fd203, %fd64;
	mov.u64 	%rd294, %rd69;
	@%p134 bra 	$L__BB6_74;
	setp.lt.s64 	%p135, %rd293, %rd69;
	selp.f64 	%fd203, %fd202, %fd64, %p135;
	min.s64 	%rd294, %rd293, %rd69;
$L__BB6_74:
	mov.b64 	%rd252, %fd203;
	mov.b64 	{%r265, %r270}, %rd252;
	mov.b32 	%r281, 8;
	mov.b32 	%r283, -1;
	// begin inline asm
	shfl.sync.down.b32 %r264, %r265, %r281, %r216, %r283;
	// end inline asm
	// begin inline asm
	shfl.sync.down.b32 %r269, %r270, %r281, %r216, %r283;
	// end inline asm
	mov.b64 	%rd253, {%r264, %r269};
	mov.b64 	%fd67, %rd253;
	mov.b64 	{%r275, %r280}, %rd294;
	// begin inline asm
	shfl.sync.down.b32 %r274, %r275, %r281, %r216, %r283;
	// end inline asm
	// begin inline asm
	shfl.sync.down.b32 %r279, %r280, %r281, %r216, %r283;
	// end inline asm
	mov.b64 	%rd72, {%r274, %r279};
	add.s32 	%r284, %r197, 8;
	setp.gt.s32 	%p136, %r284, %r216;
	setp.lt.f64 	%p137, %fd203, %fd67;
	or.pred  	%p138, %p136, %p137;
	mov.f64 	%fd204, %fd203;
	mov.u64 	%rd295, %rd294;
	@%p138 bra 	$L__BB6_77;
	setp.gt.f64 	%p139, %fd203, %fd67;
	mov.f64 	%fd204, %fd67;
	mov.u64 	%rd295, %rd72;
	@%p139 bra 	$L__BB6_77;
	setp.lt.s64 	%p140, %rd294, %rd72;
	selp.f64 	%fd204, %fd203, %fd67, %p140;
	min.s64 	%rd295, %rd294, %rd72;
$L__BB6_77:
	mov.b64 	%rd254, %fd204;
	mov.b64 	{%r286, %r291}, %rd254;
	mov.b32 	%r302, 16;
	mov.b32 	%r304, -1;
	// begin inline asm
	shfl.sync.down.b32 %r285, %r286, %r302, %r216, %r304;
	// end inline asm
	// begin inline asm
	shfl.sync.down.b32 %r290, %r291, %r302, %r216, %r304;
	// end inline asm
	mov.b64 	%rd255, {%r285, %r290};
	mov.b64 	%fd70, %rd255;
	mov.b64 	{%r296, %r301}, %rd295;
	// begin inline asm
	shfl.sync.down.b32 %r295, %r296, %r302, %r216, %r304;
	// end inline asm
	// begin inline asm
	shfl.sync.down.b32 %r300, %r301, %r302, %r216, %r304;
	// end inline asm
	mov.b64 	%rd75, {%r295, %r300};
	add.s32 	%r305, %r197, 16;
	setp.gt.s32 	%p141, %r305, %r216;
	setp.lt.f64 	%p142, %fd204, %fd70;
	or.pred  	%p143, %p141, %p142;
	mov.f64 	%fd242, %fd204;
	mov.u64 	%rd333, %rd295;
	@%p143 bra 	$L__BB6_80;
	setp.gt.f64 	%p144, %fd204, %fd70;
	mov.f64 	%fd242, %fd70;
	mov.u64 	%rd333, %rd75;
	@%p144 bra 	$L__BB6_80;
	setp.lt.s64 	%p145, %rd295, %rd75;
	selp.f64 	%fd242, %fd204, %fd70, %p145;
	min.s64 	%rd333, %rd295, %rd75;
$L__BB6_80:
	setp.ne.s32 	%p146, %r197, 0;
	@%p146 bra 	$L__BB6_82;
	shr.u32 	%r306, %r5, 1;
	and.b32  	%r307, %r306, 496;
	mov.u32 	%r308, _ZN6thrust24THRUST_300001_SM_1000_NS8cuda_cub4core6detail5shmemE;
	add.s32 	%r309, %r308, %r307;
	st.shared.f64 	[%r309+8], %fd242;
	st.shared.u64 	[%r309+16], %rd333;
$L__BB6_82:
	bar.sync 	0;
	setp.ne.s32 	%p147, %r5, 0;
	@%p147 bra 	$L__BB6_201;
	setp.lt.s32 	%p148, %r4, 33;
	mov.f64 	%fd206, %fd242;
	mov.u64 	%rd297, %rd333;
	@%p148 bra 	$L__BB6_87;
	ld.shared.f64 	%fd73, [_ZN6thrust24THRUST_300001_SM_1000_NS8cuda_cub4core6detail5shmemE+24];
	ld.shared.u64 	%rd78, [_ZN6thrust24THRUST_300001_SM_1000_NS8cuda_cub4core6detail5shmemE+32];
	setp.lt.f64 	%p149, %fd242, %fd73;
	mov.f64 	%fd206, %fd242;
	mov.u64 	%rd297, %rd333;
	@%p149 bra 	$L__BB6_87;
	setp.lt.f64 	%p150, %fd73, %fd242;
	mov.f64 	%fd206, %fd73;
	mov.u64 	%rd297, %rd78;
	@%p150 bra 	$L__BB6_87;
	setp.lt.s64 	%p151, %rd333, %rd78;
	selp.f64 	%fd206, %fd242, %fd73, %p151;
	min.s64 	%rd297, %rd333, %rd78;
$L__BB6_87:
	setp.lt.s32 	%p152, %r4, 65;
	mov.f64 	%fd207, %fd206;
	mov.u64 	%rd298, %rd297;
	@%p152 bra 	$L__BB6_91;
	ld.shared.f64 	%fd76, [_ZN6thrust24THRUST_300001_SM_1000_NS8cuda_cub4core6detail5shmemE+40];
	ld.shared.u64 	%rd81, [_ZN6thrust24THRUST_300001_SM_1000_NS8cuda_cub4core6detail5shmemE+48];
	setp.lt.f64 	%p153, %fd206, %fd76;
	mov.f64 	%fd207, %fd206;
	mov.u64 	%rd298, %rd297;
	@%p153 bra 	$L__BB6_91;
	setp.lt.f64 	%p154, %fd76, %fd206;
	mov.f64 	%fd207, %fd76;
	mov.u64 	%rd298, %rd81;
	@%p154 bra 	$L__BB6_91;
	setp.lt.s64 	%p155, %rd297, %rd81;
	selp.f64 	%fd207, %fd206, %fd76, %p155;
	min.s64 	%rd298, %rd297, %rd81;
$L__BB6_91:
	setp.lt.s32 	%p156, %r4, 97;
	mov.f64 	%fd208, %fd207;
	mov.u64 	%rd299, %rd298;
	@%p156 bra 	$L__BB6_95;
	ld.shared.f64 	%fd79, [_ZN6thrust24THRUST_300001_SM_1000_NS8cuda_cub4core6detail5shmemE+56];
	ld.shared.u64 	%rd84, [_ZN6thrust24THRUST_300001_SM_1000_NS8cuda_cub4core6detail5shmemE+64];
	setp.lt.f64 	%p157, %fd207, %fd79;
	mov.f64 	%fd208, %fd207;
	mov.u64 	%rd299, %rd298;
	@%p157 bra 	$L__BB6_95;
	setp.lt.f64 	%p158, %fd79, %fd207;
	mov.f64 	%fd208, %fd79;
	mov.u64 	%rd299, %rd84;
	@%p158 bra 	$L__BB6_95;
	setp.lt.s64 	%p159, %rd298, %rd84;
	selp.f64 	%fd208, %fd207, %fd79, %p159;
	min.s64 	%rd299, %rd298, %rd84;
$L__BB6_95:
	setp.lt.s32 	%p160, %r4, 129;
	mov.f64 	%fd209, %fd208;
	mov.u64 	%rd300, %rd299;
	@%p160 bra 	$L__BB6_99;
	ld.shared.f64 	%fd82, [_ZN6thrust24THRUST_300001_SM_1000_NS8cuda_cub4core6detail5shmemE+72];
	ld.shared.u64 	%rd87, [_ZN6thrust24THRUST_300001_SM_1000_NS8cuda_cub4core6detail5shmemE+80];
	setp.lt.f64 	%p161, %fd208, %fd82;
	mov.f64 	%fd209, %fd208;
	mov.u64 	%rd300, %rd299;
	@%p161 bra 	$L__BB6_99;
	setp.lt.f64 	%p162, %fd82, %fd208;
	mov.f64 	%fd209, %fd82;
	mov.u64 	%rd300, %rd87;
	@%p162 bra 	$L__BB6_99;
	setp.lt.s64 	%p163, %rd299, %rd87;
	selp.f64 	%fd209, %fd208, %fd82, %p163;
	min.s64 	%rd300, %rd299, %rd87;
$L__BB6_99:
	setp.lt.s32 	%p164, %r4, 161;
	mov.f64 	%fd210, %fd209;
	mov.u64 	%rd301, %rd300;
	@%p164 bra 	$L__BB6_103;
	ld.shared.f64 	%fd85, [_ZN6thrust24THRUST_300001_SM_1000_NS8cuda_cub4core6detail5shmemE+88];
	ld.shared.u64 	%rd90, [_ZN6thrust24THRUST_300001_SM_1000_NS8cuda_cub4core6detail5shmemE+96];
	setp.lt.f64 	%p165, %fd209, %fd85;
	mov.f64 	%fd210, %fd209;
	mov.u64 	%rd301, %rd300;
	@%p165 bra 	$L__BB6_103;
	setp.lt.f64 	%p166, %fd85, %fd209;
	mov.f64 	%fd210, %fd85;
	mov.u64 	%rd301, %rd90;
	@%p166 bra 	$L__BB6_103;
	setp.lt.s64 	%p167, %rd300, %rd90;
	selp.f64 	%fd210, %fd209, %fd85, %p167;
	min.s64 	%rd301, %rd300, %rd90;
$L__BB6_103:
	setp.lt.s32 	%p168, %r4, 193;
	mov.f64 	%fd211, %fd210;
	mov.u64 	%rd302, %rd301;
	@%p168 bra 	$L__BB6_107;
	ld.shared.f64 	%fd88, [_ZN6thrust24THRUST_300001_SM_1000_NS8cuda_cub4core6detail5shmemE+104];
	ld.shared.u64 	%rd93, [_ZN6thrust24THRUST_300001_SM_1000_NS8cuda_cub4core6detail5shmemE+112];
	setp.lt.f64 	%p169, %fd210, %fd88;
	mov.f64 	%fd211, %fd210;
	mov.u64 	%rd302, %rd301;
	@%p169 bra 	$L__BB6_107;
	setp.lt.f64 	%p170, %fd88, %fd210;
	mov.f64 	%fd211, %fd88;
	mov.u64 	%rd302, %rd93;
	@%p170 bra 	$L__BB6_107;
	setp.lt.s64 	%p171, %rd301, %rd93;
	selp.f64 	%fd211, %fd210, %fd88, %p171;
	min.s64 	%rd302, %rd301, %rd93;
$L__BB6_107:
	setp.lt.s32 	%p172, %r4, 225;
	mov.u64 	%rd333, %rd302;
	mov.f64 	%fd242, %fd211;
	@%p172 bra 	$L__BB6_201;
	ld.shared.f64 	%fd91, [_ZN6thrust24THRUST_300001_SM_1000_NS8cuda_cub4core6detail5shmemE+120];
	ld.shared.u64 	%rd96, [_ZN6thrust24THRUST_300001_SM_1000_NS8cuda_cub4core6detail5shmemE+128];
	setp.lt.f64 	%p173, %fd211, %fd91;
	mov.u64 	%rd333, %rd302;
	mov.f64 	%fd242, %fd211;
	@%p173 bra 	$L__BB6_201;
	setp.lt.f64 	%p174, %fd91, %fd211;
	mov.u64 	%rd333, %rd96;
	mov.f64 	%fd242, %fd91;
	@%p174 bra 	$L__BB6_201;
	setp.lt.s64 	%p175, %rd302, %rd96;
	selp.f64 	%fd242, %fd211, %fd91, %p175;
	min.s64 	%rd333, %rd302, %rd96;
	bra.uni 	$L__BB6_201;
$L__BB6_111:
	mov.u32 	%r35, %tid.x;
	cvt.s64.s32 	%rd188, %r2;
	add.s64 	%rd98, %rd185, %rd188;
	cvt.u64.u32 	%rd189, %r35;
	add.s64 	%rd190, %rd189, %rd188;
	cvta.to.global.u64 	%rd191, %rd184;
	shl.b64 	%rd192, %rd190, 3;
	add.s64 	%rd193, %rd191, %rd192;
	ld.global.f64 	%fd172, [%rd193];
	add.s32 	%r69, %r35, 256;
	cvt.u64.u32 	%rd194, %r69;
	ld.global.f64 	%fd173, [%rd193+2048];
	add.s32 	%r70, %r35, 512;
	cvt.u64.u32 	%rd195, %r70;
	ld.global.f64 	%fd174, [%rd193+4096];
	ld.global.f64 	%fd93, [%rd193+6144];
	or.b32  	%r71, %r35, 1024;
	cvt.u64.u32 	%rd99, %r71;
	add.s64 	%rd100, %rd98, %rd99;
	ld.global.f64 	%fd94, [%rd193+8192];
	setp.lt.f64 	%p2, %fd173, %fd172;
	selp.f64 	%fd175, %fd173, %fd172, %p2;
	selp.b64 	%rd196, %rd194, %rd189, %p2;
	setp.lt.f64 	%p3, %fd174, %fd175;
	selp.f64 	%fd95, %fd174, %fd175, %p3;
	selp.b64 	%rd101, %rd195, %rd196, %p3;
	setp.lt.f64 	%p4, %fd95, %fd93;
	mov.f64 	%fd212, %fd95;
	mov.u64 	%rd303, %rd101;
	@%p4 bra 	$L__BB6_114;
	add.s32 	%r72, %r35, 768;
	cvt.u64.u32 	%rd303, %r72;
	setp.lt.f64 	%p5, %fd93, %fd95;
	mov.f64 	%fd212, %fd93;
	@%p5 bra 	$L__BB6_114;
	mov.f64 	%fd212, %fd95;
	mov.u64 	%rd303, %rd101;
$L__BB6_114:
	add.s64 	%rd104, %rd98, %rd303;
	setp.lt.f64 	%p6, %fd212, %fd94;
	mov.f64 	%fd230, %fd212;
	mov.u64 	%rd321, %rd104;
	@%p6 bra 	$L__BB6_117;
	setp.lt.f64 	%p7, %fd94, %fd212;
	mov.f64 	%fd230, %fd94;
	mov.u64 	%rd321, %rd100;
	@%p7 bra 	$L__BB6_117;
	setp.lt.s64 	%p8, %rd303, %rd99;
	selp.f64 	%fd230, %fd212, %fd94, %p8;
	selp.b64 	%rd321, %rd104, %rd100, %p8;
$L__BB6_117:
	setp.le.s32 	%p9, %r66, %r3;
	@%p9 bra 	$L__BB6_162;
	setp.ne.s32 	%p10, %r35, 0;
	@%p10 bra 	$L__BB6_120;
	atom.global.add.u32 	%r73, [%rd1+4], 1280;
	add.s32 	%r74, %r73, %r3;
	st.shared.u32 	[_ZN6thrust24THRUST_300001_SM_1000_NS8cuda_cub4core6detail5shmemE+152], %r74;
$L__BB6_120:
	bar.sync 	0;
	ld.shared.u32 	%r427, [_ZN6thrust24THRUST_300001_SM_1000_NS8cuda_cub4core6detail5shmemE+152];
	add.s32 	%r75, %r427, 1280;
	setp.gt.s32 	%p11, %r75, %r66;
	@%p11 bra 	$L__BB6_139;
$L__BB6_121:
	cvt.s64.s32 	%rd197, %r427;
	add.s64 	%rd198, %rd189, %rd197;
	cvta.to.global.u64 	%rd199, %rd184;
	shl.b64 	%rd200, %rd198, 3;
	add.s64 	%rd201, %rd199, %rd200;
	add.s64 	%rd109, %rd198, %rd185;
	ld.global.f64 	%fd100, [%rd201];
	ld.global.f64 	%fd101, [%rd201+2048];
	ld.global.f64 	%fd102, [%rd201+4096];
	ld.global.f64 	%fd103, [%rd201+6144];
	ld.global.f64 	%fd104, [%rd201+8192];
	setp.lt.f64 	%p12, %fd230, %fd100;
	mov.f64 	%fd215, %fd230;
	mov.u64 	%rd306, %rd321;
	@%p12 bra 	$L__BB6_124;
	setp.lt.f64 	%p13, %fd100, %fd230;
	mov.f64 	%fd215, %fd100;
	mov.u64 	%rd306, %rd109;
	@%p13 bra 	$L__BB6_124;
	setp.lt.s64 	%p14, %rd321, %rd109;
	selp.f64 	%fd215, %fd230, %fd100, %p14;
	min.s64 	%rd306, %rd321, %rd109;
$L__BB6_124:
	setp.lt.f64 	%p15, %fd215, %fd101;
	mov.f64 	%fd216, %fd215;
	mov.u64 	%rd307, %rd306;
	@%p15 bra 	$L__BB6_127;
	cvt.s64.s32 	%rd202, %r427;
	add.s64 	%rd203, %rd189, %rd202;
	add.s64 	%rd204, %rd203, %rd185;
	add.s64 	%rd307, %rd204, 256;
	setp.lt.f64 	%p16, %fd101, %fd215;
	mov.f64 	%fd216, %fd101;
	@%p16 bra 	$L__BB6_127;
	setp.lt.s64 	%p17, %rd306, %rd307;
	selp.f64 	%fd216, %fd215, %fd101, %p17;
	min.s64 	%rd307, %rd306, %rd307;
$L__BB6_127:
	setp.lt.f64 	%p18, %fd216, %fd102;
	mov.f64 	%fd217, %fd216;
	mov.u64 	%rd308, %rd307;
	@%p18 bra 	$L__BB6_130;
	cvt.s64.s32 	%rd205, %r427;
	add.s64 	%rd206, %rd189, %rd205;
	add.s64 	%rd207, %rd206, %rd185;
	add.s64 	%rd308, %rd207, 512;
	setp.lt.f64 	%p19, %fd102, %fd216;
	mov.f64 	%fd217, %fd102;
	@%p19 bra 	$L__BB6_130;
	setp.lt.s64 	%p20, %rd307, %rd308;
	selp.f64 	%fd217, %fd216, %fd102, %p20;
	min.s64 	%rd308, %rd307, %rd308;
$L__BB6_130:
	setp.lt.f64 	%p21, %fd217, %fd103;
	mov.f64 	%fd218, %fd217;
	mov.u64 	%rd309, %rd308;
	@%p21 bra 	$L__BB6_133;
	cvt.s64.s32 	%rd208, %r427;
	add.s64 	%rd209, %rd189, %rd208;
	add.s64 	%rd210, %rd209, %rd185;
	add.s64 	%rd309, %rd210, 768;
	setp.lt.f64 	%p22, %fd103, %fd217;
	mov.f64 	%fd218, %fd103;
	@%p22 bra 	$L__BB6_133;
	setp.lt.s64 	%p23, %rd308, %rd309;
	selp.f64 	%fd218, %fd217, %fd103, %p23;
	min.s64 	%rd309, %rd308, %rd309;
$L__BB6_133:
	setp.lt.f64 	%p24, %fd218, %fd104;
	mov.f64 	%fd230, %fd218;
	mov.u64 	%rd321, %rd309;
	@%p24 bra 	$L__BB6_136;
	add.s64 	%rd213, %rd198, %rd185;
	add.s64 	%rd321, %rd213, 1024;
	setp.lt.f64 	%p25, %fd104, %fd218;
	mov.f64 	%fd230, %fd104;
	@%p25 bra 	$L__BB6_136;
	setp.lt.s64 	%p26, %rd309, %rd321;
	selp.f64 	%fd230, %fd218, %fd104, %p26;
	min.s64 	%rd321, %rd309, %rd321;
$L__BB6_136:
	setp.ne.s32 	%p27, %r35, 0;
	bar.sync 	0;
	@%p27 bra 	$L__BB6_138;
	atom.global.add.u32 	%r76, [%rd1+4], 1280;
	add.s32 	%r77, %r76, %r3;
	st.shared.u32 	[_ZN6thrust24THRUST_300001_SM_1000_NS8cuda_cub4core6detail5shmemE+152], %r77;
$L__BB6_138:
	bar.sync 	0;
	ld.shared.u32 	%r427, [_ZN6thrust24THRUST_300001_SM_1000_NS8cuda_cub4core6detail5shmemE+152];
	add.s32 	%r78, %r427, 1280;
	setp.le.s32 	%p28, %r78, %r66;
	@%p28 bra 	$L__BB6_121;
$L__BB6_139:
	setp.le.s32 	%p29, %r66, %r427;
	@%p29 bra 	$L__BB6_162;
	sub.s32 	%r40, %r66, %r427;
	setp.ge.s32 	%p30, %r35, %r40;
	@%p30 bra 	$L__BB6_162;
	cvta.to.global.u64 	%rd125, %rd184;
	not.b32 	%r79, %r35;
	add.s32 	%r80, %r66, %r79;
	sub.s32 	%r41, %r80, %r427;
	and.b32  	%r81, %r41, 768;
	setp.eq.s32 	%p31, %r81, 768;
	mov.u32 	%r431, %r35;
	@%p31 bra 	$L__BB6_147;
	add.s32 	%r429, %r35, %r427;
	shr.u32 	%r82, %r41, 8;
	add.s32 	%r83, %r82, 1;
	and.b32  	%r84, %r83, 3;
	neg.s32 	%r428, %r84;
	mov.u32 	%r431, %r35;
$L__BB6_143:
	.pragma "nounroll";
	mov.u64 	%rd126, %rd321;
	mov.f64 	%fd116, %fd230;
	cvt.s64.s32 	%rd215, %r429;
	add.s64 	%rd127, %rd185, %rd215;
	mul.wide.s32 	%rd216, %r429, 8;
	add.s64 	%rd217, %rd125, %rd216;
	ld.global.f64 	%fd117, [%rd217];
	setp.lt.f64 	%p32, %fd116, %fd117;
	@%p32 bra 	$L__BB6_146;
	setp.lt.f64 	%p33, %fd117, %fd116;
	mov.f64 	%fd230, %fd117;
	mov.u64 	%rd321, %rd127;
	@%p33 bra 	$L__BB6_146;
	setp.lt.s64 	%p34, %rd126, %rd127;
	selp.f64 	%fd230, %fd116, %fd117, %p34;
	min.s64 	%rd321, %rd126, %rd127;
$L__BB6_146:
	add.s32 	%r431, %r431, 256;
	add.s32 	%r429, %r429, 256;
	add.s32 	%r428, %r428, 1;
	setp.ne.s32 	%p35, %r428, 0;
	@%p35 bra 	$L__BB6_143;
$L__BB6_147:
	setp.lt.u32 	%p36, %r41, 768;
	@%p36 bra 	$L__BB6_162;
	add.s32 	%r432, %r431, %r427;
	add.s32 	%r435, %r432, 256;
	add.s32 	%r434, %r432, 512;
	add.s32 	%r433, %r432, 768;
	add.s64 	%rd132, %rd125, 4096;
$L__BB6_149:
	cvt.s64.s32 	%rd218, %r435;
	add.s64 	%rd134, %rd185, %rd218;
	cvt.s64.s32 	%rd219, %r434;
	add.s64 	%rd135, %rd185, %rd219;
	cvt.s64.s32 	%rd220, %r433;
	add.s64 	%rd136, %rd185, %rd220;
	cvt.s64.s32 	%rd221, %r432;
	mul.wide.s32 	%rd222, %r432, 8;
	add.s64 	%rd137, %rd132, %rd222;
	add.s64 	%rd138, %rd185, %rd221;
	ld.global.f64 	%fd123, [%rd137+-4096];
	setp.lt.f64 	%p37, %fd230, %fd123;
	mov.f64 	%fd226, %fd230;
	mov.u64 	%rd317, %rd321;
	@%p37 bra 	$L__BB6_152;
	setp.lt.f64 	%p38, %fd123, %fd230;
	mov.f64 	%fd226, %fd123;
	mov.u64 	%rd317, %rd138;
	@%p38 bra 	$L__BB6_152;
	setp.lt.s64 	%p39, %rd321, %rd138;
	selp.f64 	%fd226, %fd230, %fd123, %p39;
	min.s64 	%rd317, %rd321, %rd138;
$L__BB6_152:
	ld.global.f64 	%fd126, [%rd137+-2048];
	setp.lt.f64 	%p40, %fd226, %fd126;
	mov.f64 	%fd227, %fd226;
	mov.u64 	%rd318, %rd317;
	@%p40 bra 	$L__BB6_155;
	setp.lt.f64 	%p41, %fd126, %fd226;
	mov.f64 	%fd227, %fd126;
	mov.u64 	%rd318, %rd134;
	@%p41 bra 	$L__BB6_155;
	setp.lt.s64 	%p42, %rd317, %rd134;
	selp.f64 	%fd227, %fd226, %fd126, %p42;
	min.s64 	%rd318, %rd317, %rd134;
$L__BB6_155:
	ld.global.f64 	%fd129, [%rd137];
	setp.lt.f64 	%p43, %fd227, %fd129;
	mov.f64 	%fd228, %fd227;
	mov.u64 	%rd319, %rd318;
	@%p43 bra 	$L__BB6_158;
	setp.lt.f64 	%p44, %fd129, %fd227;
	mov.f64 	%fd228, %fd129;
	mov.u64 	%rd319, %rd135;
	@%p44 bra 	$L__BB6_158;
	setp.lt.s64 	%p45, %rd318, %rd135;
	selp.f64 	%fd228, %fd227, %fd129, %p45;
	min.s64 	%rd319, %rd318, %rd135;
$L__BB6_158:
	ld.global.f64 	%fd132, [%rd137+2048];
	setp.lt.f64 	%p46, %fd228, %fd132;
	mov.f64 	%fd230, %fd228;
	mov.u64 	%rd321, %rd319;
	@%p46 bra 	$L__BB6_161;
	setp.lt.f64 	%p47, %fd132, %fd228;
	mov.f64 	%fd230, %fd132;
	mov.u64 	%rd321, %rd136;
	@%p47 bra 	$L__BB6_161;
	setp.lt.s64 	%p48, %rd319, %rd136;
	selp.f64 	%fd230, %fd228, %fd132, %p48;
	min.s64 	%rd321, %rd319, %rd136;
$L__BB6_161:
	add.s32 	%r431, %r431, 1024;
	add.s32 	%r435, %r435, 1024;
	add.s32 	%r434, %r434, 1024;
	add.s32 	%r433, %r433, 1024;
	add.s32 	%r432, %r432, 1024;
	setp.lt.s32 	%p49, %r431, %r40;
	@%p49 bra 	$L__BB6_149;
$L__BB6_162:
	// begin inline asm
	mov.u32 %r85, %laneid;
	// end inline asm
	mov.b64 	%rd223, %fd230;
	mov.b64 	{%r87, %r92}, %rd223;
	mov.b32 	%r103, 1;
	mov.b32 	%r104, 31;
	mov.b32 	%r105, -1;
	// begin inline asm
	shfl.sync.down.b32 %r86, %r87, %r103, %r104, %r105;
	// end inline asm
	// begin inline asm
	shfl.sync.down.b32 %r91, %r92, %r103, %r104, %r105;
	// end inline asm
	mov.b64 	%rd224, {%r86, %r91};
	mov.b64 	%fd136, %rd224;
	mov.b64 	{%r97, %r102}, %rd321;
	// begin inline asm
	shfl.sync.down.b32 %r96, %r97, %r103, %r104, %r105;
	// end inline asm
	// begin inline asm
	shfl.sync.down.b32 %r101, %r102, %r103, %r104, %r105;
	// end inline asm
	mov.b64 	%rd148, {%r96, %r101};
	setp.gt.s32 	%p50, %r85, 30;
	setp.lt.f64 	%p51, %fd230, %fd136;
	or.pred  	%p52, %p50, %p51;
	mov.f64 	%fd231, %fd230;
	mov.u64 	%rd322, %rd321;
	@%p52 bra 	$L__BB6_165;
	setp.gt.f64 	%p53, %fd230, %fd136;
	mov.f64 	%fd231, %fd136;
	mov.u64 	%rd322, %rd148;
	@%p53 bra 	$L__BB6_165;
	setp.lt.s64 	%p54, %rd321, %rd148;
	selp.f64 	%fd231, %fd230, %fd136, %p54;
	min.s64 	%rd322, %rd321, %rd148;
$L__BB6_165:
	mov.b64 	%rd225, %fd231;
	mov.b64 	{%r107, %r112}, %rd225;
	mov.b32 	%r123, 2;
	mov.b32 	%r124, 31;
	mov.b32 	%r125, -1;
	// begin inline asm
	shfl.sync.down.b32 %r106, %r107, %r123, %r124, %r125;
	// end inline asm
	// begin inline asm
	shfl.sync.down.b32 %r111, %r112, %r123, %r124, %r125;
	// end inline asm
	mov.b64 	%rd226, {%r106, %r111};
	mov.b64 	%fd139, %rd226;
	mov.b64 	{%r117, %r122}, %rd322;
	// begin inline asm
	shfl.sync.down.b32 %r116, %r117, %r123, %r124, %r125;
	// end inline asm
	// begin inline asm
	shfl.sync.down.b32 %r121, %r122, %r123, %r124, %r125;
	// end inline asm
	mov.b64 	%rd151, {%r116, %r121};
	setp.gt.s32 	%p55, %r85, 29;
	setp.lt.f64 	%p56, %fd231, %fd139;
	or.pred  	%p57, %p55, %p56;
	mov.f64 	%fd232, %fd231;
	mov.u64 	%rd323, %rd322;
	@%p57 bra 	$L__BB6_168;
	setp.gt.f64 	%p58, %fd231, %fd139;
	mov.f64 	%fd232, %fd139;
	mov.u64 	%rd323, %rd151;
	@%p58 bra 	$L__BB6_168;
	setp.lt.s64 	%p59, %rd322, %rd151;
	selp.f64 	%fd232, %fd231, %fd139, %p59;
	min.s64 	%rd323, %rd322, %rd151;
$L__BB6_168:
	mov.b64 	%rd227, %fd232;
	mov.b64 	{%r127, %r132}, %rd227;
	mov.b32 	%r143, 4;
	mov.b32 	%r144, 31;
	mov.b32 	%r145, -1;
	// begin inline asm
	shfl.sync.down.b32 %r126, %r127, %r143, %r144, %r145;
	// end inline asm
	// begin inline asm
	shfl.sync.down.b32 %r131, %r132, %r143, %r144, %r145;
	// end inline asm
	mov.b64 	%rd228, {%r126, %r131};
	mov.b64 	%fd142, %rd228;
	mov.b64 	{%r137, %r142}, %rd323;
	// begin inline asm
	shfl.sync.down.b32 %r136, %r137, %r143, %r144, %r145;
	// end inline asm
	// begin inline asm
	shfl.sync.down.b32 %r141, %r142, %r143, %r144, %r145;
	// end inline asm
	mov.b64 	%rd154, {%r136, %r141};
	setp.gt.s32 	%p60, %r85, 27;
	setp.lt.f64 	%p61, %fd232, %fd142;
	or.pred  	%p62, %p60, %p61;
	mov.f64 	%fd233, %fd232;
	mov.u64 	%rd324, %rd323;
	@%p62 bra 	$L__BB6_171;
	setp.gt.f64 	%p63, %fd232, %fd142;
	mov.f64 	%fd233, %fd142;
	mov.u64 	%rd324, %rd154;
	@%p63 bra 	$L__BB6_171;
	setp.lt.s64 	%p64, %rd323, %rd154;
	selp.f64 	%fd233, %fd232, %fd142, %p64;
	min.s64 	%rd324, %rd323, %rd154;
$L__BB6_171:
	mov.b64 	%rd229, %fd233;
	mov.b64 	{%r147, %r152}, %rd229;
	mov.b32 	%r163, 8;
	mov.b32 	%r164, 31;
	mov.b32 	%r165, -1;
	// begin inline asm
	shfl.sync.down.b32 %r146, %r147, %r163, %r164, %r165;
	// end inline asm
	// begin inline asm
	shfl.sync.down.b32 %r151, %r152, %r163, %r164, %r165;
	// end inline asm
	mov.b64 	%rd230, {%r146, %r151};
	mov.b64 	%fd145, %rd230;
	mov.b64 	{%r157, %r162}, %rd324;
	// begin inline asm
	shfl.sync.down.b32 %r156, %r157, %r163, %r164, %r165;
	// end inline asm
	// begin inline asm
	shfl.sync.down.b32 %r161, %r162, %r163, %r164, %r165;
	// end inline asm
	mov.b64 	%rd157, {%r156, %r161};
	setp.gt.s32 	%p65, %r85, 23;
	setp.lt.f64 	%p66, %fd233, %fd145;
	or.pred  	%p67, %p65, %p66;
	mov.f64 	%fd234, %fd233;
	mov.u64 	%rd325, %rd324;
	@%p67 bra 	$L__BB6_174;
	setp.gt.f64 	%p68, %fd233, %fd145;
	mov.f64 	%fd234, %fd145;
	mov.u64 	%rd325, %rd157;
	@%p68 bra 	$L__BB6_174;
	setp.lt.s64 	%p69, %rd324, %rd157;
	selp.f64 	%fd234, %fd233, %fd145, %p69;
	min.s64 	%rd325, %rd324, %rd157;
$L__BB6_174:
	mov.b64 	%rd231, %fd234;
	mov.b64 	{%r167, %r172}, %rd231;
	mov.b32 	%r183, 16;
	mov.b32 	%r184, 31;
	mov.b32 	%r185, -1;
	// begin inline asm
	shfl.sync.down.b32 %r166, %r167, %r183, %r184, %r185;
	// end inline asm
	// begin inline asm
	shfl.sync.down.b32 %r171, %r172, %r183, %r184, %r185;
	// end inline asm
	mov.b64 	%rd232, {%r166, %r171};
	mov.b64 	%fd148, %rd232;
	mov.b64 	{%r177, %r182}, %rd325;
	// begin inline asm
	shfl.sync.down.b32 %r176, %r177, %r183, %r184, %r185;
	// end inline asm
	// begin inline asm
	shfl.sync.down.b32 %r181, %r182, %r183, %r184, %r185;
	// end inline asm
	mov.b64 	%rd160, {%r176, %r181};
	setp.gt.s32 	%p70, %r85, 15;
	setp.lt.f64 	%p71, %fd234, %fd148;
	or.pred  	%p72, %p70, %p71;
	mov.f64 	%fd242, %fd234;
	mov.u64 	%rd333, %rd325;
	@%p72 bra 	$L__BB6_177;
	setp.gt.f64 	%p73, %fd234, %fd148;
	mov.f64 	%fd242, %fd148;
	mov.u64 	%rd333, %rd160;
	@%p73 bra 	$L__BB6_177;
	setp.lt.s64 	%p74, %rd325, %rd160;
	selp.f64 	%fd242, %fd234, %fd148, %p74;
	min.s64 	%rd333, %rd325, %rd160;
$L__BB6_177:
	setp.ne.s32 	%p75, %r85, 0;
	@%p75 bra 	$L__BB6_179;
	shr.u32 	%r186, %r35, 1;
	and.b32  	%r187, %r186, 496;
	mov.u32 	%r188, _ZN6thrust24THRUST_300001_SM_1000_NS8cuda_cub4core6detail5shmemE;
	add.s32 	%r189, %r188, %r187;
	st.shared.f64 	[%r189+8], %fd242;
	st.shared.u64 	[%r189+16], %rd333;
$L__BB6_179:
	bar.sync 	0;
	setp.ne.s32 	%p76, %r35, 0;
	@%p76 bra 	$L__BB6_201;
	ld.shared.f64 	%fd151, [_ZN6thrust24THRUST_300001_SM_1000_NS8cuda_cub4core6detail5shmemE+24];
	ld.shared.u64 	%rd163, [_ZN6thrust24THRUST_300001_SM_1000_NS8cuda_cub4core6detail5shmemE+32];
	setp.lt.f64 	%p77, %fd242, %fd151;
	mov.f64 	%fd236, %fd242;
	mov.u64 	%rd327, %rd333;
	@%p77 bra 	$L__BB6_183;
	setp.lt.f64 	%p78, %fd151, %fd242;
	mov.f64 	%fd236, %fd151;
	mov.u64 	%rd327, %rd163;
	@%p78 bra 	$L__BB6_183;
	setp.lt.s64 	%p79, %rd333, %rd163;
	selp.f64 	%fd236, %fd242, %fd151, %p79;
	min.s64 	%rd327, %rd333, %rd163;
$L__BB6_183:
	ld.shared.f64 	%fd154, [_ZN6thrust24THRUST_300001_SM_1000_NS8cuda_cub4core6detail5shmemE+40];
	ld.shared.u64 	%rd166, [_ZN6thrust24THRUST_300001_SM_1000_NS8cuda_cub4core6detail5shmemE+48];
	setp.lt.f64 	%p80, %fd236, %fd154;
	mov.f64 	%fd237, %fd236;
	mov.u64 	%rd328, %rd327;
	@%p80 bra 	$L__BB6_186;
	setp.lt.f64 	%p81, %fd154, %fd236;
	mov.f64 	%fd237, %fd154;
	mov.u64 	%rd328, %rd166;
	@%p81 bra 	$L__BB6_186;
	setp.lt.s64 	%p82, %rd327, %rd166;
	selp.f64 	%fd237, %fd236, %fd154, %p82;
	min.s64 	%rd328, %rd327, %rd166;
$L__BB6_186:
	ld.shared.f64 	%fd157, [_ZN6thrust24THRUST_300001_SM_1000_NS8cuda_cub4core6detail5shmemE+56];
	ld.shared.u64 	%rd169, [_ZN6thrust24THRUST_300001_SM_1000_NS8cuda_cub4core6detail5shmemE+64];
	setp.lt.f64 	%p83, %fd237, %fd157;
	mov.f64 	%fd238, %fd237;
	mov.u64 	%rd329, %rd328;
	@%p83 bra 	$L__BB6_189;
	setp.lt.f64 	%p84, %fd157, %fd237;
	mov.f64 	%fd238, %fd157;
	mov.u64 	%rd329, %rd169;
	@%p84 bra 	$L__BB6_189;
	setp.lt.s64 	%p85, %rd328, %rd169;
	selp.f64 	%fd238, %fd237, %fd157, %p85;
	min.s64 	%rd329, %rd328, %rd169;
$L__BB6_189:
	ld.shared.f64 	%fd160, [_ZN6thrust24THRUST_300001_SM_1000_NS8cuda_cub4core6detail5shmemE+72];
	ld.shared.u64 	%rd172, [_ZN6thrust24THRUST_300001_SM_1000_NS8cuda_cub4core6detail5shmemE+80];
	setp.lt.f64 	%p86, %fd238, %fd160;
	mov.f64 	%fd239, %fd238;
	mov.u64 	%rd330, %rd329;
	@%p86 bra 	$L__BB6_192;
	setp.lt.f64 	%p87, %fd160, %fd238;
	mov.f64 	%fd239, %fd160;
	mov.u64 	%rd330, %rd172;
	@%p87 bra 	$L__BB6_192;
	setp.lt.s64 	%p88, %rd329, %rd172;
	selp.f64 	%fd239, %fd238, %fd160, %p88;
	min.s64 	%rd330, %rd329, %rd172;
$L__BB6_192:
	ld.shared.f64 	%fd163, [_ZN6thrust24THRUST_300001_SM_1000_NS8cuda_cub4core6detail5shmemE+88];
	ld.shared.u64 	%rd175, [_ZN6thrust24THRUST_300001_SM_1000_NS8cuda_cub4core6detail5shmemE+96];
	setp.lt.f64 	%p89, %fd239, %fd163;
	mov.f64 	%fd240, %fd239;
	mov.u64 	%rd331, %rd330;
	@%p89 bra 	$L__BB6_195;
	setp.lt.f64 	%p90, %fd163, %fd239;
	mov.f64 	%fd240, %fd163;
	mov.u64 	%rd331, %rd175;
	@%p90 bra 	$L__BB6_195;
	setp.lt.s64 	%p91, %rd330, %rd175;
	selp.f64 	%fd240, %fd239, %fd163, %p91;
	min.s64 	%rd331, %rd330, %rd175;
$L__BB6_195:
	ld.shared.f64 	%fd166, [_ZN6thrust24THRUST_300001_SM_1000_NS8cuda_cub4core6detail5shmemE+104];
	ld.shared.u64 	%rd178, [_ZN6thrust24THRUST_300001_SM_1000_NS8cuda_cub4core6detail5shmemE+112];
	setp.lt.f64 	%p92, %fd240, %fd166;
	mov.f64 	%fd241, %fd240;
	mov.u64 	%rd332, %rd331;
	@%p92 bra 	$L__BB6_198;
	setp.lt.f64 	%p93, %fd166, %fd240;
	mov.f64 	%fd241, %fd166;
	mov.u64 	%rd332, %rd178;
	@%p93 bra 	$L__BB6_198;
	setp.lt.s64 	%p94, %rd331, %rd178;
	selp.f64 	%fd241, %fd240, %fd166, %p94;
	min.s64 	%rd332, %rd331, %rd178;
$L__BB6_198:
	ld.shared.f64 	%fd169, [_ZN6thrust24THRUST_300001_SM_1000_NS8cuda_cub4core6detail5shmemE+120];
	ld.shared.u64 	%rd181, [_ZN6thrust24THRUST_300001_SM_1000_NS8cuda_cub4core6detail5shmemE+128];
	setp.lt.f64 	%p95, %fd241, %fd169;
	mov.u64 	%rd333, %rd332;
	mov.f64 	%fd242, %fd241;
	@%p95 bra 	$L__BB6_201;
	setp.lt.f64 	%p96, %fd169, %fd241;
	mov.u64 	%rd333, %rd181;
	mov.f64 	%fd242, %fd169;
	@%p96 bra 	$L__BB6_201;
	setp.lt.s64 	%p97, %rd332, %rd181;
	selp.f64 	%fd242, %fd241, %fd169, %p97;
	min.s64 	%rd333, %rd332, %rd181;
$L__BB6_201:
	mov.u32 	%r415, %tid.x;
	setp.ne.s32 	%p224, %r415, 0;
	@%p224 bra 	$L__BB6_203;
	ld.param.u64 	%rd269, [_ZN6thrust24THRUST_300001_SM_1000_NS8cuda_cub4core6detail13_kernel_agentINS1_8__reduce11ReduceAgentINS0_12zip_iteratorIN4cuda3std3__45tupleIJNS0_6detail15normal_iteratorINS0_10device_ptrIdEEEENS0_17counting_iteratorIlNS0_11use_defaultESI_SI_EEEEEEEPNSB_IJdlEEESM_iNS1_9__extrema9arg_min_fIdlNSA_4lessIdEEEEEEJSL_SN_iN3cub18CUB_300001_SM_100013GridEvenShareIiEENSV_9GridQueueIjEESS_EEEvDpT0__param_1];
	cvta.to.global.u64 	%rd266, %rd269;
	mul.wide.u32 	%rd267, %r1, 16;
	add.s64 	%rd268, %rd266, %rd267;
	st.global.f64 	[%rd268], %fd242;
	st.global.u64 	[%rd268+8], %rd333;
$L__BB6_203:
	ret;

}
	// .globl	_ZN6thrust24THRUST_300001_SM_1000_NS8cuda_cub4core6detail13_kernel_agentINS1_8__reduce10DrainAgentIiEEJN3cub18CUB_300001_SM_10009GridQueueIjEEiEEEvDpT0_
.visible .entry _ZN6thrust24THRUST_300001_SM_1000_NS8cuda_cub4core6detail13_kernel_agentINS1_8__reduce10DrainAgentIiEEJN3cub18CUB_300001_SM_10009GridQueueIjEEiEEEvDpT0_(
	.param .align 8 .b8 _ZN6thrust24THRUST_300001_SM_1000_NS8cuda_cub4core6detail13_kernel_agentINS1_8__reduce10DrainAgentIiEEJN3cub18CUB_300001_SM_10009GridQueueIjEEiEEEvDpT0__param_0[8],
	.param .u32 _ZN6thrust24THRUST_300001_SM_1000_NS8cuda_cub4core6detail13_kernel_agentINS1_8__reduce10DrainAgentIiEEJN3cub18CUB_300001_SM_10009GridQueueIjEEiEEEvDpT0__param_1
)
.maxntid 1
{
	.reg .b32 	%r<3>;
	.reg .b64 	%rd<3>;

	ld.param.u64 	%rd1, [_ZN6thrust24THRUST_300001_SM_1000_NS8cuda_cub4core6detail13_kernel_agentINS1_8__reduce10DrainAgentIiEEJN3cub18CUB_300001_SM_10009GridQueueIjEEiEEEvDpT0__param_0];
	ld.param.u32 	%r1, [_ZN6thrust24THRUST_300001_SM_1000_NS8cuda_cub4core6detail13_kernel_agentINS1_8__reduce10DrainAgentIiEEJN3cub18CUB_300001_SM_10009GridQueueIjEEiEEEvDpT0__param_1];
	cvta.to.global.u64 	%rd2, %rd1;
	st.global.u32 	[%rd2], %r1;
	mov.b32 	%r2, 0;
	st.global.u32 	[%rd2+4], %r2;
	ret;

}
	// .globl	_ZN6thrust24THRUST_300001_SM_1000_NS8cuda_cub4core6detail13_kernel_agentINS1_8__reduce11ReduceAgentIPN4cuda3std3__45tupleIJdlEEESC_SB_iNS1_9__extrema9arg_min_fIdlNS9_4lessIdEEEEEEJSC_SC_iSH_EEEvDpT0_
.visible .entry _ZN6thrust24THRUST_300001_SM_1000_NS8cuda_cub4core6detail13_kernel_agentINS1_8__reduce11ReduceAgentIPN4cuda3std3__45tupleIJdlEEESC_SB_iNS1_9__extrema9arg_min_fIdlNS9_4lessIdEEEEEEJSC_SC_iSH_EEEvDpT0_(
	.param .u64 .ptr .align 1 _ZN6thrust24THRUST_300001_SM_1000_NS8cuda_cub4core6detail13_kernel_agentINS1_8__reduce11ReduceAgentIPN4cuda3std3__45tupleIJdlEEESC_SB_iNS1_9__extrema9arg_min_fIdlNS9_4lessIdEEEEEEJSC_SC_iSH_EEEvDpT0__param_0,
	.param .u64 .ptr .align 1 _ZN6thrust24THRUST_300001_SM_1000_NS8cuda_cub4core6detail13_kernel_agentINS1_8__reduce11ReduceAgentIPN4cuda3std3__45tupleIJdlEEESC_SB_iNS1_9__extrema9arg_min_fIdlNS9_4lessIdEEEEEEJSC_SC_iSH_EEEvDpT0__param_1,
	.param .u32 _ZN6thrust24THRUST_300001_SM_1000_NS8cuda_cub4core6detail13_kernel_agentINS1_8__reduce11ReduceAgentIPN4cuda3std3__45tupleIJdlEEESC_SB_iNS1_9__extrema9arg_min_fIdlNS9_4lessIdEEEEEEJSC_SC_iSH_EEEvDpT0__param_2,
	.param .align 1 .b8 _ZN6thrust24THRUST_300001_SM_1000_NS8cuda_cub4core6detail13_kernel_agentINS1_8__reduce11ReduceAgentIPN4cuda3std3__45tupleIJdlEEESC_SB_iNS1_9__extrema9arg_min_fIdlNS9_4lessIdEEEEEEJSC_SC_iSH_EEEvDpT0__param_3[1]
)
.maxntid 256
{
	.reg .pred 	%p<228>;
	.reg .b32 	%r<390>;
	.reg .b64 	%rd<387>;
	.reg .b64 	%fd<248>;

	ld.param.u64 	%rd186, [_ZN6thrust24THRUST_300001_SM_1000_NS8cuda_cub4core6detail13_kernel_agentINS1_8__reduce11ReduceAgentIPN4cuda3std3__45tupleIJdlEEESC_SB_iNS1_9__extrema9arg_min_fIdlNS9_4lessIdEEEEEEJSC_SC_iSH_EEEvDpT0__param_0];
	ld.param.u32 	%r37, [_ZN6thrust24THRUST_300001_SM_1000_NS8cuda_cub4core6detail13_kernel_agentINS1_8__reduce11ReduceAgentIPN4cuda3std3__45tupleIJdlEEESC_SB_iNS1_9__extrema9arg_min_fIdlNS9_4lessIdEEEEEEJSC_SC_iSH_EEEvDpT0__param_2];
	setp.eq.s32 	%p1, %r37, 0;
	@%p1 bra 	$L__BB8_205;
	setp.gt.s32 	%p2, %r37, 1279;
	@%p2 bra 	$L__BB8_111;
	mov.u32 	%r1, %tid.x;
	setp.ge.s32 	%p101, %r1, %r37;
	mov.f64 	%fd191, 0d0000000000000000;
	mov.b64 	%rd329, 0;
	mov.u32 	%r380, %r1;
	@%p101 bra 	$L__BB8_4;
	mul.wide.u32 	%rd273, %r1, 16;
	add.s64 	%rd270, %rd186, %rd273;
	// begin inline asm
	ld.global.nc.u64 %rd269, [%rd270];
	// end inline asm
	add.s64 	%rd272, %rd270, 8;
	// begin inline asm
	ld.global.nc.u64 %rd329, [%rd272];
	// end inline asm
	mov.b64 	%fd191, %rd269;
	add.s32 	%r380, %r1, 256;
$L__BB8_4:
	setp.ge.s32 	%p102, %r380, %r37;
	@%p102 bra 	$L__BB8_25;
	not.b32 	%r153, %r380;
	add.s32 	%r4, %r37, %r153;
	and.b32  	%r154, %r4, 768;
	setp.eq.s32 	%p103, %r154, 768;
	@%p103 bra 	$L__BB8_11;
	mul.wide.u32 	%rd275, %r380, 16;
	add.s64 	%rd320, %rd186, %rd275;
	shr.u32 	%r155, %r4, 8;
	add.s32 	%r156, %r155, 1;
	and.b32  	%r157, %r156, 3;
	neg.s32 	%r378, %r157;
$L__BB8_7:
	.pragma "nounroll";
	mov.u64 	%rd5, %rd329;
	mov.f64 	%fd3, %fd191;
	// begin inline asm
	ld.global.nc.u64 %rd276, [%rd320];
	// end inline asm
	add.s64 	%rd279, %rd320, 8;
	// begin inline asm
	ld.global.nc.u64 %rd278, [%rd279];
	// end inline asm
	mov.b64 	%fd4, %rd276;
	setp.lt.f64 	%p104, %fd3, %fd4;
	@%p104 bra 	$L__BB8_10;
	setp.gt.f64 	%p105, %fd3, %fd4;
	mov.u64 	%rd329, %rd278;
	mov.f64 	%fd191, %fd4;
	@%p105 bra 	$L__BB8_10;
	setp.lt.s64 	%p106, %rd5, %rd278;
	min.s64 	%rd329, %rd5, %rd278;
	selp.f64 	%fd191, %fd3, %fd4, %p106;
$L__BB8_10:
	add.s32 	%r380, %r380, 256;
	add.s64 	%rd320, %rd320, 4096;
	add.s32 	%r378, %r378, 1;
	setp.ne.s32 	%p107, %r378, 0;
	@%p107 bra 	$L__BB8_7;
$L__BB8_11:
	setp.lt.u32 	%p108, %r4, 768;
	@%p108 bra 	$L__BB8_25;
$L__BB8_12:
	mul.wide.s32 	%rd284, %r380, 16;
	add.s64 	%rd281, %rd186, %rd284;
	// begin inline asm
	ld.global.nc.u64 %rd280, [%rd281];
	// end inline asm
	add.s64 	%rd283, %rd281, 8;
	// begin inline asm
	ld.global.nc.u64 %rd282, [%rd283];
	// end inline asm
	mov.b64 	%fd10, %rd280;
	setp.lt.f64 	%p109, %fd191, %fd10;
	mov.u64 	%rd326, %rd329;
	mov.f64 	%fd188, %fd191;
	@%p109 bra 	$L__BB8_15;
	setp.gt.f64 	%p110, %fd191, %fd10;
	mov.u64 	%rd326, %rd282;
	mov.f64 	%fd188, %fd10;
	@%p110 bra 	$L__BB8_15;
	setp.lt.s64 	%p111, %rd329, %rd282;
	min.s64 	%rd326, %rd329, %rd282;
	selp.f64 	%fd188, %fd191, %fd10, %p111;
$L__BB8_15:
	add.s64 	%rd286, %rd281, 4096;
	// begin inline asm
	ld.global.nc.u64 %rd285, [%rd286];
	// end inline asm
	add.s64 	%rd288, %rd281, 4104;
	// begin inline asm
	ld.global.nc.u64 %rd287, [%rd288];
	// end inline asm
	mov.b64 	%fd13, %rd285;
	setp.lt.f64 	%p112, %fd188, %fd13;
	mov.u64 	%rd327, %rd326;
	mov.f64 	%fd189, %fd188;
	@%p112 bra 	$L__BB8_18;
	setp.gt.f64 	%p113, %fd188, %fd13;
	mov.u64 	%rd327, %rd287;
	mov.f64 	%fd189, %fd13;
	@%p113 bra 	$L__BB8_18;
	setp.lt.s64 	%p114, %rd326, %rd287;
	min.s64 	%rd327, %rd326, %rd287;
	selp.f64 	%fd189, %fd188, %fd13, %p114;
$L__BB8_18:
	add.s64 	%rd290, %rd281, 8192;
	// begin inline asm
	ld.global.nc.u64 %rd289, [%rd290];
	// end inline asm
	add.s64 	%rd292, %rd281, 8200;
	// begin inline asm
	ld.global.nc.u64 %rd291, [%rd292];
	// end inline asm
	mov.b64 	%fd16, %rd289;
	setp.lt.f64 	%p115, %fd189, %fd16;
	mov.u64 	%rd328, %rd327;
	mov.f64 	%fd190, %fd189;
	@%p115 bra 	$L__BB8_21;
	setp.gt.f64 	%p116, %fd189, %fd16;
	mov.u64 	%rd328, %rd291;
	mov.f64 	%fd190, %fd16;
	@%p116 bra 	$L__BB8_21;
	setp.lt.s64 	%p117, %rd327, %rd291;
	min.s64 	%rd328, %rd327, %rd291;
	selp.f64 	%fd190, %fd189, %fd16, %p117;
$L__BB8_21:
	add.s64 	%rd294, %rd281, 12288;
	// begin inline asm
	ld.global.nc.u64 %rd293, [%rd294];
	// end inline asm
	add.s64 	%rd296, %rd281, 12296;
	// begin inline asm
	ld.global.nc.u64 %rd295, [%rd296];
	// end inline asm
	mov.b64 	%fd19, %rd293;
	setp.lt.f64 	%p118, %fd190, %fd19;
	mov.u64 	%rd329, %rd328;
	mov.f64 	%fd191, %fd190;
	@%p118 bra 	$L__BB8_24;
	setp.gt.f64 	%p119, %fd190, %fd19;
	mov.u64 	%rd329, %rd295;
	mov.f64 	%fd191, %fd19;
	@%p119 bra 	$L__BB8_24;
	setp.lt.s64 	%p120, %rd328, %rd295;
	min.s64 	%rd329, %rd328, %rd295;
	selp.f64 	%fd191, %fd190, %fd19, %p120;
$L__BB8_24:
	add.s32 	%r380, %r380, 1024;
	setp.lt.s32 	%p121, %r380, %r37;
	@%p121 bra 	$L__BB8_12;
$L__BB8_25:
	setp.lt.s32 	%p122, %r37, 256;
	@%p122 bra 	$L__BB8_65;
	// begin inline asm
	mov.u32 %r271, %laneid;
	// end inline asm
	mov.b64 	%rd307, %fd191;
	mov.b64 	{%r273, %r278}, %rd307;
	mov.b32 	%r289, 1;
	mov.b32 	%r290, 31;
	mov.b32 	%r291, -1;
	// begin inline asm
	shfl.sync.down.b32 %r272, %r273, %r289, %r290, %r291;
	// end inline asm
	// begin inline asm
	shfl.sync.down.b32 %r277, %r278, %r289, %r290, %r291;
	// end inline asm
	mov.b64 	%rd308, {%r272, %r277};
	mov.b64 	%fd23, %rd308;
	mov.b64 	{%r283, %r288}, %rd329;
	// begin inline asm
	shfl.sync.down.b32 %r282, %r283, %r289, %r290, %r291;
	// end inline asm
	// begin inline asm
	shfl.sync.down.b32 %r287, %r288, %r289, %r290, %r291;
	// end inline asm
	mov.b64 	%rd27, {%r282, %r287};
	setp.gt.s32 	%p179, %r271, 30;
	setp.lt.f64 	%p180, %fd191, %fd23;
	or.pred  	%p181, %p179, %p180;
	mov.u64 	%rd331, %rd329;
	mov.f64 	%fd193, %fd191;
	@%p181 bra 	$L__BB8_29;
	setp.gt.f64 	%p182, %fd191, %fd23;
	mov.u64 	%rd331, %rd27;
	mov.f64 	%fd193, %fd23;
	@%p182 bra 	$L__BB8_29;
	setp.lt.s64 	%p183, %rd329, %rd27;
	min.s64 	%rd331, %rd329, %rd27;
	selp.f64 	%fd193, %fd191, %fd23, %p183;
$L__BB8_29:
	mov.b64 	%rd309, %fd193;
	mov.b64 	{%r293, %r298}, %rd309;
	mov.b32 	%r309, 2;
	mov.b32 	%r310, 31;
	mov.b32 	%r311, -1;
	// begin inline asm
	shfl.sync.down.b32 %r292, %r293, %r309, %r310, %r311;
	// end inline asm
	// begin inline asm
	shfl.sync.down.b32 %r297, %r298, %r309, %r310, %r311;
	// end inline asm
	mov.b64 	%rd310, {%r292, %r297};
	mov.b64 	%fd26, %rd310;
	mov.b64 	{%r303, %r308}, %rd331;
	// begin inline asm
	shfl.sync.down.b32 %r302, %r303, %r309, %r310, %r311;
	// end inline asm
	// begin inline asm
	shfl.sync.down.b32 %r307, %r308, %r309, %r310, %r311;
	// end inline asm
	mov.b64 	%rd30, {%r302, %r307};
	setp.gt.s32 	%p184, %r271, 29;
	setp.lt.f64 	%p185, %fd193, %fd26;
	or.pred  	%p186, %p184, %p185;
	mov.u64 	%rd332, %rd331;
	mov.f64 	%fd194, %fd193;
	@%p186 bra 	$L__BB8_32;
	setp.gt.f64 	%p187, %fd193, %fd26;
	mov.u64 	%rd332, %rd30;
	mov.f64 	%fd194, %fd26;
	@%p187 bra 	$L__BB8_32;
	setp.lt.s64 	%p188, %rd331, %rd30;
	min.s64 	%rd332, %rd331, %rd30;
	selp.f64 	%fd194, %fd193, %fd26, %p188;
$L__BB8_32:
	mov.b64 	%rd311, %fd194;
	mov.b64 	{%r313, %r318}, %rd311;
	mov.b32 	%r329, 4;
	mov.b32 	%r330, 31;
	mov.b32 	%r331, -1;
	// begin inline asm
	shfl.sync.down.b32 %r312, %r313, %r329, %r330, %r331;
	// end inline asm
	// begin inline asm
	shfl.sync.down.b32 %r317, %r318, %r329, %r330, %r331;
	// end inline asm
	mov.b64 	%rd312, {%r312, %r317};
	mov.b64 	%fd29, %rd312;
	mov.b64 	{%r323, %r328}, %rd332;
	// begin inline asm
	shfl.sync.down.b32 %r322, %r323, %r329, %r330, %r331;
	// end inline asm
	// begin inline asm
	shfl.sync.down.b32 %r327, %r328, %r329, %r330, %r331;
	// end inline asm
	mov.b64 	%rd33, {%r322, %r327};
	setp.gt.s32 	%p189, %r271, 27;
	setp.lt.f64 	%p190, %fd194, %fd29;
	or.pred  	%p191, %p189, %p190;
	mov.u64 	%rd333, %rd332;
	mov.f64 	%fd195, %fd194;
	@%p191 bra 	$L__BB8_35;
	setp.gt.f64 	%p192, %fd194, %fd29;
	mov.u64 	%rd333, %rd33;
	mov.f64 	%fd195, %fd29;
	@%p192 bra 	$L__BB8_35;
	setp.lt.s64 	%p193, %rd332, %rd33;
	min.s64 	%rd333, %rd332, %rd33;
	selp.f64 	%fd195, %fd194, %fd29, %p193;
$L__BB8_35:
	mov.b64 	%rd313, %fd195;
	mov.b64 	{%r333, %r338}, %rd313;
	mov.b32 	%r349, 8;
	mov.b32 	%r350, 31;
	mov.b32 	%r351, -1;
	// begin inline asm
	shfl.sync.down.b32 %r332, %r333, %r349, %r350, %r351;
	// end inline asm
	// begin inline asm
	shfl.sync.down.b32 %r337, %r338, %r349, %r350, %r351;
	// end inline asm
	mov.b64 	%rd314, {%r332, %r337};
	mov.b64 	%fd32, %rd314;
	mov.b64 	{%r343, %r348}, %rd333;
	// begin inline asm
	shfl.sync.down.b32 %r342, %r343, %r349, %r350, %r351;
	// end inline asm
	// begin inline asm
	shfl.sync.down.b32 %r347, %r348, %r349, %r350, %r351;
	// end inline asm
	mov.b64 	%rd36, {%r342, %r347};
	setp.gt.s32 	%p194, %r271, 23;
	setp.lt.f64 	%p195, %fd195, %fd32;
	or.pred  	%p196, %p194, %p195;
	mov.u64 	%rd334, %rd333;
	mov.f64 	%fd196, %fd195;
	@%p196 bra 	$L__BB8_38;
	setp.gt.f64 	%p197, %fd195, %fd32;
	mov.u64 	%rd334, %rd36;
	mov.f64 	%fd196, %fd32;
	@%p197 bra 	$L__BB8_38;
	setp.lt.s64 	%p198, %rd333, %rd36;
	min.s64 	%rd334, %rd333, %rd36;
	selp.f64 	%fd196, %fd195, %fd32, %p198;
$L__BB8_38:
	mov.b64 	%rd315, %fd196;
	mov.b64 	{%r353, %r358}, %rd315;
	mov.b32 	%r369, 16;
	mov.b32 	%r370, 31;
	mov.b32 	%r371, -1;
	// begin inline asm
	shfl.sync.down.b32 %r352, %r353, %r369, %r370, %r371;
	// end inline asm
	// begin inline asm
	shfl.sync.down.b32 %r357, %r358, %r369, %r370, %r371;
	// end inline asm
	mov.b64 	%rd316, {%r352, %r357};
	mov.b64 	%fd35, %rd316;
	mov.b64 	{%r363, %r368}, %rd334;
	// begin inline asm
	shfl.sync.down.b32 %r362, %r363, %r369, %r370, %r371;
	// end inline asm
	// begin inline asm
	shfl.sync.down.b32 %r367, %r368, %r369, %r370, %r371;
	// end inline asm
	mov.b64 	%rd39, {%r362, %r367};
	setp.gt.s32 	%p199, %r271, 15;
	setp.lt.f64 	%p200, %fd196, %fd35;
	or.pred  	%p201, %p199, %p200;
	mov.u64 	%rd386, %rd334;
	mov.f64 	%fd247, %fd196;
	@%p201 bra 	$L__BB8_41;
	setp.gt.f64 	%p202, %fd196, %fd35;
	mov.u64 	%rd386, %rd39;
	mov.f64 	%fd247, %fd35;
	@%p202 bra 	$L__BB8_41;
	setp.lt.s64 	%p203, %rd334, %rd39;
	min.s64 	%rd386, %rd334, %rd39;
	selp.f64 	%fd247, %fd196, %fd35, %p203;
$L__BB8_41:
	setp.ne.s32 	%p204, %r271, 0;
	@%p204 bra 	$L__BB8_43;
	shr.u32 	%r372, %r1, 1;
	and.b32  	%r373, %r372, 496;
	mov.u32 	%r374, _ZN6thrust24THRUST_300001_SM_1000_NS8cuda_cub4core6detail5shmemE;
	add.s32 	%r375, %r374, %r373;
	st.shared.f64 	[%r375+8], %fd247;
	st.shared.u64 	[%r375+16], %rd386;
$L__BB8_43:
	bar.sync 	0;
	setp.ne.s32 	%p205, %r1, 0;
	@%p205 bra 	$L__BB8_203;
	ld.shared.f64 	%fd38, [_ZN6thrust24THRUST_300001_SM_1000_NS8cuda_cub4core6detail5shmemE+24];
	ld.shared.u64 	%rd42, [_ZN6thrust24THRUST_300001_SM_1000_NS8cuda_cub4core6detail5shmemE+32];
	setp.lt.f64 	%p206, %fd247, %fd38;
	mov.u64 	%rd336, %rd386;
	mov.f64 	%fd198, %fd247;
	@%p206 bra 	$L__BB8_47;
	setp.lt.f64 	%p207, %fd38, %fd247;
	mov.u64 	%rd336, %rd42;
	mov.f64 	%fd198, %fd38;
	@%p207 bra 	$L__BB8_47;
	setp.lt.s64 	%p208, %rd386, %rd42;
	min.s64 	%rd336, %rd386, %rd42;
	selp.f64 	%fd198, %fd247, %fd38, %p208;
$L__BB8_47:
	ld.shared.f64 	%fd41, [_ZN6thrust24THRUST_300001_SM_1000_NS8cuda_cub4core6detail5shmemE+40];
	ld.shared.u64 	%rd45, [_ZN6thrust24THRUST_300001_SM_1000_NS8cuda_cub4core6detail5shmemE+48];
	setp.lt.f64 	%p209, %fd198, %fd41;
	mov.u64 	%rd337, %rd336;
	mov.f64 	%fd199, %fd198;
	@%p209 bra 	$L__BB8_50;
	setp.lt.f64 	%p210, %fd41, %fd198;
	mov.u64 	%rd337, %rd45;
	mov.f64 	%fd199, %fd41;
	@%p210 bra 	$L__BB8_50;
	setp.lt.s64 	%p211, %rd336, %rd45;
	min.s64 	%rd337, %rd336, %rd45;
	selp.f64 	%fd199, %fd198, %fd41, %p211;
$L__BB8_50:
	ld.shared.f64 	%fd44, [_ZN6thrust24THRUST_300001_SM_1000_NS8cuda_cub4core6detail5shmemE+56];
	ld.shared.u64 	%rd48, [_ZN6thrust24THRUST_300001_SM_1000_NS8cuda_cub4core6detail5shmemE+64];
	setp.lt.f64 	%p212, %fd199, %fd44;
	mov.u64 	%rd338, %rd337;
	mov.f64 	%fd200, %fd199;
	@%p212 bra 	$L__BB8_53;
	setp.lt.f64 	%p213, %fd44, %fd199;
	mov.u64 	%rd338, %rd48;
	mov.f64 	%fd200, %fd44;
	@%p213 bra 	$L__BB8_53;
	setp.lt.s64 	%p214, %rd337, %rd48;
	min.s64 	%rd338, %rd337, %rd48;
	selp.f64 	%fd200, %fd199, %fd44, %p214;
$L__BB8_53:
	ld.shared.f64 	%fd47, [_ZN6thrust24THRUST_300001_SM_1000_NS8cuda_cub4core6detail5shmemE+72];
	ld.shared.u64 	%rd51, [_ZN6thrust24THRUST_300001_SM_1000_NS8cuda_cub4core6detail5shmemE+80];
	setp.lt.f64 	%p215, %fd200, %fd47;
	mov.u64 	%rd339, %rd338;
	mov.f64 	%fd201, %fd200;
	@%p215 bra 	$L__BB8_56;
	setp.lt.f64 	%p216, %fd47, %fd200;
	mov.u64 	%rd339, %rd51;
	mov.f64 	%fd201, %fd47;
	@%p216 bra 	$L__BB8_56;
	setp.lt.s64 	%p217, %rd338, %rd51;
	min.s64 	%rd339, %rd338, %rd51;
	selp.f64 	%fd201, %fd200, %fd47, %p217;
$L__BB8_56:
	ld.shared.f64 	%fd50, [_ZN6thrust24THRUST_300001_SM_1000_NS8cuda_cub4core6detail5shmemE+88];
	ld.shared.u64 	%rd54, [_ZN6thrust24THRUST_300001_SM_1000_NS8cuda_cub4core6detail5shmemE+96];
	setp.lt.f64 	%p218, %fd201, %fd50;
	mov.u64 	%rd340, %rd339;
	mov.f64 	%fd202, %fd201;
	@%p218 bra 	$L__BB8_59;
	setp.lt.f64 	%p219, %fd50, %fd201;
	mov.u64 	%rd340, %rd54;
	mov.f64 	%fd202, %fd50;
	@%p219 bra 	$L__BB8_59;
	setp.lt.s64 	%p220, %rd339, %rd54;
	min.s64 	%rd340, %rd339, %rd54;
	selp.f64 	%fd202, %fd201, %fd50, %p220;
$L__BB8_59:
	ld.shared.f64 	%fd53, [_ZN6thrust24THRUST_300001_SM_1000_NS8cuda_cub4core6detail5shmemE+104];
	ld.shared.u64 	%rd57, [_ZN6thrust24THRUST_300001_SM_1000_NS8cuda_cub4core6detail5shmemE+112];
	setp.lt.f64 	%p221, %fd202, %fd53;
	mov.u64 	%rd341, %rd340;
	mov.f64 	%fd203, %fd202;
	@%p221 bra 	$L__BB8_62;
	setp.lt.f64 	%p222, %fd53, %fd202;
	mov.u64 	%rd341, %rd57;
	mov.f64 	%fd203, %fd53;
	@%p222 bra 	$L__BB8_62;
	setp.lt.s64 	%p223, %rd340, %rd57;
	min.s64 	%rd341, %rd340, %rd57;
	selp.f64 	%fd203, %fd202, %fd53, %p223;
$L__BB8_62:
	ld.shared.f64 	%fd56, [_ZN6thrust24THRUST_300001_SM_1000_NS8cuda_cub4core6detail5shmemE+120];
	ld.shared.u64 	%rd60, [_ZN6thrust24THRUST_300001_SM_1000_NS8cuda_cub4core6detail5shmemE+128];
	setp.lt.f64 	%p224, %fd203, %fd56;
	mov.u64 	%rd386, %rd341;
	mov.f64 	%fd247, %fd203;
	@%p224 bra 	$L__BB8_203;
	setp.lt.f64 	%p225, %fd56, %fd203;
	mov.u64 	%rd386, %rd60;
	mov.f64 	%fd247, %fd56;
	@%p225 bra 	$L__BB8_203;
	setp.lt.s64 	%p226, %rd341, %rd60;
	min.s64 	%rd386, %rd341, %rd60;
	selp.f64 	%fd247, %fd203, %fd56, %p226;
	bra.uni 	$L__BB8_203;
$L__BB8_65:
	// begin inline asm
	mov.u32 %r158, %laneid;
	// end inline asm
	and.b32  	%r179, %r1, 992;
	add.s32 	%r180, %r179, 32;
	setp.gt.s32 	%p123, %r180, %r37;
	not.b32 	%r181, %r179;
	add.s32 	%r182, %r37, %r181;
	selp.b32 	%r177, %r182, 31, %p123;
	mov.b64 	%rd297, %fd191;
	mov.b64 	{%r160, %r165}, %rd297;
	mov.b32 	%r176, 1;
	mov.b32 	%r178, -1;
	// begin inline asm
	shfl.sync.down.b32 %r159, %r160, %r176, %r177, %r178;
	// end inline asm
	// begin inline asm
	shfl.sync.down.b32 %r164, %r165, %r176, %r177, %r178;
	// end inline asm
	mov.b64 	%rd298, {%r159, %r164};
	mov.b64 	%fd58, %rd298;
	mov.b64 	{%r170, %r175}, %rd329;
	// begin inline asm
	shfl.sync.down.b32 %r169, %r170, %r176, %r177, %r178;
	// end inline asm
	// begin inline asm
	shfl.sync.down.b32 %r174, %r175, %r176, %r177, %r178;
	// end inline asm
	mov.b64 	%rd62, {%r169, %r174};
	setp.ge.s32 	%p124, %r158, %r177;
	setp.lt.f64 	%p125, %fd191, %fd58;
	or.pred  	%p126, %p124, %p125;
	mov.u64 	%rd342, %rd329;
	mov.f64 	%fd204, %fd191;
	@%p126 bra 	$L__BB8_68;
	setp.gt.f64 	%p127, %fd191, %fd58;
	mov.u64 	%rd342, %rd62;
	mov.f64 	%fd204, %fd58;
	@%p127 bra 	$L__BB8_68;
	setp.lt.s64 	%p128, %rd329, %rd62;
	min.s64 	%rd342, %rd329, %rd62;
	selp.f64 	%fd204, %fd191, %fd58, %p128;
$L__BB8_68:
	mov.b64 	%rd299, %fd204;
	mov.b64 	{%r184, %r189}, %rd299;
	mov.b32 	%r200, 2;
	mov.b32 	%r202, -1;
	// begin inline asm
	shfl.sync.down.b32 %r183, %r184, %r200, %r177, %r202;
	// end inline asm
	// begin inline asm
	shfl.sync.down.b32 %r188, %r189, %r200, %r177, %r202;
	// end inline asm
	mov.b64 	%rd300, {%r183, %r188};
	mov.b64 	%fd61, %rd300;
	mov.b64 	{%r194, %r199}, %rd342;
	// begin inline asm
	shfl.sync.down.b32 %r193, %r194, %r200, %r177, %r202;
	// end inline asm
	// begin inline asm
	shfl.sync.down.b32 %r198, %r199, %r200, %r177, %r202;
	// end inline asm
	mov.b64 	%rd65, {%r193, %r198};
	add.s32 	%r203, %r158, 2;
	setp.gt.s32 	%p129, %r203, %r177;
	setp.lt.f64 	%p130, %fd204, %fd61;
	or.pred  	%p131, %p129, %p130;
	mov.u64 	%rd343, %rd342;
	mov.f64 	%fd205, %fd204;
	@%p131 bra 	$L__BB8_71;
	setp.gt.f64 	%p132, %fd204, %fd61;
	mov.u64 	%rd343, %rd65;
	mov.f64 	%fd205, %fd61;
	@%p132 bra 	$L__BB8_71;
	setp.lt.s64 	%p133, %rd342, %rd65;
	min.s64 	%rd343, %rd342, %rd65;
	selp.f64 	%fd205, %fd204, %fd61, %p133;
$L__BB8_71:
	mov.b64 	%rd301, %fd205;
	mov.b64 	{%r205, %r210}, %rd301;
	mov.b32 	%r221, 4;
	mov.b32 	%r223, -1;
	// begin inline asm
	shfl.sync.down.b32 %r204, %r205, %r221, %r177, %r223;
	// end inline asm
	// begin inline asm
	shfl.sync.down.b32 %r209, %r210, %r221, %r177, %r223;
	// end inline asm
	mov.b64 	%rd302, {%r204, %r209};
	mov.b64 	%fd64, %rd302;
	mov.b64 	{%r215, %r220}, %rd343;
	// begin inline asm
	shfl.sync.down.b32 %r214, %r215, %r221, %r177, %r223;
	// end inline asm
	// begin inline asm
	shfl.sync.down.b32 %r219, %r220, %r221, %r177, %r223;
	// end inline asm
	mov.b64 	%rd68, {%r214, %r219};
	add.s32 	%r224, %r158, 4;
	setp.gt.s32 	%p134, %r224, %r177;
	setp.lt.f64 	%p135, %fd205, %fd64;
	or.pred  	%p136, %p134, %p135;
	mov.u64 	%rd344, %rd343;
	mov.f64 	%fd206, %fd205;
	@%p136 bra 	$L__BB8_74;
	setp.gt.f64 	%p137, %fd205, %fd64;
	mov.u64 	%rd344, %rd68;
	mov.f64 	%fd206, %fd64;
	@%p137 bra 	$L__BB8_74;
	setp.lt.s64 	%p138, %rd343, %rd68;
	min.s64 	%rd344, %rd343, %rd68;
	selp.f64 	%fd206, %fd205, %fd64, %p138;
$L__BB8_74:
	mov.b64 	%rd303, %fd206;
	mov.b64 	{%r226, %r231}, %rd303;
	mov.b32 	%r242, 8;
	mov.b32 	%r244, -1;
	// begin inline asm
	shfl.sync.down.b32 %r225, %r226, %r242, %r177, %r244;
	// end inline asm
	// begin inline asm
	shfl.sync.down.b32 %r230, %r231, %r242, %r177, %r244;
	// end inline asm
	mov.b64 	%rd304, {%r225, %r230};
	mov.b64 	%fd67, %rd304;
	mov.b64 	{%r236, %r241}, %rd344;
	// begin inline asm
	shfl.sync.down.b32 %r235, %r236, %r242, %r177, %r244;
	// end inline asm
	// begin inline asm
	shfl.sync.down.b32 %r240, %r241, %r242, %r177, %r244;
	// end inline asm
	mov.b64 	%rd71, {%r235, %r240};
	add.s32 	%r245, %r158, 8;
	setp.gt.s32 	%p139, %r245, %r177;
	setp.lt.f64 	%p140, %fd206, %fd67;
	or.pred  	%p141, %p139, %p140;
	mov.u64 	%rd345, %rd344;
	mov.f64 	%fd207, %fd206;
	@%p141 bra 	$L__BB8_77;
	setp.gt.f64 	%p142, %fd206, %fd67;
	mov.u64 	%rd345, %rd71;
	mov.f64 	%fd207, %fd67;
	@%p142 bra 	$L__BB8_77;
	setp.lt.s64 	%p143, %rd344, %rd71;
	min.s64 	%rd345, %rd344, %rd71;
	selp.f64 	%fd207, %fd206, %fd67, %p143;
$L__BB8_77:
	mov.b64 	%rd305, %fd207;
	mov.b64 	{%r247, %r252}, %rd305;
	mov.b32 	%r263, 16;
	mov.b32 	%r265, -1;
	// begin inline asm
	shfl.sync.down.b32 %r246, %r247, %r263, %r177, %r265;
	// end inline asm
	// begin inline asm
	shfl.sync.down.b32 %r251, %r252, %r263, %r177, %r265;
	// end inline asm
	mov.b64 	%rd306, {%r246, %r251};
	mov.b64 	%fd70, %rd306;
	mov.b64 	{%r257, %r262}, %rd345;
	// begin inline asm
	shfl.sync.down.b32 %r256, %r257, %r263, %r177, %r265;
	// end inline asm
	// begin inline asm
	shfl.sync.down.b32 %r261, %r262, %r263, %r177, %r265;
	// end inline asm
	mov.b64 	%rd74, {%r256, %r261};
	add.s32 	%r266, %r158, 16;
	setp.gt.s32 	%p144, %r266, %r177;
	setp.lt.f64 	%p145, %fd207, %fd70;
	or.pred  	%p146, %p144, %p145;
	mov.u64 	%rd386, %rd345;
	mov.f64 	%fd247, %fd207;
	@%p146 bra 	$L__BB8_80;
	setp.gt.f64 	%p147, %fd207, %fd70;
	mov.u64 	%rd386, %rd74;
	mov.f64 	%fd247, %fd70;
	@%p147 bra 	$L__BB8_80;
	setp.lt.s64 	%p148, %rd345, %rd74;
	min.s64 	%rd386, %rd345, %rd74;
	selp.f64 	%fd247, %fd207, %fd70, %p148;
$L__BB8_80:
	setp.ne.s32 	%p149, %r158, 0;
	@%p149 bra 	$L__BB8_82;
	shr.u32 	%r267, %r1, 1;
	and.b32  	%r268, %r267, 496;
	mov.u32 	%r269, _ZN6thrust24THRUST_300001_SM_1000_NS8cuda_cub4core6detail5shmemE;
	add.s32 	%r270, %r269, %r268;
	st.shared.f64 	[%r270+8], %fd247;
	st.shared.u64 	[%r270+16], %rd386;
$L__BB8_82:
	bar.sync 	0;
	setp.ne.s32 	%p150, %r1, 0;
	@%p150 bra 	$L__BB8_203;
	setp.lt.s32 	%p151, %r37, 33;
	mov.f64 	%fd209, %fd247;
	mov.u64 	%rd347, %rd386;
	@%p151 bra 	$L__BB8_87;
	ld.shared.f64 	%fd73, [_ZN6thrust24THRUST_300001_SM_1000_NS8cuda_cub4core6detail5shmemE+24];
	ld.shared.u64 	%rd77, [_ZN6thrust24THRUST_300001_SM_1000_NS8cuda_cub4core6detail5shmemE+32];
	setp.lt.f64 	%p152, %fd247, %fd73;
	mov.f64 	%fd209, %fd247;
	mov.u64 	%rd347, %rd386;
	@%p152 bra 	$L__BB8_87;
	setp.lt.f64 	%p153, %fd73, %fd247;
	mov.f64 	%fd209, %fd73;
	mov.u64 	%rd347, %rd77;
	@%p153 bra 	$L__BB8_87;
	setp.lt.s64 	%p154, %rd386, %rd77;
	min.s64 	%rd347, %rd386, %rd77;
	selp.f64 	%fd209, %fd247, %fd73, %p154;
$L__BB8_87:
	setp.lt.s32 	%p155, %r37, 65;
	mov.f64 	%fd210, %fd209;
	mov.u64 	%rd348, %rd347;
	@%p155 bra 	$L__BB8_91;
	ld.shared.f64 	%fd76, [_ZN6thrust24THRUST_300001_SM_1000_NS8cuda_cub4core6detail5shmemE+40];
	ld.shared.u64 	%rd80, [_ZN6thrust24THRUST_300001_SM_1000_NS8cuda_cub4core6detail5shmemE+48];
	setp.lt.f64 	%p156, %fd209, %fd76;
	mov.f64 	%fd210, %fd209;
	mov.u64 	%rd348, %rd347;
	@%p156 bra 	$L__BB8_91;
	setp.lt.f64 	%p157, %fd76, %fd209;
	mov.f64 	%fd210, %fd76;
	mov.u64 	%rd348, %rd80;
	@%p157 bra 	$L__BB8_91;
	setp.lt.s64 	%p158, %rd347, %rd80;
	selp.f64 	%fd210, %fd209, %fd76, %p158;
	min.s64 	%rd348, %rd347, %rd80;
$L__BB8_91:
	setp.lt.s32 	%p159, %r37, 97;
	mov.f64 	%fd211, %fd210;
	mov.u64 	%rd349, %rd348;
	@%p159 bra 	$L__BB8_95;
	ld.shared.f64 	%fd79, [_ZN6thrust24THRUST_300001_SM_1000_NS8cuda_cub4core6detail5shmemE+56];
	ld.shared.u64 	%rd83, [_ZN6thrust24THRUST_300001_SM_1000_NS8cuda_cub4core6detail5shmemE+64];
	setp.lt.f64 	%p160, %fd210, %fd79;
	mov.f64 	%fd211, %fd210;
	mov.u64 	%rd349, %rd348;
	@%p160 bra 	$L__BB8_95;
	setp.lt.f64 	%p161, %fd79, %fd210;
	mov.f64 	%fd211, %fd79;
	mov.u64 	%rd349, %rd83;
	@%p161 bra 	$L__BB8_95;
	setp.lt.s64 	%p162, %rd348, %rd83;
	selp.f64 	%fd211, %fd210, %fd79, %p162;
	min.s64 	%rd349, %rd348, %rd83;
$L__BB8_95:
	setp.lt.s32 	%p163, %r37, 129;
	mov.f64 	%fd212, %fd211;
	mov.u64 	%rd350, %rd349;
	@%p163 bra 	$L__BB8_99;
	ld.shared.f64 	%fd82, [_ZN6thrust24THRUST_300001_SM_1000_NS8cuda_cub4core6detail5shmemE+72];
	ld.shared.u64 	%rd86, [_ZN6thrust24THRUST_300001_SM_1000_NS8cuda_cub4core6detail5shmemE+80];
	setp.lt.f64 	%p164, %fd211, %fd82;
	mov.f64 	%fd212, %fd211;
	mov.u64 	%rd350, %rd349;
	@%p164 bra 	$L__BB8_99;
	setp.lt.f64 	%p165, %fd82, %fd211;
	mov.f64 	%fd212, %fd82;
	mov.u64 	%rd350, %rd86;
	@%p165 bra 	$L__BB8_99;
	setp.lt.s64 	%p166, %rd349, %rd86;
	selp.f64 	%fd212, %fd211, %fd82, %p166;
	min.s64 	%rd350, %rd349, %rd86;
$L__BB8_99:
	setp.lt.s32 	%p167, %r37, 161;
	mov.f64 	%fd213, %fd212;
	mov.u64 	%rd351, %rd350;
	@%p167 bra 	$L__BB8_103;
	ld.shared.f64 	%fd85, [_ZN6thrust24THRUST_300001_SM_1000_NS8cuda_cub4core6detail5shmemE+88];
	ld.shared.u64 	%rd89, [_ZN6thrust24THRUST_300001_SM_1000_NS8cuda_cub4core6detail5shmemE+96];
	setp.lt.f64 	%p168, %fd212, %fd85;
	mov.f64 	%fd213, %fd212;
	mov.u64 	%rd351, %rd350;
	@%p168 bra 	$L__BB8_103;
	setp.lt.f64 	%p169, %fd85, %fd212;
	mov.f64 	%fd213, %fd85;
	mov.u64 	%rd351, %rd89;
	@%p169 bra 	$L__BB8_103;
	setp.lt.s64 	%p170, %rd350, %rd89;
	selp.f64 	%fd213, %fd212, %fd85, %p170;
	min.s64 	%rd351, %rd350, %rd89;
$L__BB8_103:
	setp.lt.s32 	%p171, %r37, 193;
	mov.f64 	%fd214, %fd213;
	mov.u64 	%rd352, %rd351;
	@%p171 bra 	$L__BB8_107;
	ld.shared.f64 	%fd88, [_ZN6thrust24THRUST_300001_SM_1000_NS8cuda_cub4core6detail5shmemE+104];
	ld.shared.u64 	%rd92, [_ZN6thrust24THRUST_300001_SM_1000_NS8cuda_cub4core6detail5shmemE+112];
	setp.lt.f64 	%p172, %fd213, %fd88;
	mov.f64 	%fd214, %fd213;
	mov.u64 	%rd352, %rd351;
	@%p172 bra 	$L__BB8_107;
	setp.lt.f64 	%p173, %fd88, %fd213;
	mov.f64 	%fd214, %fd88;
	mov.u64 	%rd352, %rd92;
	@%p173 bra 	$L__BB8_107;
	setp.lt.s64 	%p174, %rd351, %rd92;
	selp.f64 	%fd214, %fd213, %fd88, %p174;
	min.s64 	%rd352, %rd351, %rd92;
$L__BB8_107:
	setp.lt.s32 	%p175, %r37, 225;
	mov.u64 	%rd386, %rd352;
	mov.f64 	%fd247, %fd214;
	@%p175 bra 	$L__BB8_203;
	ld.shared.f64 	%fd91, [_ZN6thrust24THRUST_300001_SM_1000_NS8cuda_cub4core6detail5shmemE+120];
	ld.shared.u64 	%rd95, [_ZN6thrust24THRUST_300001_SM_1000_NS8cuda_cub4core6detail5shmemE+128];
	setp.lt.f64 	%p176, %fd214, %fd91;
	mov.u64 	%rd386, %rd352;
	mov.f64 	%fd247, %fd214;
	@%p176 bra 	$L__BB8_203;
	setp.lt.f64 	%p177, %fd91, %fd214;
	mov.u64 	%rd386, %rd95;
	mov.f64 	%fd247, %fd91;
	@%p177 bra 	$L__BB8_203;
	setp.lt.s64 	%p178, %rd352, %rd95;
	selp.f64 	%fd247, %fd214, %fd91, %p178;
	min.s64 	%rd386, %rd352, %rd95;
	bra.uni 	$L__BB8_203;
$L__BB8_111:
	mov.u32 	%r16, %tid.x;
	mul.wide.u32 	%rd208, %r16, 16;
	add.s64 	%rd189, %rd186, %rd208;
	// begin inline asm
	ld.global.nc.u64 %rd188, [%rd189];
	// end inline asm
	add.s64 	%rd191, %rd189, 8;
	// begin inline asm
	ld.global.nc.u64 %rd190, [%rd191];
	// end inline asm
	mov.b64 	%fd93, %rd188;
	add.s64 	%rd193, %rd189, 4096;
	// begin inline asm
	ld.global.nc.u64 %rd192, [%rd193];
	// end inline asm
	add.s64 	%rd195, %rd189, 4104;
	// begin inline asm
	ld.global.nc.u64 %rd194, [%rd195];
	// end inline asm
	mov.b64 	%fd94, %rd192;
	add.s64 	%rd197, %rd189, 8192;
	// begin inline asm
	ld.global.nc.u64 %rd196, [%rd197];
	// end inline asm
	add.s64 	%rd199, %rd189, 8200;
	// begin inline asm
	ld.global.nc.u64 %rd198, [%rd199];
	// end inline asm
	mov.b64 	%fd95, %rd196;
	add.s64 	%rd201, %rd189, 12288;
	// begin inline asm
	ld.global.nc.u64 %rd200, [%rd201];
	// end inline asm
	add.s64 	%rd203, %rd189, 12296;
	// begin inline asm
	ld.global.nc.u64 %rd202, [%rd203];
	// end inline asm
	mov.b64 	%fd96, %rd200;
	add.s64 	%rd205, %rd189, 16384;
	// begin inline asm
	ld.global.nc.u64 %rd204, [%rd205];
	// end inline asm
	add.s64 	%rd207, %rd189, 16392;
	// begin inline asm
	ld.global.nc.u64 %rd206, [%rd207];
	// end inline asm
	mov.b64 	%fd97, %rd204;
	setp.lt.f64 	%p3, %fd93, %fd94;
	mov.f64 	%fd215, %fd93;
	mov.u64 	%rd353, %rd190;
	@%p3 bra 	$L__BB8_114;
	setp.lt.f64 	%p4, %fd94, %fd93;
	mov.f64 	%fd215, %fd94;
	mov.u64 	%rd353, %rd194;
	@%p4 bra 	$L__BB8_114;
	setp.lt.s64 	%p5, %rd190, %rd194;
	selp.f64 	%fd215, %fd93, %fd94, %p5;
	min.s64 	%rd353, %rd190, %rd194;
$L__BB8_114:
	setp.lt.f64 	%p6, %fd215, %fd95;
	mov.f64 	%fd216, %fd215;
	mov.u64 	%rd354, %rd353;
	@%p6 bra 	$L__BB8_117;
	setp.gt.f64 	%p7, %fd215, %fd95;
	mov.f64 	%fd216, %fd95;
	mov.u64 	%rd354, %rd198;
	@%p7 bra 	$L__BB8_117;
	setp.lt.s64 	%p8, %rd353, %rd198;
	selp.f64 	%fd216, %fd215, %fd95, %p8;
	min.s64 	%rd354, %rd353, %rd198;
$L__BB8_117:
	setp.lt.f64 	%p9, %fd216, %fd96;
	mov.f64 	%fd217, %fd216;
	mov.u64 	%rd355, %rd354;
	@%p9 bra 	$L__BB8_120;
	setp.gt.f64 	%p10, %fd216, %fd96;
	mov.f64 	%fd217, %fd96;
	mov.u64 	%rd355, %rd202;
	@%p10 bra 	$L__BB8_120;
	setp.lt.s64 	%p11, %rd354, %rd202;
	selp.f64 	%fd217, %fd216, %fd96, %p11;
	min.s64 	%rd355, %rd354, %rd202;
$L__BB8_120:
	setp.lt.f64 	%p12, %fd217, %fd97;
	mov.f64 	%fd234, %fd217;
	mov.u64 	%rd373, %rd355;
	@%p12 bra 	$L__BB8_123;
	setp.gt.f64 	%p13, %fd217, %fd97;
	mov.f64 	%fd234, %fd97;
	mov.u64 	%rd373, %rd206;
	@%p13 bra 	$L__BB8_123;
	setp.lt.s64 	%p14, %rd355, %rd206;
	selp.f64 	%fd234, %fd217, %fd97, %p14;
	min.s64 	%rd373, %rd355, %rd206;
$L__BB8_123:
	setp.lt.u32 	%p15, %r37, 2560;
	mov.b32 	%r383, 1280;
	@%p15 bra 	$L__BB8_141;
	mov.b32 	%r383, 1280;
$L__BB8_125:
	mov.u32 	%r17, %r383;
	add.s32 	%r40, %r17, %r16;
	mul.wide.u32 	%rd229, %r40, 16;
	add.s64 	%rd210, %rd186, %rd229;
	// begin inline asm
	ld.global.nc.u64 %rd209, [%rd210];
	// end inline asm
	add.s64 	%rd212, %rd210, 8;
	// begin inline asm
	ld.global.nc.u64 %rd211, [%rd212];
	// end inline asm
	mov.b64 	%fd107, %rd209;
	add.s64 	%rd214, %rd210, 4096;
	// begin inline asm
	ld.global.nc.u64 %rd213, [%rd214];
	// end inline asm
	add.s64 	%rd216, %rd210, 4104;
	// begin inline asm
	ld.global.nc.u64 %rd215, [%rd216];
	// end inline asm
	mov.b64 	%fd108, %rd213;
	add.s64 	%rd218, %rd210, 8192;
	// begin inline asm
	ld.global.nc.u64 %rd217, [%rd218];
	// end inline asm
	add.s64 	%rd220, %rd210, 8200;
	// begin inline asm
	ld.global.nc.u64 %rd219, [%rd220];
	// end inline asm
	mov.b64 	%fd109, %rd217;
	add.s64 	%rd222, %rd210, 12288;
	// begin inline asm
	ld.global.nc.u64 %rd221, [%rd222];
	// end inline asm
	add.s64 	%rd224, %rd210, 12296;
	// begin inline asm
	ld.global.nc.u64 %rd223, [%rd224];
	// end inline asm
	mov.b64 	%fd110, %rd221;
	add.s64 	%rd226, %rd210, 16384;
	// begin inline asm
	ld.global.nc.u64 %rd225, [%rd226];
	// end inline asm
	add.s64 	%rd228, %rd210, 16392;
	// begin inline asm
	ld.global.nc.u64 %rd227, [%rd228];
	// end inline asm
	mov.b64 	%fd111, %rd225;
	setp.lt.f64 	%p16, %fd234, %fd107;
	mov.f64 	%fd220, %fd234;
	mov.u64 	%rd358, %rd373;
	@%p16 bra 	$L__BB8_128;
	setp.gt.f64 	%p17, %fd234, %fd107;
	mov.f64 	%fd220, %fd107;
	mov.u64 	%rd358, %rd211;
	@%p17 bra 	$L__BB8_128;
	setp.lt.s64 	%p18, %rd373, %rd211;
	selp.f64 	%fd220, %fd234, %fd107, %p18;
	min.s64 	%rd358, %rd373, %rd211;
$L__BB8_128:
	setp.lt.f64 	%p19, %fd220, %fd108;
	mov.f64 	%fd221, %fd220;
	mov.u64 	%rd359, %rd358;
	@%p19 bra 	$L__BB8_131;
	setp.gt.f64 	%p20, %fd220, %fd108;
	mov.f64 	%fd221, %fd108;
	mov.u64 	%rd359, %rd215;
	@%p20 bra 	$L__BB8_131;
	setp.lt.s64 	%p21, %rd358, %rd215;
	selp.f64 	%fd221, %fd220, %fd108, %p21;
	min.s64 	%rd359, %rd358, %rd215;
$L__BB8_131:
	setp.lt.f64 	%p22, %fd221, %fd109;
	mov.f64 	%fd222, %fd221;
	mov.u64 	%rd360, %rd359;
	@%p22 bra 	$L__BB8_134;
	setp.gt.f64 	%p23, %fd221, %fd109;
	mov.f64 	%fd222, %fd109;
	mov.u64 	%rd360, %rd219;
	@%p23 bra 	$L__BB8_134;
	setp.lt.s64 	%p24, %rd359, %rd219;
	selp.f64 	%fd222, %fd221, %fd109, %p24;
	min.s64 	%rd360, %rd359, %rd219;
$L__BB8_134:
	setp.lt.f64 	%p25, %fd222, %fd110;
	mov.f64 	%fd223, %fd222;
	mov.u64 	%rd361, %rd360;
	@%p25 bra 	$L__BB8_137;
	setp.gt.f64 	%p26, %fd222, %fd110;
	mov.f64 	%fd223, %fd110;
	mov.u64 	%rd361, %rd223;
	@%p26 bra 	$L__BB8_137;
	setp.lt.s64 	%p27, %rd360, %rd223;
	selp.f64 	%fd223, %fd222, %fd110, %p27;
	min.s64 	%rd361, %rd360, %rd223;
$L__BB8_137:
	setp.lt.f64 	%p28, %fd223, %fd111;
	mov.f64 	%fd234, %fd223;
	mov.u64 	%rd373, %rd361;
	@%p28 bra 	$L__BB8_140;
	setp.gt.f64 	%p29, %fd223, %fd111;
	mov.f64 	%fd234, %fd111;
	mov.u64 	%rd373, %rd227;
	@%p29 bra 	$L__BB8_140;
	setp.lt.s64 	%p30, %rd361, %rd227;
	selp.f64 	%fd234, %fd223, %fd111, %p30;
	min.s64 	%rd373, %rd361, %rd227;
$L__BB8_140:
	add.s32 	%r383, %r17, 1280;
	add.s32 	%r41, %r17, 2560;
	setp.le.s32 	%p31, %r41, %r37;
	@%p31 bra 	$L__BB8_125;
$L__BB8_141:
	setp.le.s32 	%p32, %r37, %r383;
	@%p32 bra 	$L__BB8_164;
	sub.s32 	%r20, %r37, %r383;
	setp.ge.s32 	%p33, %r16, %r20;
	@%p33 bra 	$L__BB8_164;
	not.b32 	%r42, %r16;
	add.s32 	%r43, %r37, %r42;
	sub.s32 	%r21, %r43, %r383;
	and.b32  	%r44, %r21, 768;
	setp.eq.s32 	%p34, %r44, 768;
	mov.u32 	%r387, %r16;
	@%p34 bra 	$L__BB8_149;
	add.s32 	%r385, %r16, %r383;
	shr.u32 	%r45, %r21, 8;
	add.s32 	%r46, %r45, 1;
	and.b32  	%r47, %r46, 3;
	neg.s32 	%r384, %r47;
	mov.u32 	%r387, %r16;
$L__BB8_145:
	.pragma "nounroll";
	mov.u64 	%rd127, %rd373;
	mov.f64 	%fd123, %fd234;
	mul.wide.u32 	%rd235, %r385, 16;
	add.s64 	%rd232, %rd186, %rd235;
	// begin inline asm
	ld.global.nc.u64 %rd231, [%rd232];
	// end inline asm
	add.s64 	%rd234, %rd232, 8;
	// begin inline asm
	ld.global.nc.u64 %rd233, [%rd234];
	// end inline asm
	mov.b64 	%fd124, %rd231;
	setp.lt.f64 	%p35, %fd123, %fd124;
	@%p35 bra 	$L__BB8_148;
	setp.gt.f64 	%p36, %fd123, %fd124;
	mov.f64 	%fd234, %fd124;
	mov.u64 	%rd373, %rd233;
	@%p36 bra 	$L__BB8_148;
	setp.lt.s64 	%p37, %rd127, %rd233;
	selp.f64 	%fd234, %fd123, %fd124, %p37;
	min.s64 	%rd373, %rd127, %rd233;
$L__BB8_148:
	add.s32 	%r387, %r387, 256;
	add.s32 	%r385, %r385, 256;
	add.s32 	%r384, %r384, 1;
	setp.ne.s32 	%p38, %r384, 0;
	@%p38 bra 	$L__BB8_145;
$L__BB8_149:
	setp.lt.u32 	%p39, %r21, 768;
	@%p39 bra 	$L__BB8_164;
	cvt.u64.u32 	%rd236, %r387;
	cvt.u64.u32 	%rd237, %r383;
	add.s64 	%rd238, %rd236, %rd237;
	shl.b64 	%rd239, %rd238, 4;
	add.s64 	%rd240, %rd239, %rd186;
	add.s64 	%rd368, %rd240, 12296;
	add.s32 	%r388, %r387, %r383;
$L__BB8_151:
	mul.wide.u32 	%rd245, %r388, 16;
	add.s64 	%rd242, %rd186, %rd245;
	// begin inline asm
	ld.global.nc.u64 %rd241, [%rd242];
	// end inline asm
	add.s64 	%rd244, %rd242, 8;
	// begin inline asm
	ld.global.nc.u64 %rd243, [%rd244];
	// end inline asm
	mov.b64 	%fd130, %rd241;
	setp.lt.f64 	%p40, %fd234, %fd130;
	mov.f64 	%fd231, %fd234;
	mov.u64 	%rd370, %rd373;
	@%p40 bra 	$L__BB8_154;
	setp.gt.f64 	%p41, %fd234, %fd130;
	mov.f64 	%fd231, %fd130;
	mov.u64 	%rd370, %rd243;
	@%p41 bra 	$L__BB8_154;
	setp.lt.s64 	%p42, %rd373, %rd243;
	selp.f64 	%fd231, %fd234, %fd130, %p42;
	min.s64 	%rd370, %rd373, %rd243;
$L__BB8_154:
	add.s64 	%rd247, %rd368, -8200;
	// begin inline asm
	ld.global.nc.u64 %rd246, [%rd247];
	// end inline asm
	add.s64 	%rd249, %rd368, -8192;
	// begin inline asm
	ld.global.nc.u64 %rd248, [%rd249];
	// end inline asm
	mov.b64 	%fd133, %rd246;
	setp.lt.f64 	%p43, %fd231, %fd133;
	mov.f64 	%fd232, %fd231;
	mov.u64 	%rd371, %rd370;
	@%p43 bra 	$L__BB8_157;
	setp.gt.f64 	%p44, %fd231, %fd133;
	mov.f64 	%fd232, %fd133;
	mov.u64 	%rd371, %rd248;
	@%p44 bra 	$L__BB8_157;
	setp.lt.s64 	%p45, %rd370, %rd248;
	selp.f64 	%fd232, %fd231, %fd133, %p45;
	min.s64 	%rd371, %rd370, %rd248;
$L__BB8_157:
	add.s64 	%rd251, %rd368, -4104;
	// begin inline asm
	ld.global.nc.u64 %rd250, [%rd251];
	// end inline asm
	add.s64 	%rd253, %rd368, -4096;
	// begin inline asm
	ld.global.nc.u64 %rd252, [%rd253];
	// end inline asm
	mov.b64 	%fd136, %rd250;
	setp.lt.f64 	%p46, %fd232, %fd136;
	mov.f64 	%fd233, %fd232;
	mov.u64 	%rd372, %rd371;
	@%p46 bra 	$L__BB8_160;
	setp.gt.f64 	%p47, %fd232, %fd136;
	mov.f64 	%fd233, %fd136;
	mov.u64 	%rd372, %rd252;
	@%p47 bra 	$L__BB8_160;
	setp.lt.s64 	%p48, %rd371, %rd252;
	selp.f64 	%fd233, %fd232, %fd136, %p48;
	min.s64 	%rd372, %rd371, %rd252;
$L__BB8_160:
	add.s64 	%rd255, %rd368, -8;
	// begin inline asm
	ld.global.nc.u64 %rd254, [%rd255];
	// end inline asm
	// begin inline asm
	ld.global.nc.u64 %rd256, [%rd368];
	// end inline asm
	mov.b64 	%fd139, %rd254;
	setp.lt.f64 	%p49, %fd233, %fd139;
	mov.f64 	%fd234, %fd233;
	mov.u64 	%rd373, %rd372;
	@%p49 bra 	$L__BB8_163;
	setp.gt.f64 	%p50, %fd233, %fd139;
	mov.f64 	%fd234, %fd139;
	mov.u64 	%rd373, %rd256;
	@%p50 bra 	$L__BB8_163;
	setp.lt.s64 	%p51, %rd372, %rd256;
	selp.f64 	%fd234, %fd233, %fd139, %p51;
	min.s64 	%rd373, %rd372, %rd256;
$L__BB8_163:
	add.s32 	%r387, %r387, 1024;
	add.s64 	%rd368, %rd368, 16384;
	add.s32 	%r388, %r388, 1024;
	setp.lt.s32 	%p52, %r387, %r20;
	@%p52 bra 	$L__BB8_151;
$L__BB8_164:
	// begin inline asm
	mov.u32 %r48, %laneid;
	// end inline asm
	mov.b64 	%rd258, %fd234;
	mov.b64 	{%r50, %r55}, %rd258;
	mov.b32 	%r66, 1;
	mov.b32 	%r67, 31;
	mov.b32 	%r68, -1;
	// begin inline asm
	shfl.sync.down.b32 %r49, %r50, %r66, %r67, %r68;
	// end inline asm
	// begin inline asm
	shfl.sync.down.b32 %r54, %r55, %r66, %r67, %r68;
	// end inline asm
	mov.b64 	%rd259, {%r49, %r54};
	mov.b64 	%fd143, %rd259;
	mov.b64 	{%r60, %r65}, %rd373;
	// begin inline asm
	shfl.sync.down.b32 %r59, %r60, %r66, %r67, %r68;
	// end inline asm
	// begin inline asm
	shfl.sync.down.b32 %r64, %r65, %r66, %r67, %r68;
	// end inline asm
	mov.b64 	%rd150, {%r59, %r64};
	setp.gt.s32 	%p53, %r48, 30;
	setp.lt.f64 	%p54, %fd234, %fd143;
	or.pred  	%p55, %p53, %p54;
	mov.f64 	%fd236, %fd234;
	mov.u64 	%rd375, %rd373;
	@%p55 bra 	$L__BB8_167;
	setp.gt.f64 	%p56, %fd234, %fd143;
	mov.f64 	%fd236, %fd143;
	mov.u64 	%rd375, %rd150;
	@%p56 bra 	$L__BB8_167;
	setp.lt.s64 	%p57, %rd373, %rd150;
	selp.f64 	%fd236, %fd234, %fd143, %p57;
	min.s64 	%rd375, %rd373, %rd150;
$L__BB8_167:
	mov.b64 	%rd260, %fd236;
	mov.b64 	{%r70, %r75}, %rd260;
	mov.b32 	%r86, 2;
	mov.b32 	%r87, 31;
	mov.b32 	%r88, -1;
	// begin inline asm
	shfl.sync.down.b32 %r69, %r70, %r86, %r87, %r88;
	// end inline asm
	// begin inline asm
	shfl.sync.down.b32 %r74, %r75, %r86, %r87, %r88;
	// end inline asm
	mov.b64 	%rd261, {%r69, %r74};
	mov.b64 	%fd146, %rd261;
	mov.b64 	{%r80, %r85}, %rd375;
	// begin inline asm
	shfl.sync.down.b32 %r79, %r80, %r86, %r87, %r88;
	// end inline asm
	// begin inline asm
	shfl.sync.down.b32 %r84, %r85, %r86, %r87, %r88;
	// end inline asm
	mov.b64 	%rd153, {%r79, %r84};
	setp.gt.s32 	%p58, %r48, 29;
	setp.lt.f64 	%p59, %fd236, %fd146;
	or.pred  	%p60, %p58, %p59;
	mov.f64 	%fd237, %fd236;
	mov.u64 	%rd376, %rd375;
	@%p60 bra 	$L__BB8_170;
	setp.gt.f64 	%p61, %fd236, %fd146;
	mov.f64 	%fd237, %fd146;
	mov.u64 	%rd376, %rd153;
	@%p61 bra 	$L__BB8_170;
	setp.lt.s64 	%p62, %rd375, %rd153;
	selp.f64 	%fd237, %fd236, %fd146, %p62;
	min.s64 	%rd376, %rd375, %rd153;
$L__BB8_170:
	mov.b64 	%rd262, %fd237;
	mov.b64 	{%r90, %r95}, %rd262;
	mov.b32 	%r106, 4;
	mov.b32 	%r107, 31;
	mov.b32 	%r108, -1;
	// begin inline asm
	shfl.sync.down.b32 %r89, %r90, %r106, %r107, %r108;
	// end inline asm
	// begin inline asm
	shfl.sync.down.b32 %r94, %r95, %r106, %r107, %r108;
	// end inline asm
	mov.b64 	%rd263, {%r89, %r94};
	mov.b64 	%fd149, %rd263;
	mov.b64 	{%r100, %r105}, %rd376;
	// begin inline asm
	shfl.sync.down.b32 %r99, %r100, %r106, %r107, %r108;
	// end inline asm
	// begin inline asm
	shfl.sync.down.b32 %r104, %r105, %r106, %r107, %r108;
	// end inline asm
	mov.b64 	%rd156, {%r99, %r104};
	setp.gt.s32 	%p63, %r48, 27;
	setp.lt.f64 	%p64, %fd237, %fd149;
	or.pred  	%p65, %p63, %p64;
	mov.f64 	%fd238, %fd237;
	mov.u64 	%rd377, %rd376;
	@%p65 bra 	$L__BB8_173;
	setp.gt.f64 	%p66, %fd237, %fd149;
	mov.f64 	%fd238, %fd149;
	mov.u64 	%rd377, %rd156;
	@%p66 bra 	$L__BB8_173;
	setp.lt.s64 	%p67, %rd376, %rd156;
	selp.f64 	%fd238, %fd237, %fd149, %p67;
	min.s64 	%rd377, %rd376, %rd156;
$L__BB8_173:
	mov.b64 	%rd264, %fd238;
	mov.b64 	{%r110, %r115}, %rd264;
	mov.b32 	%r126, 8;
	mov.b32 	%r127, 31;
	mov.b32 	%r128, -1;
	// begin inline asm
	shfl.sync.down.b32 %r109, %r110, %r126, %r127, %r128;
	// end inline asm
	// begin inline asm
	shfl.sync.down.b32 %r114, %r115, %r126, %r127, %r128;
	// end inline asm
	mov.b64 	%rd265, {%r109, %r114};
	mov.b64 	%fd152, %rd265;
	mov.b64 	{%r120, %r125}, %rd377;
	// begin inline asm
	shfl.sync.down.b32 %r119, %r120, %r126, %r127, %r128;
	// end inline asm
	// begin inline asm
	shfl.sync.down.b32 %r124, %r125, %r126, %r127, %r128;
	// end inline asm
	mov.b64 	%rd159, {%r119, %r124};
	setp.gt.s32 	%p68, %r48, 23;
	setp.lt.f64 	%p69, %fd238, %fd152;
	or.pred  	%p70, %p68, %p69;
	mov.f64 	%fd239, %fd238;
	mov.u64 	%rd378, %rd377;
	@%p70 bra 	$L__BB8_176;
	setp.gt.f64 	%p71, %fd238, %fd152;
	mov.f64 	%fd239, %fd152;
	mov.u64 	%rd378, %rd159;
	@%p71 bra 	$L__BB8_176;
	setp.lt.s64 	%p72, %rd377, %rd159;
	selp.f64 	%fd239, %fd238, %fd152, %p72;
	min.s64 	%rd378, %rd377, %rd159;
$L__BB8_176:
	mov.b64 	%rd266, %fd239;
	mov.b64 	{%r130, %r135}, %rd266;
	mov.b32 	%r146, 16;
	mov.b32 	%r147, 31;
	mov.b32 	%r148, -1;
	// begin inline asm
	shfl.sync.down.b32 %r129, %r130, %r146, %r147, %r148;
	// end inline asm
	// begin inline asm
	shfl.sync.down.b32 %r134, %r135, %r146, %r147, %r148;
	// end inline asm
	mov.b64 	%rd267, {%r129, %r134};
	mov.b64 	%fd155, %rd267;
	mov.b64 	{%r140, %r145}, %rd378;
	// begin inline asm
	shfl.sync.down.b32 %r139, %r140, %r146, %r147, %r148;
	// end inline asm
	// begin inline asm
	shfl.sync.down.b32 %r144, %r145, %r146, %r147, %r148;
	// end inline asm
	mov.b64 	%rd162, {%r139, %r144};
	setp.gt.s32 	%p73, %r48, 15;
	setp.lt.f64 	%p74, %fd239, %fd155;
	or.pred  	%p75, %p73, %p74;
	mov.f64 	%fd247, %fd239;
	mov.u64 	%rd386, %rd378;
	@%p75 bra 	$L__BB8_179;
	setp.gt.f64 	%p76, %fd239, %fd155;
	mov.f64 	%fd247, %fd155;
	mov.u64 	%rd386, %rd162;
	@%p76 bra 	$L__BB8_179;
	setp.lt.s64 	%p77, %rd378, %rd162;
	selp.f64 	%fd247, %fd239, %fd155, %p77;
	min.s64 	%rd386, %rd378, %rd162;
$L__BB8_179:
	setp.ne.s32 	%p78, %r48, 0;
	@%p78 bra 	$L__BB8_181;
	shr.u32 	%r149, %r16, 1;
	and.b32  	%r150, %r149, 496;
	mov.u32 	%r151, _ZN6thrust24THRUST_300001_SM_1000_NS8cuda_cub4core6detail5shmemE;
	add.s32 	%r152, %r151, %r150;
	st.shared.f64 	[%r152+8], %fd247;
	st.shared.u64 	[%r152+16], %rd386;
$L__BB8_181:
	bar.sync 	0;
	setp.ne.s32 	%p79, %r16, 0;
	@%p79 bra 	$L__BB8_203;
	ld.shared.f64 	%fd158, [_ZN6thrust24THRUST_300001_SM_1000_NS8cuda_cub4core6detail5shmemE+24];
	ld.shared.u64 	%rd165, [_ZN6thrust24THRUST_300001_SM_1000_NS8cuda_cub4core6detail5shmemE+32];
	setp.lt.f64 	%p80, %fd247, %fd158;
	mov.f64 	%fd241, %fd247;
	mov.u64 	%rd380, %rd386;
	@%p80 bra 	$L__BB8_185;
	setp.lt.f64 	%p81, %fd158, %fd247;
	mov.f64 	%fd241, %fd158;
	mov.u64 	%rd380, %rd165;
	@%p81 bra 	$L__BB8_185;
	setp.lt.s64 	%p82, %rd386, %rd165;
	selp.f64 	%fd241, %fd247, %fd158, %p82;
	min.s64 	%rd380, %rd386, %rd165;
$L__BB8_185:
	ld.shared.f64 	%fd161, [_ZN6thrust24THRUST_300001_SM_1000_NS8cuda_cub4core6detail5shmemE+40];
	ld.shared.u64 	%rd168, [_ZN6thrust24THRUST_300001_SM_1000_NS8cuda_cub4core6detail5shmemE+48];
	setp.lt.f64 	%p83, %fd241, %fd161;
	mov.f64 	%fd242, %fd241;
	mov.u64 	%rd381, %rd380;
	@%p83 bra 	$L__BB8_188;
	setp.lt.f64 	%p84, %fd161, %fd241;
	mov.f64 	%fd242, %fd161;
	mov.u64 	%rd381, %rd168;
	@%p84 bra 	$L__BB8_188;
	setp.lt.s64 	%p85, %rd380, %rd168;
	selp.f64 	%fd242, %fd241, %fd161, %p85;
	min.s64 	%rd381, %rd380, %rd168;
$L__BB8_188:
	ld.shared.f64 	%fd164, [_ZN6thrust24THRUST_300001_SM_1000_NS8cuda_cub4core6detail5shmemE+56];
	ld.shared.u64 	%rd171, [_ZN6thrust24THRUST_300001_SM_1000_NS8cuda_cub4core6detail5shmemE+64];
	setp.lt.f64 	%p86, %fd242, %fd164;
	mov.f64 	%fd243, %fd242;
	mov.u64 	%rd382, %rd381;
	@%p86 bra 	$L__BB8_191;
	setp.lt.f64 	%p87, %fd164, %fd242;
	mov.f64 	%fd243, %fd164;
	mov.u64 	%rd382, %rd171;
	@%p87 bra 	$L__BB8_191;
	setp.lt.s64 	%p88, %rd381, %rd171;
	selp.f64 	%fd243, %fd242, %fd164, %p88;
	min.s64 	%rd382, %rd381, %rd171;
$L__BB8_191:
	ld.shared.f64 	%fd167, [_ZN6thrust24THRUST_300001_SM_1000_NS8cuda_cub4core6detail5shmemE+72];
	ld.shared.u64 	%rd174, [_ZN6thrust24THRUST_300001_SM_1000_NS8cuda_cub4core6detail5shmemE+80];
	setp.lt.f64 	%p89, %fd243, %fd167;
	mov.f64 	%fd244, %fd243;
	mov.u64 	%rd383, %rd382;
	@%p89 bra 	$L__BB8_194;
	setp.lt.f64 	%p90, %fd167, %fd243;
	mov.f64 	%fd244, %fd167;
	mov.u64 	%rd383, %rd174;
	@%p90 bra 	$L__BB8_194;
	setp.lt.s64 	%p91, %rd382, %rd174;
	selp.f64 	%fd244, %fd243, %fd167, %p91;
	min.s64 	%rd383, %rd382, %rd174;
$L__BB8_194:
	ld.shared.f64 	%fd170, [_ZN6thrust24THRUST_300001_SM_1000_NS8cuda_cub4core6detail5shmemE+88];
	ld.shared.u64 	%rd177, [_ZN6thrust24THRUST_300001_SM_1000_NS8cuda_cub4core6detail5shmemE+96];
	setp.lt.f64 	%p92, %fd244, %fd170;
	mov.f64 	%fd245, %fd244;
	mov.u64 	%rd384, %rd383;
	@%p92 bra 	$L__BB8_197;
	setp.lt.f64 	%p93, %fd170, %fd244;
	mov.f64 	%fd245, %fd170;
	mov.u64 	%rd384, %rd177;
	@%p93 bra 	$L__BB8_197;
	setp.lt.s64 	%p94, %rd383, %rd177;
	selp.f64 	%fd245, %fd244, %fd170, %p94;
	min.s64 	%rd384, %rd383, %rd177;
$L__BB8_197:
	ld.shared.f64 	%fd173, [_ZN6thrust24THRUST_300001_SM_1000_NS8cuda_cub4core6detail5shmemE+104];
	ld.shared.u64 	%rd180, [_ZN6thrust24THRUST_300001_SM_1000_NS8cuda_cub4core6detail5shmemE+112];
	setp.lt.f64 	%p95, %fd245, %fd173;
	mov.f64 	%fd246, %fd245;
	mov.u64 	%rd385, %rd384;
	@%p95 bra 	$L__BB8_200;
	setp.lt.f64 	%p96, %fd173, %fd245;
	mov.f64 	%fd246, %fd173;
	mov.u64 	%rd385, %rd180;
	@%p96 bra 	$L__BB8_200;
	setp.lt.s64 	%p97, %rd384, %rd180;
	selp.f64 	%fd246, %fd245, %fd173, %p97;
	min.s64 	%rd385, %rd384, %rd180;
$L__BB8_200:
	ld.shared.f64 	%fd176, [_ZN6thrust24THRUST_300001_SM_1000_NS8cuda_cub4core6detail5shmemE+120];
	ld.shared.u64 	%rd183, [_ZN6thrust24THRUST_300001_SM_1000_NS8cuda_cub4core6detail5shmemE+128];
	setp.lt.f64 	%p98, %fd246, %fd176;
	mov.u64 	%rd386, %rd385;
	mov.f64 	%fd247, %fd246;
	@%p98 bra 	$L__BB8_203;
	setp.lt.f64 	%p99, %fd176, %fd246;
	mov.u64 	%rd386, %rd183;
	mov.f64 	%fd247, %fd176;
	@%p99 bra 	$L__BB8_203;
	setp.lt.s64 	%p100, %rd385, %rd183;
	selp.f64 	%fd247, %fd246, %fd176, %p100;
	min.s64 	%rd386, %rd385, %rd183;
$L__BB8_203:
	mov.u32 	%r376, %tid.x;
	setp.ne.s32 	%p227, %r376, 0;
	@%p227 bra 	$L__BB8_205;
	ld.param.u64 	%rd318, [_ZN6thrust24THRUST_300001_SM_1000_NS8cuda_cub4core6detail13_kernel_agentINS1_8__reduce11ReduceAgentIPN4cuda3std3__45tupleIJdlEEESC_SB_iNS1_9__extrema9arg_min_fIdlNS9_4lessIdEEEEEEJSC_SC_iSH_EEEvDpT0__param_1];
	cvta.to.global.u64 	%rd317, %rd318;
	st.global.f64 	[%rd317], %fd247;
	st.global.u64 	[%rd317+8], %rd386;
$L__BB8_205:
	ret;

}
	// .globl	_ZN6thrust24THRUST_300001_SM_1000_NS8cuda_cub4core6detail13_kernel_agentINS1_8__reduce11ReduceAgentINS0_12zip_iteratorIN4cuda3std3__45tupleIJNS0_6detail15normal_iteratorINS0_10device_ptrIdEEEENS0_17counting_iteratorIlNS0_11use_defaultESI_SI_EEEEEEEPNSB_IJdlEEESM_lNS1_9__extrema9arg_min_fIdlNSA_4lessIdEEEEEEJSL_SN_lSS_EEEvDpT0_
.visible .entry _ZN6thrust24THRUST_300001_SM_1000_NS8cuda_cub4core6detail13_kernel_agentINS1_8__reduce11ReduceAgentINS0_12zip_iteratorIN4cuda3std3__45tupleIJNS0_6detail15normal_iteratorINS0_10device_ptrIdEEEENS0_17counting_iteratorIlNS0_11use_defaultESI_SI_EEEEEEEPNSB_IJdlEEESM_lNS1_9__extrema9arg_min_fIdlNSA_4lessIdEEEEEEJSL_SN_lSS_EEEvDpT0_(
	.param .align 8 .b8 _ZN6thrust24THRUST_300001_SM_1000_NS8cuda_cub4core6detail13_kernel_agentINS1_8__reduce11ReduceAgentINS0_12zip_iteratorIN4cuda3std3__45tupleIJNS0_6detail15normal_iteratorINS0_10device_ptrIdEEEENS0_17counting_iteratorIlNS0_11use_defaultESI_SI_EEEEEEEPNSB_IJdlEEESM_lNS1_9__extrema9arg_min_fIdlNSA_4lessIdEEEEEEJSL_SN_lSS_EEEvDpT0__param_0[16],
	.param .u64 .ptr .align 1 _ZN6thrust24THRUST_300001_SM_1000_NS8cuda_cub4core6detail13_kernel_agentINS1_8__reduce11ReduceAgentINS0_12zip_iteratorIN4cuda3std3__45tupleIJNS0_6detail15normal_iteratorINS0_10device_ptrIdEEEENS0_17counting_iteratorIlNS0_11use_defaultESI_SI_EEEEEEEPNSB_IJdlEEESM_lNS1_9__extrema9arg_min_fIdlNSA_4lessIdEEEEEEJSL_SN_lSS_EEEvDpT0__param_1,
	.param .u64 _ZN6thrust24THRUST_300001_SM_1000_NS8cuda_cub4core6detail13_kernel_agentINS1_8__reduce11ReduceAgentINS0_12zip_iteratorIN4cuda3std3__45tupleIJNS0_6detail15normal_iteratorINS0_10device_ptrIdEEEENS0_17counting_iteratorIlNS0_11use_defaultESI_SI_EEEEEEEPNSB_IJdlEEESM_lNS1_9__extrema9arg_min_fIdlNSA_4lessIdEEEEEEJSL_SN_lSS_EEEvDpT0__param_2,
	.param .align 1 .b8 _ZN6thrust24THRUST_300001_SM_1000_NS8cuda_cub4core6detail13_kernel_agentINS1_8__reduce11ReduceAgentINS0_12zip_iteratorIN4cuda3std3__45tupleIJNS0_6detail15normal_iteratorINS0_10device_ptrIdEEEENS0_17counting_iteratorIlNS0_11use_defaultESI_SI_EEEEEEEPNSB_IJdlEEESM_lNS1_9__extrema9arg_min_fIdlNSA_4lessIdEEEEEEJSL_SN_lSS_EEEvDpT0__param_3[1]
)
.maxntid 256
{
	.reg .pred 	%p<223>;
	.reg .b32 	%r<391>;
	.reg .b64 	%rd<357>;
	.reg .b64 	%fd<243>;

	ld.param.u64 	%rd197, [_ZN6thrust24THRUST_300001_SM_1000_NS8cuda_cub4core6detail13_kernel_agentINS1_8__reduce11ReduceAgentINS0_12zip_iteratorIN4cuda3std3__45tupleIJNS0_6detail15normal_iteratorINS0_10device_ptrIdEEEENS0_17counting_iteratorIlNS0_11use_defaultESI_SI_EEEEEEEPNSB_IJdlEEESM_lNS1_9__extrema9arg_min_fIdlNSA_4lessIdEEEEEEJSL_SN_lSS_EEEvDpT0__param_0+8];
	ld.param.u64 	%rd196, [_ZN6thrust24THRUST_300001_SM_1000_NS8cuda_cub4core6detail13_kernel_agentINS1_8__reduce11ReduceAgentINS0_12zip_iteratorIN4cuda3std3__45tupleIJNS0_6detail15normal_iteratorINS0_10device_ptrIdEEEENS0_17counting_iteratorIlNS0_11use_defaultESI_SI_EEEEEEEPNSB_IJdlEEESM_lNS1_9__extrema9arg_min_fIdlNSA_4lessIdEEEEEEJSL_SN_lSS_EEEvDpT0__param_0];
	ld.param.u64 	%rd199, [_ZN6thrust24THRUST_300001_SM_1000_NS8cuda_cub4core6detail13_kernel_agentINS1_8__reduce11ReduceAgentINS0_12zip_iteratorIN4cuda3std3__45tupleIJNS0_6detail15normal_iteratorINS0_10device_ptrIdEEEENS0_17counting_iteratorIlNS0_11use_defaultESI_SI_EEEEEEEPNSB_IJdlEEESM_lNS1_9__extrema9arg_min_fIdlNSA_4lessIdEEEEEEJSL_SN_lSS_EEEvDpT0__param_2];
	setp.eq.s64 	%p1, %rd199, 0;
	@%p1 bra 	$L__BB9_200;
	cvta.to.global.u64 	%rd1, %rd196;
	setp.gt.s64 	%p2, %rd199, 1279;
	@%p2 bra 	$L__BB9_112;
	cvt.u32.u64 	%r1, %rd199;
	mov.u32 	%r2, %tid.x;
	setp.ge.s32 	%p96, %r2, %r1;
	mov.f64 	%fd188, 0d0000000000000000;
	mov.b64 	%rd298, 0;
	mov.u32 	%r385, %r2;
	@%p96 bra 	$L__BB9_4;
	cvt.u64.u32 	%rd254, %r2;
	mul.wide.u32 	%rd255, %r2, 8;
	add.s64 	%rd256, %rd1, %rd255;
	add.s64 	%rd298, %rd197, %rd254;
	ld.global.f64 	%fd188, [%rd256];
	add.s32 	%r385, %r2, 256;
$L__BB9_4:
	setp.ge.s32 	%p97, %r385, %r1;
	@%p97 bra 	$L__BB9_26;
	not.b32 	%r154, %r385;
	add.s32 	%r5, %r154, %r1;
	and.b32  	%r155, %r5, 768;
	setp.eq.s32 	%p98, %r155, 768;
	@%p98 bra 	$L__BB9_11;
	cvt.u64.u32 	%rd258, %r385;
	add.s64 	%rd289, %rd197, %rd258;
	mul.wide.u32 	%rd259, %r385, 8;
	add.s64 	%rd288, %rd1, %rd259;
	shr.u32 	%r156, %r5, 8;
	add.s32 	%r157, %r156, 1;
	and.b32  	%r158, %r157, 3;
	neg.s32 	%r383, %r158;
$L__BB9_7:
	.pragma "nounroll";
	mov.u64 	%rd9, %rd298;
	mov.f64 	%fd3, %fd188;
	ld.global.f64 	%fd4, [%rd288];
	setp.lt.f64 	%p99, %fd3, %fd4;
	@%p99 bra 	$L__BB9_10;
	setp.lt.f64 	%p100, %fd4, %fd3;
	mov.u64 	%rd298, %rd289;
	mov.f64 	%fd188, %fd4;
	@%p100 bra 	$L__BB9_10;
	setp.lt.s64 	%p101, %rd9, %rd289;
	min.s64 	%rd298, %rd9, %rd289;
	selp.f64 	%fd188, %fd3, %fd4, %p101;
$L__BB9_10:
	add.s32 	%r385, %r385, 256;
	add.s64 	%rd289, %rd289, 256;
	add.s64 	%rd288, %rd288, 2048;
	add.s32 	%r383, %r383, 1;
	setp.ne.s32 	%p102, %r383, 0;
	@%p102 bra 	$L__BB9_7;
$L__BB9_11:
	setp.lt.u32 	%p103, %r5, 768;
	@%p103 bra 	$L__BB9_26;
	add.s32 	%r386, %r385, 512;
$L__BB9_13:
	mov.u32 	%r13, %r386;
	add.s32 	%r159, %r13, -512;
	cvt.s64.s32 	%rd260, %r159;
	mul.wide.s32 	%rd261, %r159, 8;
	add.s64 	%rd17, %rd1, %rd261;
	add.s64 	%rd18, %rd197, %rd260;
	ld.global.f64 	%fd10, [%rd17];
	setp.lt.f64 	%p104, %fd188, %fd10;
	mov.u64 	%rd295, %rd298;
	mov.f64 	%fd185, %fd188;
	@%p104 bra 	$L__BB9_16;
	setp.lt.f64 	%p105, %fd10, %fd188;
	mov.u64 	%rd295, %rd18;
	mov.f64 	%fd185, %fd10;
	@%p105 bra 	$L__BB9_16;
	setp.lt.s64 	%p106, %rd298, %rd18;
	min.s64 	%rd295, %rd298, %rd18;
	selp.f64 	%fd185, %fd188, %fd10, %p106;
$L__BB9_16:
	add.s32 	%r160, %r13, -256;
	cvt.s64.s32 	%rd262, %r160;
	add.s64 	%rd21, %rd197, %rd262;
	ld.global.f64 	%fd13, [%rd17+2048];
	setp.lt.f64 	%p107, %fd185, %fd13;
	mov.u64 	%rd296, %rd295;
	mov.f64 	%fd186, %fd185;
	@%p107 bra 	$L__BB9_19;
	setp.lt.f64 	%p108, %fd13, %fd185;
	mov.u64 	%rd296, %rd21;
	mov.f64 	%fd186, %fd13;
	@%p108 bra 	$L__BB9_19;
	setp.lt.s64 	%p109, %rd295, %rd21;
	min.s64 	%rd296, %rd295, %rd21;
	selp.f64 	%fd186, %fd185, %fd13, %p109;
$L__BB9_19:
	cvt.s64.s32 	%rd263, %r13;
	add.s64 	%rd24, %rd197, %rd263;
	ld.global.f64 	%fd16, [%rd17+4096];
	setp.lt.f64 	%p110, %fd186, %fd16;
	mov.u64 	%rd297, %rd296;
	mov.f64 	%fd187, %fd186;
	@%p110 bra 	$L__BB9_22;
	setp.lt.f64 	%p111, %fd16, %fd186;
	mov.u64 	%rd297, %rd24;
	mov.f64 	%fd187, %fd16;
	@%p111 bra 	$L__BB9_22;
	setp.lt.s64 	%p112, %rd296, %rd24;
	min.s64 	%rd297, %rd296, %rd24;
	selp.f64 	%fd187, %fd186, %fd16, %p112;
$L__BB9_22:
	add.s32 	%r161, %r13, 256;
	cvt.s64.s32 	%rd264, %r161;
	add.s64 	%rd27, %rd197, %rd264;
	ld.global.f64 	%fd19, [%rd17+6144];
	setp.lt.f64 	%p113, %fd187, %fd19;
	mov.u64 	%rd298, %rd297;
	mov.f64 	%fd188, %fd187;
	@%p113 bra 	$L__BB9_25;
	setp.lt.f64 	%p114, %fd19, %fd187;
	mov.u64 	%rd298, %rd27;
	mov.f64 	%fd188, %fd19;
	@%p114 bra 	$L__BB9_25;
	setp.lt.s64 	%p115, %rd297, %rd27;
	min.s64 	%rd298, %rd297, %rd27;
	selp.f64 	%fd188, %fd187, %fd19, %p115;
$L__BB9_25:
	add.s32 	%r386, %r13, 1024;
	add.s32 	%r162, %r13, 512;
	setp.lt.s32 	%p116, %r162, %r1;
	@%p116 bra 	$L__BB9_13;
$L__BB9_26:
	setp.lt.s32 	%p117, %r1, 256;
	@%p117 bra 	$L__BB9_66;
	// begin inline asm
	mov.u32 %r276, %laneid;
	// end inline asm
	mov.b64 	%rd275, %fd188;
	mov.b64 	{%r278, %r283}, %rd275;
	mov.b32 	%r294, 1;
	mov.b32 	%r295, 31;
	mov.b32 	%r296, -1;
	// begin inline asm
	shfl.sync.down.b32 %r277, %r278, %r294, %r295, %r296;
	// end inline asm
	// begin inline asm
	shfl.sync.down.b32 %r282, %r283, %r294, %r295, %r296;
	// end inline asm
	mov.b64 	%rd276, {%r277, %r282};
	mov.b64 	%fd23, %rd276;
	mov.b64 	{%r288, %r293}, %rd298;
	// begin inline asm
	shfl.sync.down.b32 %r287, %r288, %r294, %r295, %r296;
	// end inline asm
	// begin inline asm
	shfl.sync.down.b32 %r292, %r293, %r294, %r295, %r296;
	// end inline asm
	mov.b64 	%rd31, {%r287, %r292};
	setp.gt.s32 	%p174, %r276, 30;
	setp.lt.f64 	%p175, %fd188, %fd23;
	or.pred  	%p176, %p174, %p175;
	mov.u64 	%rd300, %rd298;
	mov.f64 	%fd190, %fd188;
	@%p176 bra 	$L__BB9_30;
	setp.gt.f64 	%p177, %fd188, %fd23;
	mov.u64 	%rd300, %rd31;
	mov.f64 	%fd190, %fd23;
	@%p177 bra 	$L__BB9_30;
	setp.lt.s64 	%p178, %rd298, %rd31;
	min.s64 	%rd300, %rd298, %rd31;
	selp.f64 	%fd190, %fd188, %fd23, %p178;
$L__BB9_30:
	mov.b64 	%rd277, %fd190;
	mov.b64 	{%r298, %r303}, %rd277;
	mov.b32 	%r314, 2;
	mov.b32 	%r315, 31;
	mov.b32 	%r316, -1;
	// begin inline asm
	shfl.sync.down.b32 %r297, %r298, %r314, %r315, %r316;
	// end inline asm
	// begin inline asm
	shfl.sync.down.b32 %r302, %r303, %r314, %r315, %r316;
	// end inline asm
	mov.b64 	%rd278, {%r297, %r302};
	mov.b64 	%fd26, %rd278;
	mov.b64 	{%r308, %r313}, %rd300;
	// begin inline asm
	shfl.sync.down.b32 %r307, %r308, %r314, %r315, %r316;
	// end inline asm
	// begin inline asm
	shfl.sync.down.b32 %r312, %r313, %r314, %r315, %r316;
	// end inline asm
	mov.b64 	%rd34, {%r307, %r312};
	setp.gt.s32 	%p179, %r276, 29;
	setp.lt.f64 	%p180, %fd190, %fd26;
	or.pred  	%p181, %p179, %p180;
	mov.u64 	%rd301, %rd300;
	mov.f64 	%fd191, %fd190;
	@%p181 bra 	$L__BB9_33;
	setp.gt.f64 	%p182, %fd190, %fd26;
	mov.u64 	%rd301, %rd34;
	mov.f64 	%fd191, %fd26;
	@%p182 bra 	$L__BB9_33;
	setp.lt.s64 	%p183, %rd300, %rd34;
	min.s64 	%rd301, %rd300, %rd34;
	selp.f64 	%fd191, %fd190, %fd26, %p183;
$L__BB9_33:
	mov.b64 	%rd279, %fd191;
	mov.b64 	{%r318, %r323}, %rd279;
	mov.b32 	%r334, 4;
	mov.b32 	%r335, 31;
	mov.b32 	%r336, -1;
	// begin inline asm
	shfl.sync.down.b32 %r317, %r318, %r334, %r335, %r336;
	// end inline asm
	// begin inline asm
	shfl.sync.down.b32 %r322, %r323, %r334, %r335, %r336;
	// end inline asm
	mov.b64 	%rd280, {%r317, %r322};
	mov.b64 	%fd29, %rd280;
	mov.b64 	{%r328, %r333}, %rd301;
	// begin inline asm
	shfl.sync.down.b32 %r327, %r328, %r334, %r335, %r336;
	// end inline asm
	// begin inline asm
	shfl.sync.down.b32 %r332, %r333, %r334, %r335, %r336;
	// end inline asm
	mov.b64 	%rd37, {%r327, %r332};
	setp.gt.s32 	%p184, %r276, 27;
	setp.lt.f64 	%p185, %fd191, %fd29;
	or.pred  	%p186, %p184, %p185;
	mov.u64 	%rd302, %rd301;
	mov.f64 	%fd192, %fd191;
	@%p186 bra 	$L__BB9_36;
	setp.gt.f64 	%p187, %fd191, %fd29;
	mov.u64 	%rd302, %rd37;
	mov.f64 	%fd192, %fd29;
	@%p187 bra 	$L__BB9_36;
	setp.lt.s64 	%p188, %rd301, %rd37;
	min.s64 	%rd302, %rd301, %rd37;
	selp.f64 	%fd192, %fd191, %fd29, %p188;
$L__BB9_36:
	mov.b64 	%rd281, %fd192;
	mov.b64 	{%r338, %r343}, %rd281;
	mov.b32 	%r354, 8;
	mov.b32 	%r355, 31;
	mov.b32 	%r356, -1;
	// begin inline asm
	shfl.sync.down.b32 %r337, %r338, %r354, %r355, %r356;
	// end inline asm
	// begin inline asm
	shfl.sync.down.b32 %r342, %r343, %r354, %r355, %r356;
	// end inline asm
	mov.b64 	%rd282, {%r337, %r342};
	mov.b64 	%fd32, %rd282;
	mov.b64 	{%r348, %r353}, %rd302;
	// begin inline asm
	shfl.sync.down.b32 %r347, %r348, %r354, %r355, %r356;
	// end inline asm
	// begin inline asm
	shfl.sync.down.b32 %r352, %r353, %r354, %r355, %r356;
	// end inline asm
	mov.b64 	%rd40, {%r347, %r352};
	setp.gt.s32 	%p189, %r276, 23;
	setp.lt.f64 	%p190, %fd192, %fd32;
	or.pred  	%p191, %p189, %p190;
	mov.u64 	%rd303, %rd302;
	mov.f64 	%fd193, %fd192;
	@%p191 bra 	$L__BB9_39;
	setp.gt.f64 	%p192, %fd192, %fd32;
	mov.u64 	%rd303, %rd40;
	mov.f64 	%fd193, %fd32;
	@%p192 bra 	$L__BB9_39;
	setp.lt.s64 	%p193, %rd302, %rd40;
	min.s64 	%rd303, %rd302, %rd40;
	selp.f64 	%fd193, %fd192, %fd32, %p193;
$L__BB9_39:
	mov.b64 	%rd283, %fd193;
	mov.b64 	{%r358, %r363}, %rd283;
	mov.b32 	%r374, 16;
	mov.b32 	%r375, 31;
	mov.b32 	%r376, -1;
	// begin inline asm
	shfl.sync.down.b32 %r357, %r358, %r374, %r375, %r376;
	// end inline asm
	// begin inline asm
	shfl.sync.down.b32 %r362, %r363, %r374, %r375, %r376;
	// end inline asm
	mov.b64 	%rd284, {%r357, %r362};
	mov.b64 	%fd35, %rd284;
	mov.b64 	{%r368, %r373}, %rd303;
	// begin inline asm
	shfl.sync.down.b32 %r367, %r368, %r374, %r375, %r376;
	// end inline asm
	// begin inline asm
	shfl.sync.down.b32 %r372, %r373, %r374, %r375, %r376;
	// end inline asm
	mov.b64 	%rd43, {%r367, %r372};
	setp.gt.s32 	%p194, %r276, 15;
	setp.lt.f64 	%p195, %fd193, %fd35;
	or.pred  	%p196, %p194, %p195;
	mov.u64 	%rd356, %rd303;
	mov.f64 	%fd242, %fd193;
	@%p196 bra 	$L__BB9_42;
	setp.gt.f64 	%p197, %fd193, %fd35;
	mov.u64 	%rd356, %rd43;
	mov.f64 	%fd242, %fd35;
	@%p197 bra 	$L__BB9_42;
	setp.lt.s64 	%p198, %rd303, %rd43;
	min.s64 	%rd356, %rd303, %rd43;
	selp.f64 	%fd242, %fd193, %fd35, %p198;
$L__BB9_42:
	setp.ne.s32 	%p199, %r276, 0;
	@%p199 bra 	$L__BB9_44;
	shr.u32 	%r377, %r2, 1;
	and.b32  	%r378, %r377, 496;
	mov.u32 	%r379, _ZN6thrust24THRUST_300001_SM_1000_NS8cuda_cub4core6detail5shmemE;
	add.s32 	%r380, %r379, %r378;
	st.shared.f64 	[%r380+8], %fd242;
	st.shared.u64 	[%r380+16], %rd356;
$L__BB9_44:
	bar.sync 	0;
	setp.ne.s32 	%p200, %r2, 0;
	@%p200 bra 	$L__BB9_198;
	ld.shared.f64 	%fd38, [_ZN6thrust24THRUST_300001_SM_1000_NS8cuda_cub4core6detail5shmemE+24];
	ld.shared.u64 	%rd46, [_ZN6thrust24THRUST_300001_SM_1000_NS8cuda_cub4core6detail5shmemE+32];
	setp.lt.f64 	%p201, %fd242, %fd38;
	mov.u64 	%rd305, %rd356;
	mov.f64 	%fd195, %fd242;
	@%p201 bra 	$L__BB9_48;
	setp.lt.f64 	%p202, %fd38, %fd242;
	mov.u64 	%rd305, %rd46;
	mov.f64 	%fd195, %fd38;
	@%p202 bra 	$L__BB9_48;
	setp.lt.s64 	%p203, %rd356, %rd46;
	min.s64 	%rd305, %rd356, %rd46;
	selp.f64 	%fd195, %fd242, %fd38, %p203;
$L__BB9_48:
	ld.shared.f64 	%fd41, [_ZN6thrust24THRUST_300001_SM_1000_NS8cuda_cub4core6detail5shmemE+40];
	ld.shared.u64 	%rd49, [_ZN6thrust24THRUST_300001_SM_1000_NS8cuda_cub4core6detail5shmemE+48];
	setp.lt.f64 	%p204, %fd195, %fd41;
	mov.u64 	%rd306, %rd305;
	mov.f64 	%fd196, %fd195;
	@%p204 bra 	$L__BB9_51;
	setp.lt.f64 	%p205, %fd41, %fd195;
	mov.u64 	%rd306, %rd49;
	mov.f64 	%fd196, %fd41;
	@%p205 bra 	$L__BB9_51;
	setp.lt.s64 	%p206, %rd305, %rd49;
	min.s64 	%rd306, %rd305, %rd49;
	selp.f64 	%fd196, %fd195, %fd41, %p206;
$L__BB9_51:
	ld.shared.f64 	%fd44, [_ZN6thrust24THRUST_300001_SM_1000_NS8cuda_cub4core6detail5shmemE+56];
	ld.shared.u64 	%rd52, [_ZN6thrust24THRUST_300001_SM_1000_NS8cuda_cub4core6detail5shmemE+64];
	setp.lt.f64 	%p207, %fd196, %fd44;
	mov.u64 	%rd307, %rd306;
	mov.f64 	%fd197, %fd196;
	@%p207 bra 	$L__BB9_54;
	setp.lt.f64 	%p208, %fd44, %fd196;
	mov.u64 	%rd307, %rd52;
	mov.f64 	%fd197, %fd44;
	@%p208 bra 	$L__BB9_54;
	setp.lt.s64 	%p209, %rd306, %rd52;
	min.s64 	%rd307, %rd306, %rd52;
	selp.f64 	%fd197, %fd196, %fd44, %p209;
$L__BB9_54:
	ld.shared.f64 	%fd47, [_ZN6thrust24THRUST_300001_SM_1000_NS8cuda_cub4core6detail5shmemE+72];
	ld.shared.u64 	%rd55, [_ZN6thrust24THRUST_300001_SM_1000_NS8cuda_cub4core6detail5shmemE+80];
	setp.lt.f64 	%p210, %fd197, %fd47;
	mov.u64 	%rd308, %rd307;
	mov.f64 	%fd198, %fd197;
	@%p210 bra 	$L__BB9_57;
	setp.lt.f64 	%p211, %fd47, %fd197;
	mov.u64 	%rd308, %rd55;
	mov.f64 	%fd198, %fd47;
	@%p211 bra 	$L__BB9_57;
	setp.lt.s64 	%p212, %rd307, %rd55;
	min.s64 	%rd308, %rd307, %rd55;
	selp.f64 	%fd198, %fd197, %fd47, %p212;
$L__BB9_57:
	ld.shared.f64 	%fd50, [_ZN6thrust24THRUST_300001_SM_1000_NS8cuda_cub4core6detail5shmemE+88];
	ld.shared.u64 	%rd58, [_ZN6thrust24THRUST_300001_SM_1000_NS8cuda_cub4core6detail5shmemE+96];
	setp.lt.f64 	%p213, %fd198, %fd50;
	mov.u64 	%rd309, %rd308;
	mov.f64 	%fd199, %fd198;
	@%p213 bra 	$L__BB9_60;
	setp.lt.f64 	%p214, %fd50, %fd198;
	mov.u64 	%rd309, %rd58;
	mov.f64 	%fd199, %fd50;
	@%p214 bra 	$L__BB9_60;
	setp.lt.s64 	%p215, %rd308, %rd58;
	min.s64 	%rd309, %rd308, %rd58;
	selp.f64 	%fd199, %fd198, %fd50, %p215;
$L__BB9_60:
	ld.shared.f64 	%fd53, [_ZN6thrust24THRUST_300001_SM_1000_NS8cuda_cub4core6detail5shmemE+104];
	ld.shared.u64 	%rd61, [_ZN6thrust24THRUST_300001_SM_1000_NS8cuda_cub4core6detail5shmemE+112];
	setp.lt.f64 	%p216, %fd199, %fd53;
	mov.u64 	%rd310, %rd309;
	mov.f64 	%fd200, %fd199;
	@%p216 bra 	$L__BB9_63;
	setp.lt.f64 	%p217, %fd53, %fd199;
	mov.u64 	%rd310, %rd61;
	mov.f64 	%fd200, %fd53;
	@%p217 bra 	$L__BB9_63;
	setp.lt.s64 	%p218, %rd309, %rd61;
	min.s64 	%rd310, %rd309, %rd61;
	selp.f64 	%fd200, %fd199, %fd53, %p218;
$L__BB9_63:
	ld.shared.f64 	%fd56, [_ZN6thrust24THRUST_300001_SM_1000_NS8cuda_cub4core6detail5shmemE+120];
	ld.shared.u64 	%rd64, [_ZN6thrust24THRUST_300001_SM_1000_NS8cuda_cub4core6detail5shmemE+128];
	setp.lt.f64 	%p219, %fd200, %fd56;
	mov.u64 	%rd356, %rd310;
	mov.f64 	%fd242, %fd200;
	@%p219 bra 	$L__BB9_198;
	setp.lt.f64 	%p220, %fd56, %fd200;
	mov.u64 	%rd356, %rd64;
	mov.f64 	%fd242, %fd56;
	@%p220 bra 	$L__BB9_198;
	setp.lt.s64 	%p221, %rd310, %rd64;
	min.s64 	%rd356, %rd310, %rd64;
	selp.f64 	%fd242, %fd200, %fd56, %p221;
	bra.uni 	$L__BB9_198;
$L__BB9_66:
	// begin inline asm
	mov.u32 %r163, %laneid;
	// end inline asm
	and.b32  	%r184, %r2, 992;
	add.s32 	%r185, %r184, 32;
	setp.gt.s32 	%p118, %r185, %r1;
	not.b32 	%r186, %r184;
	add.s32 	%r187, %r1, %r186;
	selp.b32 	%r182, %r187, 31, %p118;
	mov.b64 	%rd265, %fd188;
	mov.b64 	{%r165, %r170}, %rd265;
	mov.b32 	%r181, 1;
	mov.b32 	%r183, -1;
	// begin inline asm
	shfl.sync.down.b32 %r164, %r165, %r181, %r182, %r183;
	// end inline asm
	// begin inline asm
	shfl.sync.down.b32 %r169, %r170, %r181, %r182, %r183;
	// end inline asm
	mov.b64 	%rd266, {%r164, %r169};
	mov.b64 	%fd58, %rd266;
	mov.b64 	{%r175, %r180}, %rd298;
	// begin inline asm
	shfl.sync.down.b32 %r174, %r175, %r181, %r182, %r183;
	// end inline asm
	// begin inline asm
	shfl.sync.down.b32 %r179, %r180, %r181, %r182, %r183;
	// end inline asm
	mov.b64 	%rd66, {%r174, %r179};
	setp.ge.s32 	%p119, %r163, %r182;
	setp.lt.f64 	%p120, %fd188, %fd58;
	or.pred  	%p121, %p119, %p120;
	mov.u64 	%rd311, %rd298;
	mov.f64 	%fd201, %fd188;
	@%p121 bra 	$L__BB9_69;
	setp.gt.f64 	%p122, %fd188, %fd58;
	mov.u64 	%rd311, %rd66;
	mov.f64 	%fd201, %fd58;
	@%p122 bra 	$L__BB9_69;
	setp.lt.s64 	%p123, %rd298, %rd66;
	min.s64 	%rd311, %rd298, %rd66;
	selp.f64 	%fd201, %fd188, %fd58, %p123;
$L__BB9_69:
	mov.b64 	%rd267, %fd201;
	mov.b64 	{%r189, %r194}, %rd267;
	mov.b32 	%r205, 2;
	mov.b32 	%r207, -1;
	// begin inline asm
	shfl.sync.down.b32 %r188, %r189, %r205, %r182, %r207;
	// end inline asm
	// begin inline asm
	shfl.sync.down.b32 %r193, %r194, %r205, %r182, %r207;
	// end inline asm
	mov.b64 	%rd268, {%r188, %r193};
	mov.b64 	%fd61, %rd268;
	mov.b64 	{%r199, %r204}, %rd311;
	// begin inline asm
	shfl.sync.down.b32 %r198, %r199, %r205, %r182, %r207;
	// end inline asm
	// begin inline asm
	shfl.sync.down.b32 %r203, %r204, %r205, %r182, %r207;
	// end inline asm
	mov.b64 	%rd69, {%r198, %r203};
	add.s32 	%r208, %r163, 2;
	setp.gt.s32 	%p124, %r208, %r182;
	setp.lt.f64 	%p125, %fd201, %fd61;
	or.pred  	%p126, %p124, %p125;
	mov.u64 	%rd312, %rd311;
	mov.f64 	%fd202, %fd201;
	@%p126 bra 	$L__BB9_72;
	setp.gt.f64 	%p127, %fd201, %fd61;
	mov.u64 	%rd312, %rd69;
	mov.f64 	%fd202, %fd61;
	@%p127 bra 	$L__BB9_72;
	setp.lt.s64 	%p128, %rd311, %rd69;
	min.s64 	%rd312, %rd311, %rd69;
	selp.f64 	%fd202, %fd201, %fd61, %p128;
$L__BB9_72:
	mov.b64 	%rd269, %fd202;
	mov.b64 	{%r210, %r215}, %rd269;
	mov.b32 	%r226, 4;
	mov.b32 	%r228, -1;
	// begin inline asm
	shfl.sync.down.b32 %r209, %r210, %r226, %r182, %r228;
	// end inline asm
	// begin inline asm
	shfl.sync.down.b32 %r214, %r215, %r226, %r182, %r228;
	// end inline asm
	mov.b64 	%rd270, {%r209, %r214};
	mov.b64 	%fd64, %rd270;
	mov.b64 	{%r220, %r225}, %rd312;
	// begin inline asm
	shfl.sync.down.b32 %r219, %r220, %r226, %r182, %r228;
	// end inline asm
	// begin inline asm
	shfl.sync.down.b32 %r224, %r225, %r226, %r182, %r228;
	// end inline asm
	mov.b64 	%rd72, {%r219, %r224};
	add.s32 	%r229, %r163, 4;
	setp.gt.s32 	%p129, %r229, %r182;
	setp.lt.f64 	%p130, %fd202, %fd64;
	or.pred  	%p131, %p129, %p130;
	mov.u64 	%rd313, %rd312;
	mov.f64 	%fd203, %fd202;
	@%p131 bra 	$L__BB9_75;
	setp.gt.f64 	%p132, %fd202, %fd64;
	mov.u64 	%rd313, %rd72;
	mov.f64 	%fd203, %fd64;
	@%p132 bra 	$L__BB9_75;
	setp.lt.s64 	%p133, %rd312, %rd72;
	min.s64 	%rd313, %rd312, %rd72;
	selp.f64 	%fd203, %fd202, %fd64, %p133;
$L__BB9_75:
	mov.b64 	%rd271, %fd203;
	mov.b64 	{%r231, %r236}, %rd271;
	mov.b32 	%r247, 8;
	mov.b32 	%r249, -1;
	// begin inline asm
	shfl.sync.down.b32 %r230, %r231, %r247, %r182, %r249;
	// end inline asm
	// begin inline asm
	shfl.sync.down.b32 %r235, %r236, %r247, %r182, %r249;
	// end inline asm
	mov.b64 	%rd272, {%r230, %r235};
	mov.b64 	%fd67, %rd272;
	mov.b64 	{%r241, %r246}, %rd313;
	// begin inline asm
	shfl.sync.down.b32 %r240, %r241, %r247, %r182, %r249;
	// end inline asm
	// begin inline asm
	shfl.sync.down.b32 %r245, %r246, %r247, %r182, %r249;
	// end inline asm
	mov.b64 	%rd75, {%r240, %r245};
	add.s32 	%r250, %r163, 8;
	setp.gt.s32 	%p134, %r250, %r182;
	setp.lt.f64 	%p135, %fd203, %fd67;
	or.pred  	%p136, %p134, %p135;
	mov.f64 	%fd204, %fd203;
	mov.u64 	%rd314, %rd313;
	@%p136 bra 	$L__BB9_78;
	setp.gt.f64 	%p137, %fd203, %fd67;
	mov.f64 	%fd204, %fd67;
	mov.u64 	%rd314, %rd75;
	@%p137 bra 	$L__BB9_78;
	setp.lt.s64 	%p138, %rd313, %rd75;
	selp.f64 	%fd204, %fd203, %fd67, %p138;
	min.s64 	%rd314, %rd313, %rd75;
$L__BB9_78:
	mov.b64 	%rd273, %fd204;
	mov.b64 	{%r252, %r257}, %rd273;
	mov.b32 	%r268, 16;
	mov.b32 	%r270, -1;
	// begin inline asm
	shfl.sync.down.b32 %r251, %r252, %r268, %r182, %r270;
	// end inline asm
	// begin inline asm
	shfl.sync.down.b32 %r256, %r257, %r268, %r182, %r270;
	// end inline asm
	mov.b64 	%rd274, {%r251, %r256};
	mov.b64 	%fd70, %rd274;
	mov.b64 	{%r262, %r267}, %rd314;
	// begin inline asm
	shfl.sync.down.b32 %r261, %r262, %r268, %r182, %r270;
	// end inline asm
	// begin inline asm
	shfl.sync.down.b32 %r266, %r267, %r268, %r182, %r270;
	// end inline asm
	mov.b64 	%rd78, {%r261, %r266};
	add.s32 	%r271, %r163, 16;
	setp.gt.s32 	%p139, %r271, %r182;
	setp.lt.f64 	%p140, %fd204, %fd70;
	or.pred  	%p141, %p139, %p140;
	mov.f64 	%fd242, %fd204;
	mov.u64 	%rd356, %rd314;
	@%p141 bra 	$L__BB9_81;
	setp.gt.f64 	%p142, %fd204, %fd70;
	mov.f64 	%fd242, %fd70;
	mov.u64 	%rd356, %rd78;
	@%p142 bra 	$L__BB9_81;
	setp.lt.s64 	%p143, %rd314, %rd78;
	selp.f64 	%fd242, %fd204, %fd70, %p143;
	min.s64 	%rd356, %rd314, %rd78;
$L__BB9_81:
	setp.ne.s32 	%p144, %r163, 0;
	@%p144 bra 	$L__BB9_83;
	shr.u32 	%r272, %r2, 1;
	and.b32  	%r273, %r272, 496;
	mov.u32 	%r274, _ZN6thrust24THRUST_300001_SM_1000_NS8cuda_cub4core6detail5shmemE;
	add.s32 	%r275, %r274, %r273;
	st.shared.f64 	[%r275+8], %fd242;
	st.shared.u64 	[%r275+16], %rd356;
$L__BB9_83:
	bar.sync 	0;
	setp.ne.s32 	%p145, %r2, 0;
	@%p145 bra 	$L__BB9_198;
	setp.lt.s32 	%p146, %r1, 33;
	mov.f64 	%fd206, %fd242;
	mov.u64 	%rd316, %rd356;
	@%p146 bra 	$L__BB9_88;
	ld.shared.f64 	%fd73, [_ZN6thrust24THRUST_300001_SM_1000_NS8cuda_cub4core6detail5shmemE+24];
	ld.shared.u64 	%rd81, [_ZN6thrust24THRUST_300001_SM_1000_NS8cuda_cub4core6detail5shmemE+32];
	setp.lt.f64 	%p147, %fd242, %fd73;
	mov.f64 	%fd206, %fd242;
	mov.u64 	%rd316, %rd356;
	@%p147 bra 	$L__BB9_88;
	setp.lt.f64 	%p148, %fd73, %fd242;
	mov.f64 	%fd206, %fd73;
	mov.u64 	%rd316, %rd81;
	@%p148 bra 	$L__BB9_88;
	setp.lt.s64 	%p149, %rd356, %rd81;
	selp.f64 	%fd206, %fd242, %fd73, %p149;
	min.s64 	%rd316, %rd356, %rd81;
$L__BB9_88:
	setp.lt.s32 	%p150, %r1, 65;
	mov.f64 	%fd207, %fd206;
	mov.u64 	%rd317, %rd316;
	@%p150 bra 	$L__BB9_92;
	ld.shared.f64 	%fd76, [_ZN6thrust24THRUST_300001_SM_1000_NS8cuda_cub4core6detail5shmemE+40];
	ld.shared.u64 	%rd84, [_ZN6thrust24THRUST_300001_SM_1000_NS8cuda_cub4core6detail5shmemE+48];
	setp.lt.f64 	%p151, %fd206, %fd76;
	mov.f64 	%fd207, %fd206;
	mov.u64 	%rd317, %rd316;
	@%p151 bra 	$L__BB9_92;
	setp.lt.f64 	%p152, %fd76, %fd206;
	mov.f64 	%fd207, %fd76;
	mov.u64 	%rd317, %rd84;
	@%p152 bra 	$L__BB9_92;
	setp.lt.s64 	%p153, %rd316, %rd84;
	selp.f64 	%fd207, %fd206, %fd76, %p153;
	min.s64 	%rd317, %rd316, %rd84;
$L__BB9_92:
	setp.lt.s32 	%p154, %r1, 97;
	mov.f64 	%fd208, %fd207;
	mov.u64 	%rd318, %rd317;
	@%p154 bra 	$L__BB9_96;
	ld.shared.f64 	%fd79, [_ZN6thrust24THRUST_300001_SM_1000_NS8cuda_cub4core6detail5shmemE+56];
	ld.shared.u64 	%rd87, [_ZN6thrust24THRUST_300001_SM_1000_NS8cuda_cub4core6detail5shmemE+64];
	setp.lt.f64 	%p155, %fd207, %fd79;
	mov.f64 	%fd208, %fd207;
	mov.u64 	%rd318, %rd317;
	@%p155 bra 	$L__BB9_96;
	setp.lt.f64 	%p156, %fd79, %fd207;
	mov.f64 	%fd208, %fd79;
	mov.u64 	%rd318, %rd87;
	@%p156 bra 	$L__BB9_96;
	setp.lt.s64 	%p157, %rd317, %rd87;
	selp.f64 	%fd208, %fd207, %fd79, %p157;
	min.s64 	%rd318, %rd317, %rd87;
$L__BB9_96:
	setp.lt.s32 	%p158, %r1, 129;
	mov.f64 	%fd209, %fd208;
	mov.u64 	%rd319, %rd318;
	@%p158 bra 	$L__BB9_100;
	ld.shared.f64 	%fd82, [_ZN6thrust24THRUST_300001_SM_1000_NS8cuda_cub4core6detail5shmemE+72];
	ld.shared.u64 	%rd90, [_ZN6thrust24THRUST_300001_SM_1000_NS8cuda_cub4core6detail5shmemE+80];
	setp.lt.f64 	%p159, %fd208, %fd82;
	mov.f64 	%fd209, %fd208;
	mov.u64 	%rd319, %rd318;
	@%p159 bra 	$L__BB9_100;
	setp.lt.f64 	%p160, %fd82, %fd208;
	mov.f64 	%fd209, %fd82;
	mov.u64 	%rd319, %rd90;
	@%p160 bra 	$L__BB9_100;
	setp.lt.s64 	%p161, %rd318, %rd90;
	selp.f64 	%fd209, %fd208, %fd82, %p161;
	min.s64 	%rd319, %rd318, %rd90;
$L__BB9_100:
	setp.lt.s32 	%p162, %r1, 161;
	mov.f64 	%fd210, %fd209;
	mov.u64 	%rd320, %rd319;
	@%p162 bra 	$L__BB9_104;
	ld.shared.f64 	%fd85, [_ZN6thrust24THRUST_300001_SM_1000_NS8cuda_cub4core6detail5shmemE+88];
	ld.shared.u64 	%rd93, [_ZN6thrust24THRUST_300001_SM_1000_NS8cuda_cub4core6detail5shmemE+96];
	setp.lt.f64 	%p163, %fd209, %fd85;
	mov.f64 	%fd210, %fd209;
	mov.u64 	%rd320, %rd319;
	@%p163 bra 	$L__BB9_104;
	setp.lt.f64 	%p164, %fd85, %fd209;
	mov.f64 	%fd210, %fd85;
	mov.u64 	%rd320, %rd93;
	@%p164 bra 	$L__BB9_104;
	setp.lt.s64 	%p165, %rd319, %rd93;
	selp.f64 	%fd210, %fd209, %fd85, %p165;
	min.s64 	%rd320, %rd319, %rd93;
$L__BB9_104:
	setp.lt.s32 	%p166, %r1, 193;
	mov.f64 	%fd211, %fd210;
	mov.u64 	%rd321, %rd320;
	@%p166 bra 	$L__BB9_108;
	ld.shared.f64 	%fd88, [_ZN6thrust24THRUST_300001_SM_1000_NS8cuda_cub4core6detail5shmemE+104];
	ld.shared.u64 	%rd96, [_ZN6thrust24THRUST_300001_SM_1000_NS8cuda_cub4core6detail5shmemE+112];
	setp.lt.f64 	%p167, %fd210, %fd88;
	mov.f64 	%fd211, %fd210;
	mov.u64 	%rd321, %rd320;
	@%p167 bra 	$L__BB9_108;
	setp.lt.f64 	%p168, %fd88, %fd210;
	mov.f64 	%fd211, %fd88;
	mov.u64 	%rd321, %rd96;
	@%p168 bra 	$L__BB9_108;
	setp.lt.s64 	%p169, %rd320, %rd96;
	selp.f64 	%fd211, %fd210, %fd88, %p169;
	min.s64 	%rd321, %rd320, %rd96;
$L__BB9_108:
	setp.lt.s32 	%p170, %r1, 225;
	mov.u64 	%rd356, %rd321;
	mov.f64 	%fd242, %fd211;
	@%p170 bra 	$L__BB9_198;
	ld.shared.f64 	%fd91, [_ZN6thrust24THRUST_300001_SM_1000_NS8cuda_cub4core6detail5shmemE+120];
	ld.shared.u64 	%rd99, [_ZN6thrust24THRUST_300001_SM_1000_NS8cuda_cub4core6detail5shmemE+128];
	setp.lt.f64 	%p171, %fd211, %fd91;
	mov.u64 	%rd356, %rd321;
	mov.f64 	%fd242, %fd211;
	@%p171 bra 	$L__BB9_198;
	setp.lt.f64 	%p172, %fd91, %fd211;
	mov.u64 	%rd356, %rd99;
	mov.f64 	%fd242, %fd91;
	@%p172 bra 	$L__BB9_198;
	setp.lt.s64 	%p173, %rd321, %rd99;
	selp.f64 	%fd242, %fd211, %fd91, %p173;
	min.s64 	%rd356, %rd321, %rd99;
	bra.uni 	$L__BB9_198;
$L__BB9_112:
	mov.u32 	%r18, %tid.x;
	cvt.u64.u32 	%rd200, %r18;
	cvta.to.global.u64 	%rd201, %rd196;
	mul.wide.u32 	%rd202, %r18, 8;
	add.s64 	%rd203, %rd201, %rd202;
	ld.global.f64 	%fd172, [%rd203];
	add.s32 	%r31, %r18, 256;
	cvt.u64.u32 	%rd204, %r31;
	ld.global.f64 	%fd173, [%rd203+2048];
	add.s32 	%r32, %r18, 512;
	cvt.u64.u32 	%rd205, %r32;
	ld.global.f64 	%fd174, [%rd203+4096];
	ld.global.f64 	%fd93, [%rd203+6144];
	or.b32  	%r33, %r18, 1024;
	cvt.u64.u32 	%rd101, %r33;
	add.s64 	%rd103, %rd197, %rd101;
	ld.global.f64 	%fd94, [%rd203+8192];
	setp.lt.f64 	%p3, %fd173, %fd172;
	selp.f64 	%fd175, %fd173, %fd172, %p3;
	selp.b64 	%rd206, %rd204, %rd200, %p3;
	setp.lt.f64 	%p4, %fd174, %fd175;
	selp.f64 	%fd95, %fd174, %fd175, %p4;
	selp.b64 	%rd104, %rd205, %rd206, %p4;
	setp.lt.f64 	%p5, %fd95, %fd93;
	mov.f64 	%fd212, %fd95;
	mov.u64 	%rd322, %rd104;
	@%p5 bra 	$L__BB9_115;
	add.s32 	%r34, %r18, 768;
	cvt.u64.u32 	%rd322, %r34;
	setp.lt.f64 	%p6, %fd93, %fd95;
	mov.f64 	%fd212, %fd93;
	@%p6 bra 	$L__BB9_115;
	mov.f64 	%fd212, %fd95;
	mov.u64 	%rd322, %rd104;
$L__BB9_115:
	add.s64 	%rd107, %rd197, %rd322;
	setp.lt.f64 	%p7, %fd212, %fd94;
	mov.f64 	%fd229, %fd212;
	mov.u64 	%rd343, %rd107;
	@%p7 bra 	$L__BB9_118;
	setp.lt.f64 	%p8, %fd94, %fd212;
	mov.f64 	%fd229, %fd94;
	mov.u64 	%rd343, %rd103;
	@%p8 bra 	$L__BB9_118;
	setp.lt.s64 	%p9, %rd322, %rd101;
	selp.f64 	%fd229, %fd212, %fd94, %p9;
	selp.b64 	%rd343, %rd107, %rd103, %p9;
$L__BB9_118:
	setp.lt.u64 	%p10, %rd199, 2560;
	mov.b64 	%rd332, 1280;
	@%p10 bra 	$L__BB9_136;
	mov.b64 	%rd332, 1280;
$L__BB9_120:
	mov.u64 	%rd110, %rd332;
	add.s64 	%rd209, %rd110, %rd200;
	shl.b64 	%rd210, %rd110, 3;
	cvta.to.global.u64 	%rd211, %rd196;
	add.s64 	%rd213, %rd211, %rd202;
	add.s64 	%rd214, %rd213, %rd210;
	add.s64 	%rd113, %rd209, %rd197;
	ld.global.f64 	%fd100, [%rd214];
	ld.global.f64 	%fd101, [%rd214+2048];
	ld.global.f64 	%fd102, [%rd214+4096];
	ld.global.f64 	%fd103, [%rd214+6144];
	ld.global.f64 	%fd104, [%rd214+8192];
	setp.lt.f64 	%p11, %fd229, %fd100;
	mov.f64 	%fd215, %fd229;
	mov.u64 	%rd326, %rd343;
	@%p11 bra 	$L__BB9_123;
	setp.lt.f64 	%p12, %fd100, %fd229;
	mov.f64 	%fd215, %fd100;
	mov.u64 	%rd326, %rd113;
	@%p12 bra 	$L__BB9_123;
	setp.lt.s64 	%p13, %rd343, %rd113;
	selp.f64 	%fd215, %fd229, %fd100, %p13;
	min.s64 	%rd326, %rd343, %rd113;
$L__BB9_123:
	setp.lt.f64 	%p14, %fd215, %fd101;
	mov.f64 	%fd216, %fd215;
	mov.u64 	%rd327, %rd326;
	@%p14 bra 	$L__BB9_126;
	add.s64 	%rd215, %rd110, %rd200;
	add.s64 	%rd216, %rd215, %rd197;
	add.s64 	%rd327, %rd216, 256;
	setp.lt.f64 	%p15, %fd101, %fd215;
	mov.f64 	%fd216, %fd101;
	@%p15 bra 	$L__BB9_126;
	add.s64 	%rd219, %rd216, 256;
	setp.lt.s64 	%p16, %rd326, %rd219;
	selp.f64 	%fd216, %fd215, %fd101, %p16;
	min.s64 	%rd327, %rd326, %rd219;
$L__BB9_126:
	setp.lt.f64 	%p17, %fd216, %fd102;
	mov.f64 	%fd217, %fd216;
	mov.u64 	%rd328, %rd327;
	@%p17 bra 	$L__BB9_129;
	add.s64 	%rd220, %rd110, %rd200;
	add.s64 	%rd221, %rd220, %rd197;
	add.s64 	%rd328, %rd221, 512;
	setp.lt.f64 	%p18, %fd102, %fd216;
	mov.f64 	%fd217, %fd102;
	@%p18 bra 	$L__BB9_129;
	add.s64 	%rd224, %rd221, 512;
	setp.lt.s64 	%p19, %rd327, %rd224;
	selp.f64 	%fd217, %fd216, %fd102, %p19;
	min.s64 	%rd328, %rd327, %rd224;
$L__BB9_129:
	setp.lt.f64 	%p20, %fd217, %fd103;
	mov.f64 	%fd218, %fd217;
	mov.u64 	%rd329, %rd328;
	@%p20 bra 	$L__BB9_132;
	add.s64 	%rd225, %rd110, %rd200;
	add.s64 	%rd226, %rd225, %rd197;
	add.s64 	%rd329, %rd226, 768;
	setp.lt.f64 	%p21, %fd103, %fd217;
	mov.f64 	%fd218, %fd103;
	@%p21 bra 	$L__BB9_132;
	setp.lt.s64 	%p22, %rd328, %rd329;
	selp.f64 	%fd218, %fd217, %fd103, %p22;
	min.s64 	%rd329, %rd328, %rd329;
$L__BB9_132:
	setp.lt.f64 	%p23, %fd218, %fd104;
	mov.f64 	%fd229, %fd218;
	mov.u64 	%rd343, %rd329;
	@%p23 bra 	$L__BB9_135;
	add.s64 	%rd227, %rd110, %rd200;
	add.s64 	%rd228, %rd227, %rd197;
	add.s64 	%rd343, %rd228, 1024;
	setp.lt.f64 	%p24, %fd104, %fd218;
	mov.f64 	%fd229, %fd104;
	@%p24 bra 	$L__BB9_135;
	setp.lt.s64 	%p25, %rd329, %rd343;
	selp.f64 	%fd229, %fd218, %fd104, %p25;
	min.s64 	%rd343, %rd329, %rd343;
$L__BB9_135:
	add.s64 	%rd332, %rd110, 1280;
	add.s64 	%rd229, %rd110, 2560;
	setp.le.s64 	%p26, %rd229, %rd199;
	@%p26 bra 	$L__BB9_120;
$L__BB9_136:
	setp.le.s64 	%p27, %rd199, %rd332;
	@%p27 bra 	$L__BB9_159;
	cvt.u32.u64 	%r35, %rd332;
	cvt.u32.u64 	%r36, %rd199;
	sub.s32 	%r19, %r36, %r35;
	setp.ge.s32 	%p28, %r18, %r19;
	@%p28 bra 	$L__BB9_159;
	cvta.to.global.u64 	%rd133, %rd196;
	not.b32 	%r38, %r18;
	add.s32 	%r39, %r38, %r36;
	sub.s32 	%r20, %r39, %r35;
	and.b32  	%r41, %r20, 768;
	setp.eq.s32 	%p29, %r41, 768;
	mov.u32 	%r389, %r18;
	@%p29 bra 	$L__BB9_144;
	add.s64 	%rd232, %rd332, %rd200;
	add.s64 	%rd334, %rd232, %rd197;
	shl.b64 	%rd233, %rd232, 3;
	add.s64 	%rd333, %rd133, %rd233;
	shr.u32 	%r42, %r20, 8;
	add.s32 	%r43, %r42, 1;
	and.b32  	%r44, %r43, 3;
	neg.s32 	%r387, %r44;
	mov.u32 	%r389, %r18;
$L__BB9_140:
	.pragma "nounroll";
	mov.u64 	%rd138, %rd343;
	mov.f64 	%fd116, %fd229;
	ld.global.f64 	%fd117, [%rd333];
	setp.lt.f64 	%p30, %fd116, %fd117;
	@%p30 bra 	$L__BB9_143;
	setp.lt.f64 	%p31, %fd117, %fd116;
	mov.f64 	%fd229, %fd117;
	mov.u64 	%rd343, %rd334;
	@%p31 bra 	$L__BB9_143;
	setp.lt.s64 	%p32, %rd138, %rd334;
	selp.f64 	%fd229, %fd116, %fd117, %p32;
	min.s64 	%rd343, %rd138, %rd334;
$L__BB9_143:
	add.s32 	%r389, %r389, 256;
	add.s64 	%rd334, %rd334, 256;
	add.s64 	%rd333, %rd333, 2048;
	add.s32 	%r387, %r387, 1;
	setp.ne.s32 	%p33, %r387, 0;
	@%p33 bra 	$L__BB9_140;
$L__BB9_144:
	setp.lt.u32 	%p34, %r20, 768;
	@%p34 bra 	$L__BB9_159;
	add.s32 	%r390, %r389, 512;
$L__BB9_146:
	mov.u32 	%r28, %r390;
	add.s32 	%r45, %r28, -512;
	cvt.u64.u32 	%rd234, %r45;
	add.s64 	%rd235, %rd332, %rd234;
	shl.b64 	%rd236, %rd235, 3;
	add.s64 	%rd146, %rd133, %rd236;
	add.s64 	%rd147, %rd235, %rd197;
	ld.global.f64 	%fd123, [%rd146];
	setp.lt.f64 	%p35, %fd229, %fd123;
	mov.f64 	%fd226, %fd229;
	mov.u64 	%rd340, %rd343;
	@%p35 bra 	$L__BB9_149;
	setp.lt.f64 	%p36, %fd123, %fd229;
	mov.f64 	%fd226, %fd123;
	mov.u64 	%rd340, %rd147;
	@%p36 bra 	$L__BB9_149;
	setp.lt.s64 	%p37, %rd343, %rd147;
	selp.f64 	%fd226, %fd229, %fd123, %p37;
	min.s64 	%rd340, %rd343, %rd147;
$L__BB9_149:
	add.s32 	%r46, %r28, -256;
	cvt.u64.u32 	%rd237, %r46;
	add.s64 	%rd238, %rd332, %rd237;
	add.s64 	%rd150, %rd238, %rd197;
	ld.global.f64 	%fd126, [%rd146+2048];
	setp.lt.f64 	%p38, %fd226, %fd126;
	mov.f64 	%fd227, %fd226;
	mov.u64 	%rd341, %rd340;
	@%p38 bra 	$L__BB9_152;
	setp.lt.f64 	%p39, %fd126, %fd226;
	mov.f64 	%fd227, %fd126;
	mov.u64 	%rd341, %rd150;
	@%p39 bra 	$L__BB9_152;
	setp.lt.s64 	%p40, %rd340, %rd150;
	selp.f64 	%fd227, %fd226, %fd126, %p40;
	min.s64 	%rd341, %rd340, %rd150;
$L__BB9_152:
	cvt.u64.u32 	%rd239, %r28;
	add.s64 	%rd240, %rd332, %rd239;
	add.s64 	%rd153, %rd240, %rd197;
	ld.global.f64 	%fd129, [%rd146+4096];
	setp.lt.f64 	%p41, %fd227, %fd129;
	mov.f64 	%fd228, %fd227;
	mov.u64 	%rd342, %rd341;
	@%p41 bra 	$L__BB9_155;
	setp.lt.f64 	%p42, %fd129, %fd227;
	mov.f64 	%fd228, %fd129;
	mov.u64 	%rd342, %rd153;
	@%p42 bra 	$L__BB9_155;
	setp.lt.s64 	%p43, %rd341, %rd153;
	selp.f64 	%fd228, %fd227, %fd129, %p43;
	min.s64 	%rd342, %rd341, %rd153;
$L__BB9_155:
	add.s32 	%r47, %r28, 256;
	cvt.u64.u32 	%rd241, %r47;
	add.s64 	%rd242, %rd332, %rd241;
	add.s64 	%rd156, %rd242, %rd197;
	ld.global.f64 	%fd132, [%rd146+6144];
	setp.lt.f64 	%p44, %fd228, %fd132;
	mov.f64 	%fd229, %fd228;
	mov.u64 	%rd343, %rd342;
	@%p44 bra 	$L__BB9_158;
	setp.lt.f64 	%p45, %fd132, %fd228;
	mov.f64 	%fd229, %fd132;
	mov.u64 	%rd343, %rd156;
	@%p45 bra 	$L__BB9_158;
	setp.lt.s64 	%p46, %rd342, %rd156;
	selp.f64 	%fd229, %fd228, %fd132, %p46;
	min.s64 	%rd343, %rd342, %rd156;
$L__BB9_158:
	add.s32 	%r390, %r28, 1024;
	add.s32 	%r48, %r28, 512;
	setp.lt.s32 	%p47, %r48, %r19;
	@%p47 bra 	$L__BB9_146;
$L__BB9_159:
	// begin inline asm
	mov.u32 %r49, %laneid;
	// end inline asm
	mov.b64 	%rd243, %fd229;
	mov.b64 	{%r51, %r56}, %rd243;
	mov.b32 	%r67, 1;
	mov.b32 	%r68, 31;
	mov.b32 	%r69, -1;
	// begin inline asm
	shfl.sync.down.b32 %r50, %r51, %r67, %r68, %r69;
	// end inline asm
	// begin inline asm
	shfl.sync.down.b32 %r55, %r56, %r67, %r68, %r69;
	// end inline asm
	mov.b64 	%rd244, {%r50, %r55};
	mov.b64 	%fd136, %rd244;
	mov.b64 	{%r61, %r66}, %rd343;
	// begin inline asm
	shfl.sync.down.b32 %r60, %r61, %r67, %r68, %r69;
	// end inline asm
	// begin inline asm
	shfl.sync.down.b32 %r65, %r66, %r67, %r68, %r69;
	// end inline asm
	mov.b64 	%rd160, {%r60, %r65};
	setp.gt.s32 	%p48, %r49, 30;
	setp.lt.f64 	%p49, %fd229, %fd136;
	or.pred  	%p50, %p48, %p49;
	mov.f64 	%fd231, %fd229;
	mov.u64 	%rd345, %rd343;
	@%p50 bra 	$L__BB9_162;
	setp.gt.f64 	%p51, %fd229, %fd136;
	mov.f64 	%fd231, %fd136;
	mov.u64 	%rd345, %rd160;
	@%p51 bra 	$L__BB9_162;
	setp.lt.s64 	%p52, %rd343, %rd160;
	selp.f64 	%fd231, %fd229, %fd136, %p52;
	min.s64 	%rd345, %rd343, %rd160;
$L__BB9_162:
	mov.b64 	%rd245, %fd231;
	mov.b64 	{%r71, %r76}, %rd245;
	mov.b32 	%r87, 2;
	mov.b32 	%r88, 31;
	mov.b32 	%r89, -1;
	// begin inline asm
	shfl.sync.down.b32 %r70, %r71, %r87, %r88, %r89;
	// end inline asm
	// begin inline asm
	shfl.sync.down.b32 %r75, %r76, %r87, %r88, %r89;
	// end inline asm
	mov.b64 	%rd246, {%r70, %r75};
	mov.b64 	%fd139, %rd246;
	mov.b64 	{%r81, %r86}, %rd345;
	// begin inline asm
	shfl.sync.down.b32 %r80, %r81, %r87, %r88, %r89;
	// end inline asm
	// begin inline asm
	shfl.sync.down.b32 %r85, %r86, %r87, %r88, %r89;
	// end inline asm
	mov.b64 	%rd163, {%r80, %r85};
	setp.gt.s32 	%p53, %r49, 29;
	setp.lt.f64 	%p54, %fd231, %fd139;
	or.pred  	%p55, %p53, %p54;
	mov.f64 	%fd232, %fd231;
	mov.u64 	%rd346, %rd345;
	@%p55 bra 	$L__BB9_165;
	setp.gt.f64 	%p56, %fd231, %fd139;
	mov.f64 	%fd232, %fd139;
	mov.u64 	%rd346, %rd163;
	@%p56 bra 	$L__BB9_165;
	setp.lt.s64 	%p57, %rd345, %rd163;
	selp.f64 	%fd232, %fd231, %fd139, %p57;
	min.s64 	%rd346, %rd345, %rd163;
$L__BB9_165:
	mov.b64 	%rd247, %fd232;
	mov.b64 	{%r91, %r96}, %rd247;
	mov.b32 	%r107, 4;
	mov.b32 	%r108, 31;
	mov.b32 	%r109, -1;
	// begin inline asm
	shfl.sync.down.b32 %r90, %r91, %r107, %r108, %r109;
	// end inline asm
	// begin inline asm
	shfl.sync.down.b32 %r95, %r96, %r107, %r108, %r109;
	// end inline asm
	mov.b64 	%rd248, {%r90, %r95};
	mov.b64 	%fd142, %rd248;
	mov.b64 	{%r101, %r106}, %rd346;
	// begin inline asm
	shfl.sync.down.b32 %r100, %r101, %r107, %r108, %r109;
	// end inline asm
	// begin inline asm
	shfl.sync.down.b32 %r105, %r106, %r107, %r108, %r109;
	// end inline asm
	mov.b64 	%rd166, {%r100, %r105};
	setp.gt.s32 	%p58, %r49, 27;
	setp.lt.f64 	%p59, %fd232, %fd142;
	or.pred  	%p60, %p58, %p59;
	mov.f64 	%fd233, %fd232;
	mov.u64 	%rd347, %rd346;
	@%p60 bra 	$L__BB9_168;
	setp.gt.f64 	%p61, %fd232, %fd142;
	mov.f64 	%fd233, %fd142;
	mov.u64 	%rd347, %rd166;
	@%p61 bra 	$L__BB9_168;
	setp.lt.s64 	%p62, %rd346, %rd166;
	selp.f64 	%fd233, %fd232, %fd142, %p62;
	min.s64 	%rd347, %rd346, %rd166;
$L__BB9_168:
	mov.b64 	%rd249, %fd233;
	mov.b64 	{%r111, %r116}, %rd249;
	mov.b32 	%r127, 8;
	mov.b32 	%r128, 31;
	mov.b32 	%r129, -1;
	// begin inline asm
	shfl.sync.down.b32 %r110, %r111, %r127, %r128, %r129;
	// end inline asm
	// begin inline asm
	shfl.sync.down.b32 %r115, %r116, %r127, %r128, %r129;
	// end inline asm
	mov.b64 	%rd250, {%r110, %r115};
	mov.b64 	%fd145, %rd250;
	mov.b64 	{%r121, %r126}, %rd347;
	// begin inline asm
	shfl.sync.down.b32 %r120, %r121, %r127, %r128, %r129;
	// end inline asm
	// begin inline asm
	shfl.sync.down.b32 %r125, %r126, %r127, %r128, %r129;
	// end inline asm
	mov.b64 	%rd169, {%r120, %r125};
	setp.gt.s32 	%p63, %r49, 23;
	setp.lt.f64 	%p64, %fd233, %fd145;
	or.pred  	%p65, %p63, %p64;
	mov.f64 	%fd234, %fd233;
	mov.u64 	%rd348, %rd347;
	@%p65 bra 	$L__BB9_171;
	setp.gt.f64 	%p66, %fd233, %fd145;
	mov.f64 	%fd234, %fd145;
	mov.u64 	%rd348, %rd169;
	@%p66 bra 	$L__BB9_171;
	setp.lt.s64 	%p67, %rd347, %rd169;
	selp.f64 	%fd234, %fd233, %fd145, %p67;
	min.s64 	%rd348, %rd347, %rd169;
$L__BB9_171:
	mov.b64 	%rd251, %fd234;
	mov.b64 	{%r131, %r136}, %rd251;
	mov.b32 	%r147, 16;
	mov.b32 	%r148, 31;
	mov.b32 	%r149, -1;
	// begin inline asm
	shfl.sync.down.b32 %r130, %r131, %r147, %r148, %r149;
	// end inline asm
	// begin inline asm
	shfl.sync.down.b32 %r135, %r136, %r147, %r148, %r149;
	// end inline asm
	mov.b64 	%rd252, {%r130, %r135};
	mov.b64 	%fd148, %rd252;
	mov.b64 	{%r141, %r146}, %rd348;
	// begin inline asm
	shfl.sync.down.b32 %r140, %r141, %r147, %r148, %r149;
	// end inline asm
	// begin inline asm
	shfl.sync.down.b32 %r145, %r146, %r147, %r148, %r149;
	// end inline asm
	mov.b64 	%rd172, {%r140, %r145};
	setp.gt.s32 	%p68, %r49, 15;
	setp.lt.f64 	%p69, %fd234, %fd148;
	or.pred  	%p70, %p68, %p69;
	mov.f64 	%fd242, %fd234;
	mov.u64 	%rd356, %rd348;
	@%p70 bra 	$L__BB9_174;
	setp.gt.f64 	%p71, %fd234, %fd148;
	mov.f64 	%fd242, %fd148;
	mov.u64 	%rd356, %rd172;
	@%p71 bra 	$L__BB9_174;
	setp.lt.s64 	%p72, %rd348, %rd172;
	selp.f64 	%fd242, %fd234, %fd148, %p72;
	min.s64 	%rd356, %rd348, %rd172;
$L__BB9_174:
	setp.ne.s32 	%p73, %r49, 0;
	@%p73 bra 	$L__BB9_176;
	shr.u32 	%r150, %r18, 1;
	and.b32  	%r151, %r150, 496;
	mov.u32 	%r152, _ZN6thrust24THRUST_300001_SM_1000_NS8cuda_cub4core6detail5shmemE;
	add.s32 	%r153, %r152, %r151;
	st.shared.f64 	[%r153+8], %fd242;
	st.shared.u64 	[%r153+16], %rd356;
$L__BB9_176:
	bar.sync 	0;
	setp.ne.s32 	%p74, %r18, 0;
	@%p74 bra 	$L__BB9_198;
	ld.shared.f64 	%fd151, [_ZN6thrust24THRUST_300001_SM_1000_NS8cuda_cub4core6detail5shmemE+24];
	ld.shared.u64 	%rd175, [_ZN6thrust24THRUST_300001_SM_1000_NS8cuda_cub4core6detail5shmemE+32];
	setp.lt.f64 	%p75, %fd242, %fd151;
	mov.f64 	%fd236, %fd242;
	mov.u64 	%rd350, %rd356;
	@%p75 bra 	$L__BB9_180;
	setp.lt.f64 	%p76, %fd151, %fd242;
	mov.f64 	%fd236, %fd151;
	mov.u64 	%rd350, %rd175;
	@%p76 bra 	$L__BB9_180;
	setp.lt.s64 	%p77, %rd356, %rd175;
	selp.f64 	%fd236, %fd242, %fd151, %p77;
	min.s64 	%rd350, %rd356, %rd175;
$L__BB9_180:
	ld.shared.f64 	%fd154, [_ZN6thrust24THRUST_300001_SM_1000_NS8cuda_cub4core6detail5shmemE+40];
	ld.shared.u64 	%rd178, [_ZN6thrust24THRUST_300001_SM_1000_NS8cuda_cub4core6detail5shmemE+48];
	setp.lt.f64 	%p78, %fd236, %fd154;
	mov.f64 	%fd237, %fd236;
	mov.u64 	%rd351, %rd350;
	@%p78 bra 	$L__BB9_183;
	setp.lt.f64 	%p79, %fd154, %fd236;
	mov.f64 	%fd237, %fd154;
	mov.u64 	%rd351, %rd178;
	@%p79 bra 	$L__BB9_183;
	setp.lt.s64 	%p80, %rd350, %rd178;
	selp.f64 	%fd237, %fd236, %fd154, %p80;
	min.s64 	%rd351, %rd350, %rd178;
$L__BB9_183:
	ld.shared.f64 	%fd157, [_ZN6thrust24THRUST_300001_SM_1000_NS8cuda_cub4core6detail5shmemE+56];
	ld.shared.u64 	%rd181, [_ZN6thrust24THRUST_300001_SM_1000_NS8cuda_cub4core6detail5shmemE+64];
	setp.lt.f64 	%p81, %fd237, %fd157;
	mov.f64 	%fd238, %fd237;
	mov.u64 	%rd352, %rd351;
	@%p81 bra 	$L__BB9_186;
	setp.lt.f64 	%p82, %fd157, %fd237;
	mov.f64 	%fd238, %fd157;
	mov.u64 	%rd352, %rd181;
	@%p82 bra 	$L__BB9_186;
	setp.lt.s64 	%p83, %rd351, %rd181;
	selp.f64 	%fd238, %fd237, %fd157, %p83;
	min.s64 	%rd352, %rd351, %rd181;
$L__BB9_186:
	ld.shared.f64 	%fd160, [_ZN6thrust24THRUST_300001_SM_1000_NS8cuda_cub4core6detail5shmemE+72];
	ld.shared.u64 	%rd184, [_ZN6thrust24THRUST_300001_SM_1000_NS8cuda_cub4core6detail5shmemE+80];
	setp.lt.f64 	%p84, %fd238, %fd160;
	mov.f64 	%fd239, %fd238;
	mov.u64 	%rd353, %rd352;
	@%p84 bra 	$L__BB9_189;
	setp.lt.f64 	%p85, %fd160, %fd238;
	mov.f64 	%fd239, %fd160;
	mov.u64 	%rd353, %rd184;
	@%p85 bra 	$L__BB9_189;
	setp.lt.s64 	%p86, %rd352, %rd184;
	selp.f64 	%fd239, %fd238, %fd160, %p86;
	min.s64 	%rd353, %rd352, %rd184;
$L__BB9_189:
	ld.shared.f64 	%fd163, [_ZN6thrust24THRUST_300001_SM_1000_NS8cuda_cub4core6detail5shmemE+88];
	ld.shared.u64 	%rd187, [_ZN6thrust24THRUST_300001_SM_1000_NS8cuda_cub4core6detail5shmemE+96];
	setp.lt.f64 	%p87, %fd239, %fd163;
	mov.f64 	%fd240, %fd239;
	mov.u64 	%rd354, %rd353;
	@%p87 bra 	$L__BB9_192;
	setp.lt.f64 	%p88, %fd163, %fd239;
	mov.f64 	%fd240, %fd163;
	mov.u64 	%rd354, %rd187;
	@%p88 bra 	$L__BB9_192;
	setp.lt.s64 	%p89, %rd353, %rd187;
	selp.f64 	%fd240, %fd239, %fd163, %p89;
	min.s64 	%rd354, %rd353, %rd187;
$L__BB9_192:
	ld.shared.f64 	%fd166, [_ZN6thrust24THRUST_300001_SM_1000_NS8cuda_cub4core6detail5shmemE+104];
	ld.shared.u64 	%rd190, [_ZN6thrust24THRUST_300001_SM_1000_NS8cuda_cub4core6detail5shmemE+112];
	setp.lt.f64 	%p90, %fd240, %fd166;
	mov.f64 	%fd241, %fd240;
	mov.u64 	%rd355, %rd354;
	@%p90 bra 	$L__BB9_195;
	setp.lt.f64 	%p91, %fd166, %fd240;
	mov.f64 	%fd241, %fd166;
	mov.u64 	%rd355, %rd190;
	@%p91 bra 	$L__BB9_195;
	setp.lt.s64 	%p92, %rd354, %rd190;
	selp.f64 	%fd241, %fd240, %fd166, %p92;
	min.s64 	%rd355, %rd354, %rd190;
$L__BB9_195:
	ld.shared.f64 	%fd169, [_ZN6thrust24THRUST_300001_SM_1000_NS8cuda_cub4core6detail5shmemE+120];
	ld.shared.u64 	%rd193, [_ZN6thrust24THRUST_300001_SM_1000_NS8cuda_cub4core6detail5shmemE+128];
	setp.lt.f64 	%p93, %fd241, %fd169;
	mov.u64 	%rd356, %rd355;
	mov.f64 	%fd242, %fd241;
	@%p93 bra 	$L__BB9_198;
	setp.lt.f64 	%p94, %fd169, %fd241;
	mov.u64 	%rd356, %rd193;
	mov.f64 	%fd242, %fd169;
	@%p94 bra 	$L__BB9_198;
	setp.lt.s64 	%p95, %rd355, %rd193;
	selp.f64 	%fd242, %fd241, %fd169, %p95;
	min.s64 	%rd356, %rd355, %rd193;
$L__BB9_198:
	mov.u32 	%r381, %tid.x;
	setp.ne.s32 	%p222, %r381, 0;
	@%p222 bra 	$L__BB9_200;
	ld.param.u64 	%rd286, [_ZN6thrust24THRUST_300001_SM_1000_NS8cuda_cub4core6detail13_kernel_agentINS1_8__reduce11ReduceAgentINS0_12zip_iteratorIN4cuda3std3__45tupleIJNS0_6detail15normal_iteratorINS0_10device_ptrIdEEEENS0_17counting_iteratorIlNS0_11use_defaultESI_SI_EEEEEEEPNSB_IJdlEEESM_lNS1_9__extrema9arg_min_fIdlNSA_4lessIdEEEEEEJSL_SN_lSS_EEEvDpT0__param_1];
	cvta.to.global.u64 	%rd285, %rd286;
	st.global.f64 	[%rd285], %fd242;
	st.global.u64 	[%rd285+8], %rd356;
$L__BB9_200:
	ret;

}
	// .globl	_ZN6thrust24THRUST_300001_SM_1000_NS8cuda_cub4core6detail13_kernel_agentINS1_8__reduce11ReduceAgentINS0_12zip_iteratorIN4cuda3std3__45tupleIJNS0_6detail15normal_iteratorINS0_10device_ptrIdEEEENS0_17counting_iteratorIlNS0_11use_defaultESI_SI_EEEEEEEPNSB_IJdlEEESM_lNS1_9__extrema9arg_min_fIdlNSA_4lessIdEEEEEEJSL_SN_lN3cub18CUB_300001_SM_100013GridEvenShareIlEENSV_9GridQueueIyEESS_EEEvDpT0_
.visible .entry _ZN6thrust24THRUST_300001_SM_1000_NS8cuda_cub4core6detail13_kernel_agentINS1_8__reduce11ReduceAgentINS0_12zip_iteratorIN4cuda3std3__45tupleIJNS0_6detail15normal_iteratorINS0_10device_ptrIdEEEENS0_17counting_iteratorIlNS0_11use_defaultESI_SI_EEEEEEEPNSB_IJdlEEESM_lNS1_9__extrema9arg_min_fIdlNSA_4lessIdEEEEEEJSL_SN_lN3cub18CUB_300001_SM_100013GridEvenShareIlEENSV_9GridQueueIyEESS_EEEvDpT0_(
	.param .align 8 .b8 _ZN6thrust24THRUST_300001_SM_1000_NS8cuda_cub4core6detail13_kernel_agentINS1_8__reduce11ReduceAgentINS0_12zip_iteratorIN4cuda3std3__45tupleIJNS0_6detail15normal_iteratorINS0_10device_ptrIdEEEENS0_17counting_iteratorIlNS0_11use_defaultESI_SI_EEEEEEEPNSB_IJdlEEESM_lNS1_9__extrema9arg_min_fIdlNSA_4lessIdEEEEEEJSL_SN_lN3cub18CUB_300001_SM_100013GridEvenShareIlEENSV_9GridQueueIyEESS_EEEvDpT0__param_0[16],
	.param .u64 .ptr .align 1 _ZN6thrust24THRUST_300001_SM_1000_NS8cuda_cub4core6detail13_kernel_agentINS1_8__reduce11ReduceAgentINS0_12zip_iteratorIN4cuda3std3__45tupleIJNS0_6detail15normal_iteratorINS0_10device_ptrIdEEEENS0_17counting_iteratorIlNS0_11use_defaultESI_SI_EEEEEEEPNSB_IJdlEEESM_lNS1_9__extrema9arg_min_fIdlNSA_4lessIdEEEEEEJSL_SN_lN3cub18CUB_300001_SM_100013GridEvenShareIlEENSV_9GridQueueIyEESS_EEEvDpT0__param_1,
	.param .u64 _ZN6thrust24THRUST_300001_SM_1000_NS8cuda_cub4core6detail13_kernel_agentINS1_8__reduce11ReduceAgentINS0_12zip_iteratorIN4cuda3std3__45tupleIJNS0_6detail15normal_iteratorINS0_10device_ptrIdEEEENS0_17counting_iteratorIlNS0_11use_defaultESI_SI_EEEEEEEPNSB_IJdlEEESM_lNS1_9__extrema9arg_min_fIdlNSA_4lessIdEEEEEEJSL_SN_lN3cub18CUB_300001_SM_100013GridEvenShareIlEENSV_9GridQueueIyEESS_EEEvDpT0__param_2,
	.param .align 8 .b8 _ZN6thrust24THRUST_300001_SM_1000_NS8cuda_cub4core6detail13_kernel_agentINS1_8__reduce11ReduceAgentINS0_12zip_iteratorIN4cuda3std3__45tupleIJNS0_6detail15normal_iteratorINS0_10device_ptrIdEEEENS0_17counting_iteratorIlNS0_11use_defaultESI_SI_EEEEEEEPNSB_IJdlEEESM_lNS1_9__extrema9arg_min_fIdlNSA_4lessIdEEEEEEJSL_SN_lN3cub18CUB_300001_SM_100013GridEvenShareIlEENSV_9GridQueueIyEESS_EEEvDpT0__param_3[72],
	.param .align 8 .b8 _ZN6thrust24THRUST_300001_SM_1000_NS8cuda_cub4core6detail13_kernel_agentINS1_8__reduce11ReduceAgentINS0_12zip_iteratorIN4cuda3std3__45tupleIJNS0_6detail15normal_iteratorINS0_10device_ptrIdEEEENS0_17counting_iteratorIlNS0_11use_defaultESI_SI_EEEEEEEPNSB_IJdlEEESM_lNS1_9__extrema9arg_min_fIdlNSA_4lessIdEEEEEEJSL_SN_lN3cub18CUB_300001_SM_100013GridEvenShareIlEENSV_9GridQueueIyEESS_EEEvDpT0__param_4[8],
	.param .align 1 .b8 _ZN6thrust24THRUST_300001_SM_1000_NS8cuda_cub4core6detail13_kernel_agentINS1_8__reduce11ReduceAgentINS0_12zip_iteratorIN4cuda3std3__45tupleIJNS0_6detail15normal_iteratorINS0_10device_ptrIdEEEENS0_17counting_iteratorIlNS0_11use_defaultESI_SI_EEEEEEEPNSB_IJdlEEESM_lNS1_9__extrema9arg_min_fIdlNSA_4lessIdEEEEEEJSL_SN_lN3cub18CUB_300001_SM_100013GridEvenShareIlEENSV_9GridQueueIyEESS_EEEvDpT0__param_5[1]
)
.maxntid 256
{
	.reg .pred 	%p<225>;
	.reg .b32 	%r<399>;
	.reg .b64 	%rd<351>;
	.reg .b64 	%fd<243>;

	ld.param.u64 	%rd3, [_ZN6thrust24THRUST_300001_SM_1000_NS8cuda_cub4core6detail13_kernel_agentINS1_8__reduce11ReduceAgentINS0_12zip_iteratorIN4cuda3std3__45tupleIJNS0_6detail15normal_iteratorINS0_10device_ptrIdEEEENS0_17counting_iteratorIlNS0_11use_defaultESI_SI_EEEEEEEPNSB_IJdlEEESM_lNS1_9__extrema9arg_min_fIdlNSA_4lessIdEEEEEEJSL_SN_lN3cub18CUB_300001_SM_100013GridEvenShareIlEENSV_9GridQueueIyEESS_EEEvDpT0__param_0+8];
	ld.param.u64 	%rd199, [_ZN6thrust24THRUST_300001_SM_1000_NS8cuda_cub4core6detail13_kernel_agentINS1_8__reduce11ReduceAgentINS0_12zip_iteratorIN4cuda3std3__45tupleIJNS0_6detail15normal_iteratorINS0_10device_ptrIdEEEENS0_17counting_iteratorIlNS0_11use_defaultESI_SI_EEEEEEEPNSB_IJdlEEESM_lNS1_9__extrema9arg_min_fIdlNSA_4lessIdEEEEEEJSL_SN_lN3cub18CUB_300001_SM_100013GridEvenShareIlEENSV_9GridQueueIyEESS_EEEvDpT0__param_0];
	ld.param.u64 	%rd200, [_ZN6thrust24THRUST_300001_SM_1000_NS8cuda_cub4core6detail13_kernel_agentINS1_8__reduce11ReduceAgentINS0_12zip_iteratorIN4cuda3std3__45tupleIJNS0_6detail15normal_iteratorINS0_10device_ptrIdEEEENS0_17counting_iteratorIlNS0_11use_defaultESI_SI_EEEEEEEPNSB_IJdlEEESM_lNS1_9__extrema9arg_min_fIdlNSA_4lessIdEEEEEEJSL_SN_lN3cub18CUB_300001_SM_100013GridEvenShareIlEENSV_9GridQueueIyEESS_EEEvDpT0__param_4];
	ld.param.u64 	%rd198, [_ZN6thrust24THRUST_300001_SM_1000_NS8cuda_cub4core6detail13_kernel_agentINS1_8__reduce11ReduceAgentINS0_12zip_iteratorIN4cuda3std3__45tupleIJNS0_6detail15normal_iteratorINS0_10device_ptrIdEEEENS0_17counting_iteratorIlNS0_11use_defaultESI_SI_EEEEEEEPNSB_IJdlEEESM_lNS1_9__extrema9arg_min_fIdlNSA_4lessIdEEEEEEJSL_SN_lN3cub18CUB_300001_SM_100013GridEvenShareIlEENSV_9GridQueueIyEESS_EEEvDpT0__param_2];
	cvta.to.global.u64 	%rd1, %rd200;
	cvta.to.global.u64 	%rd2, %rd199;
	mov.u32 	%r1, %ctaid.x;
	mul.lo.s32 	%r33, %r1, 1280;
	cvt.u64.u32 	%rd4, %r33;
	mov.u32 	%r34, %nctaid.x;
	mul.lo.s32 	%r35, %r34, 1280;
	cvt.u64.u32 	%rd5, %r35;
	add.s64 	%rd201, %rd4, 1280;
	setp.le.s64 	%p1, %rd201, %rd198;
	@%p1 bra 	$L__BB10_111;
	cvt.u32.u64 	%r159, %rd4;
	cvt.u32.u64 	%r2, %rd198;
	sub.s32 	%r3, %r2, %r159;
	mov.u32 	%r4, %tid.x;
	setp.ge.s32 	%p98, %r4, %r3;
	mov.f64 	%fd188, 0d0000000000000000;
	mov.b64 	%rd292, 0;
	mov.u32 	%r393, %r4;
	@%p98 bra 	$L__BB10_3;
	cvt.u64.u32 	%rd240, %r4;
	add.s64 	%rd241, %rd4, %rd240;
	shl.b64 	%rd242, %rd241, 3;
	add.s64 	%rd243, %rd2, %rd242;
	add.s64 	%rd292, %rd3, %rd241;
	ld.global.f64 	%fd188, [%rd243];
	add.s32 	%r393, %r4, 256;
$L__BB10_3:
	setp.ge.s32 	%p99, %r393, %r3;
	@%p99 bra 	$L__BB10_25;
	not.b32 	%r161, %r393;
	add.s32 	%r162, %r161, %r2;
	sub.s32 	%r7, %r162, %r159;
	and.b32  	%r163, %r7, 768;
	setp.eq.s32 	%p100, %r163, 768;
	@%p100 bra 	$L__BB10_10;
	cvt.u64.u32 	%rd245, %r393;
	add.s64 	%rd246, %rd245, %rd4;
	add.s64 	%rd283, %rd246, %rd3;
	shl.b64 	%rd247, %rd246, 3;
	add.s64 	%rd282, %rd2, %rd247;
	shr.u32 	%r164, %r7, 8;
	add.s32 	%r165, %r164, 1;
	and.b32  	%r166, %r165, 3;
	neg.s32 	%r391, %r166;
$L__BB10_6:
	.pragma "nounroll";
	mov.u64 	%rd12, %rd292;
	mov.f64 	%fd3, %fd188;
	ld.global.f64 	%fd4, [%rd282];
	setp.lt.f64 	%p101, %fd3, %fd4;
	@%p101 bra 	$L__BB10_9;
	setp.lt.f64 	%p102, %fd4, %fd3;
	mov.u64 	%rd292, %rd283;
	mov.f64 	%fd188, %fd4;
	@%p102 bra 	$L__BB10_9;
	setp.lt.s64 	%p103, %rd12, %rd283;
	min.s64 	%rd292, %rd12, %rd283;
	selp.f64 	%fd188, %fd3, %fd4, %p103;
$L__BB10_9:
	add.s32 	%r393, %r393, 256;
	add.s64 	%rd283, %rd283, 256;
	add.s64 	%rd282, %rd282, 2048;
	add.s32 	%r391, %r391, 1;
	setp.ne.s32 	%p104, %r391, 0;
	@%p104 bra 	$L__BB10_6;
$L__BB10_10:
	setp.lt.u32 	%p105, %r7, 768;
	@%p105 bra 	$L__BB10_25;
	add.s32 	%r394, %r393, 512;
$L__BB10_12:
	mov.u32 	%r15, %r394;
	add.s32 	%r167, %r15, -512;
	cvt.s64.s32 	%rd248, %r167;
	add.s64 	%rd249, %rd248, %rd4;
	shl.b64 	%rd250, %rd249, 3;
	add.s64 	%rd20, %rd2, %rd250;
	add.s64 	%rd21, %rd249, %rd3;
	ld.global.f64 	%fd10, [%rd20];
	setp.lt.f64 	%p106, %fd188, %fd10;
	mov.u64 	%rd289, %rd292;
	mov.f64 	%fd185, %fd188;
	@%p106 bra 	$L__BB10_15;
	setp.lt.f64 	%p107, %fd10, %fd188;
	mov.u64 	%rd289, %rd21;
	mov.f64 	%fd185, %fd10;
	@%p107 bra 	$L__BB10_15;
	setp.lt.s64 	%p108, %rd292, %rd21;
	min.s64 	%rd289, %rd292, %rd21;
	selp.f64 	%fd185, %fd188, %fd10, %p108;
$L__BB10_15:
	add.s32 	%r168, %r15, -256;
	cvt.s64.s32 	%rd251, %r168;
	add.s64 	%rd252, %rd251, %rd4;
	add.s64 	%rd24, %rd252, %rd3;
	ld.global.f64 	%fd13, [%rd20+2048];
	setp.lt.f64 	%p109, %fd185, %fd13;
	mov.u64 	%rd290, %rd289;
	mov.f64 	%fd186, %fd185;
	@%p109 bra 	$L__BB10_18;
	setp.lt.f64 	%p110, %fd13, %fd185;
	mov.u64 	%rd290, %rd24;
	mov.f64 	%fd186, %fd13;
	@%p110 bra 	$L__BB10_18;
	setp.lt.s64 	%p111, %rd289, %rd24;
	min.s64 	%rd290, %rd289, %rd24;
	selp.f64 	%fd186, %fd185, %fd13, %p111;
$L__BB10_18:
	cvt.s64.s32 	%rd253, %r15;
	add.s64 	%rd254, %rd253, %rd4;
	add.s64 	%rd27, %rd254, %rd3;
	ld.global.f64 	%fd16, [%rd20+4096];
	setp.lt.f64 	%p112, %fd186, %fd16;
	mov.u64 	%rd291, %rd290;
	mov.f64 	%fd187, %fd186;
	@%p112 bra 	$L__BB10_21;
	setp.lt.f64 	%p113, %fd16, %fd186;
	mov.u64 	%rd291, %rd27;
	mov.f64 	%fd187, %fd16;
	@%p113 bra 	$L__BB10_21;
	setp.lt.s64 	%p114, %rd290, %rd27;
	min.s64 	%rd291, %rd290, %rd27;
	selp.f64 	%fd187, %fd186, %fd16, %p114;
$L__BB10_21:
	add.s32 	%r169, %r15, 256;
	cvt.s64.s32 	%rd255, %r169;
	add.s64 	%rd256, %rd255, %rd4;
	add.s64 	%rd30, %rd256, %rd3;
	ld.global.f64 	%fd19, [%rd20+6144];
	setp.lt.f64 	%p115, %fd187, %fd19;
	mov.u64 	%rd292, %rd291;
	mov.f64 	%fd188, %fd187;
	@%p115 bra 	$L__BB10_24;
	setp.lt.f64 	%p116, %fd19, %fd187;
	mov.u64 	%rd292, %rd30;
	mov.f64 	%fd188, %fd19;
	@%p116 bra 	$L__BB10_24;
	setp.lt.s64 	%p117, %rd291, %rd30;
	min.s64 	%rd292, %rd291, %rd30;
	selp.f64 	%fd188, %fd187, %fd19, %p117;
$L__BB10_24:
	add.s32 	%r394, %r15, 1024;
	add.s32 	%r170, %r15, 512;
	setp.lt.s32 	%p118, %r170, %r3;
	@%p118 bra 	$L__BB10_12;
$L__BB10_25:
	setp.lt.s32 	%p119, %r3, 256;
	@%p119 bra 	$L__BB10_65;
	// begin inline asm
	mov.u32 %r284, %laneid;
	// end inline asm
	mov.b64 	%rd267, %fd188;
	mov.b64 	{%r286, %r291}, %rd267;
	mov.b32 	%r302, 1;
	mov.b32 	%r303, 31;
	mov.b32 	%r304, -1;
	// begin inline asm
	shfl.sync.down.b32 %r285, %r286, %r302, %r303, %r304;
	// end inline asm
	// begin inline asm
	shfl.sync.down.b32 %r290, %r291, %r302, %r303, %r304;
	// end inline asm
	mov.b64 	%rd268, {%r285, %r290};
	mov.b64 	%fd23, %rd268;
	mov.b64 	{%r296, %r301}, %rd292;
	// begin inline asm
	shfl.sync.down.b32 %r295, %r296, %r302, %r303, %r304;
	// end inline asm
	// begin inline asm
	shfl.sync.down.b32 %r300, %r301, %r302, %r303, %r304;
	// end inline asm
	mov.b64 	%rd34, {%r295, %r300};
	setp.gt.s32 	%p176, %r284, 30;
	setp.lt.f64 	%p177, %fd188, %fd23;
	or.pred  	%p178, %p176, %p177;
	mov.u64 	%rd294, %rd292;
	mov.f64 	%fd190, %fd188;
	@%p178 bra 	$L__BB10_29;
	setp.gt.f64 	%p179, %fd188, %fd23;
	mov.u64 	%rd294, %rd34;
	mov.f64 	%fd190, %fd23;
	@%p179 bra 	$L__BB10_29;
	setp.lt.s64 	%p180, %rd292, %rd34;
	min.s64 	%rd294, %rd292, %rd34;
	selp.f64 	%fd190, %fd188, %fd23, %p180;
$L__BB10_29:
	mov.b64 	%rd269, %fd190;
	mov.b64 	{%r306, %r311}, %rd269;
	mov.b32 	%r322, 2;
	mov.b32 	%r323, 31;
	mov.b32 	%r324, -1;
	// begin inline asm
	shfl.sync.down.b32 %r305, %r306, %r322, %r323, %r324;
	// end inline asm
	// begin inline asm
	shfl.sync.down.b32 %r310, %r311, %r322, %r323, %r324;
	// end inline asm
	mov.b64 	%rd270, {%r305, %r310};
	mov.b64 	%fd26, %rd270;
	mov.b64 	{%r316, %r321}, %rd294;
	// begin inline asm
	shfl.sync.down.b32 %r315, %r316, %r322, %r323, %r324;
	// end inline asm
	// begin inline asm
	shfl.sync.down.b32 %r320, %r321, %r322, %r323, %r324;
	// end inline asm
	mov.b64 	%rd37, {%r315, %r320};
	setp.gt.s32 	%p181, %r284, 29;
	setp.lt.f64 	%p182, %fd190, %fd26;
	or.pred  	%p183, %p181, %p182;
	mov.u64 	%rd295, %rd294;
	mov.f64 	%fd191, %fd190;
	@%p183 bra 	$L__BB10_32;
	setp.gt.f64 	%p184, %fd190, %fd26;
	mov.u64 	%rd295, %rd37;
	mov.f64 	%fd191, %fd26;
	@%p184 bra 	$L__BB10_32;
	setp.lt.s64 	%p185, %rd294, %rd37;
	min.s64 	%rd295, %rd294, %rd37;
	selp.f64 	%fd191, %fd190, %fd26, %p185;
$L__BB10_32:
	mov.b64 	%rd271, %fd191;
	mov.b64 	{%r326, %r331}, %rd271;
	mov.b32 	%r342, 4;
	mov.b32 	%r343, 31;
	mov.b32 	%r344, -1;
	// begin inline asm
	shfl.sync.down.b32 %r325, %r326, %r342, %r343, %r344;
	// end inline asm
	// begin inline asm
	shfl.sync.down.b32 %r330, %r331, %r342, %r343, %r344;
	// end inline asm
	mov.b64 	%rd272, {%r325, %r330};
	mov.b64 	%fd29, %rd272;
	mov.b64 	{%r336, %r341}, %rd295;
	// begin inline asm
	shfl.sync.down.b32 %r335, %r336, %r342, %r343, %r344;
	// end inline asm
	// begin inline asm
	shfl.sync.down.b32 %r340, %r341, %r342, %r343, %r344;
	// end inline asm
	mov.b64 	%rd40, {%r335, %r340};
	setp.gt.s32 	%p186, %r284, 27;
	setp.lt.f64 	%p187, %fd191, %fd29;
	or.pred  	%p188, %p186, %p187;
	mov.u64 	%rd296, %rd295;
	mov.f64 	%fd192, %fd191;
	@%p188 bra 	$L__BB10_35;
	setp.gt.f64 	%p189, %fd191, %fd29;
	mov.u64 	%rd296, %rd40;
	mov.f64 	%fd192, %fd29;
	@%p189 bra 	$L__BB10_35;
	setp.lt.s64 	%p190, %rd295, %rd40;
	min.s64 	%rd296, %rd295, %rd40;
	selp.f64 	%fd192, %fd191, %fd29, %p190;
$L__BB10_35:
	mov.b64 	%rd273, %fd192;
	mov.b64 	{%r346, %r351}, %rd273;
	mov.b32 	%r362, 8;
	mov.b32 	%r363, 31;
	mov.b32 	%r364, -1;
	// begin inline asm
	shfl.sync.down.b32 %r345, %r346, %r362, %r363, %r364;
	// end inline asm
	// begin inline asm
	shfl.sync.down.b32 %r350, %r351, %r362, %r363, %r364;
	// end inline asm
	mov.b64 	%rd274, {%r345, %r350};
	mov.b64 	%fd32, %rd274;
	mov.b64 	{%r356, %r361}, %rd296;
	// begin inline asm
	shfl.sync.down.b32 %r355, %r356, %r362, %r363, %r364;
	// end inline asm
	// begin inline asm
	shfl.sync.down.b32 %r360, %r361, %r362, %r363, %r364;
	// end inline asm
	mov.b64 	%rd43, {%r355, %r360};
	setp.gt.s32 	%p191, %r284, 23;
	setp.lt.f64 	%p192, %fd192, %fd32;
	or.pred  	%p193, %p191, %p192;
	mov.u64 	%rd297, %rd296;
	mov.f64 	%fd193, %fd192;
	@%p193 bra 	$L__BB10_38;
	setp.gt.f64 	%p194, %fd192, %fd32;
	mov.u64 	%rd297, %rd43;
	mov.f64 	%fd193, %fd32;
	@%p194 bra 	$L__BB10_38;
	setp.lt.s64 	%p195, %rd296, %rd43;
	min.s64 	%rd297, %rd296, %rd43;
	selp.f64 	%fd193, %fd192, %fd32, %p195;
$L__BB10_38:
	mov.b64 	%rd275, %fd193;
	mov.b64 	{%r366, %r371}, %rd275;
	mov.b32 	%r382, 16;
	mov.b32 	%r383, 31;
	mov.b32 	%r384, -1;
	// begin inline asm
	shfl.sync.down.b32 %r365, %r366, %r382, %r383, %r384;
	// end inline asm
	// begin inline asm
	shfl.sync.down.b32 %r370, %r371, %r382, %r383, %r384;
	// end inline asm
	mov.b64 	%rd276, {%r365, %r370};
	mov.b64 	%fd35, %rd276;
	mov.b64 	{%r376, %r381}, %rd297;
	// begin inline asm
	shfl.sync.down.b32 %r375, %r376, %r382, %r383, %r384;
	// end inline asm
	// begin inline asm
	shfl.sync.down.b32 %r380, %r381, %r382, %r383, %r384;
	// end inline asm
	mov.b64 	%rd46, {%r375, %r380};
	setp.gt.s32 	%p196, %r284, 15;
	setp.lt.f64 	%p197, %fd193, %fd35;
	or.pred  	%p198, %p196, %p197;
	mov.u64 	%rd350, %rd297;
	mov.f64 	%fd242, %fd193;
	@%p198 bra 	$L__BB10_41;
	setp.gt.f64 	%p199, %fd193, %fd35;
	mov.u64 	%rd350, %rd46;
	mov.f64 	%fd242, %fd35;
	@%p199 bra 	$L__BB10_41;
	setp.lt.s64 	%p200, %rd297, %rd46;
	min.s64 	%rd350, %rd297, %rd46;
	selp.f64 	%fd242, %fd193, %fd35, %p200;
$L__BB10_41:
	setp.ne.s32 	%p201, %r284, 0;
	@%p201 bra 	$L__BB10_43;
	shr.u32 	%r385, %r4, 1;
	and.b32  	%r386, %r385, 496;
	mov.u32 	%r387, _ZN6thrust24THRUST_300001_SM_1000_NS8cuda_cub4core6detail5shmemE;
	add.s32 	%r388, %r387, %r386;
	st.shared.f64 	[%r388+8], %fd242;
	st.shared.u64 	[%r388+16], %rd350;
$L__BB10_43:
	bar.sync 	0;
	setp.ne.s32 	%p202, %r4, 0;
	@%p202 bra 	$L__BB10_201;
	ld.shared.f64 	%fd38, [_ZN6thrust24THRUST_300001_SM_1000_NS8cuda_cub4core6detail5shmemE+24];
	ld.shared.u64 	%rd49, [_ZN6thrust24THRUST_300001_SM_1000_NS8cuda_cub4core6detail5shmemE+32];
	setp.lt.f64 	%p203, %fd242, %fd38;
	mov.u64 	%rd299, %rd350;
	mov.f64 	%fd195, %fd242;
	@%p203 bra 	$L__BB10_47;
	setp.lt.f64 	%p204, %fd38, %fd242;
	mov.u64 	%rd299, %rd49;
	mov.f64 	%fd195, %fd38;
	@%p204 bra 	$L__BB10_47;
	setp.lt.s64 	%p205, %rd350, %rd49;
	min.s64 	%rd299, %rd350, %rd49;
	selp.f64 	%fd195, %fd242, %fd38, %p205;
$L__BB10_47:
	ld.shared.f64 	%fd41, [_ZN6thrust24THRUST_300001_SM_1000_NS8cuda_cub4core6detail5shmemE+40];
	ld.shared.u64 	%rd52, [_ZN6thrust24THRUST_300001_SM_1000_NS8cuda_cub4core6detail5shmemE+48];
	setp.lt.f64 	%p206, %fd195, %fd41;
	mov.u64 	%rd300, %rd299;
	mov.f64 	%fd196, %fd195;
	@%p206 bra 	$L__BB10_50;
	setp.lt.f64 	%p207, %fd41, %fd195;
	mov.u64 	%rd300, %rd52;
	mov.f64 	%fd196, %fd41;
	@%p207 bra 	$L__BB10_50;
	setp.lt.s64 	%p208, %rd299, %rd52;
	min.s64 	%rd300, %rd299, %rd52;
	selp.f64 	%fd196, %fd195, %fd41, %p208;
$L__BB10_50:
	ld.shared.f64 	%fd44, [_ZN6thrust24THRUST_300001_SM_1000_NS8cuda_cub4core6detail5shmemE+56];
	ld.shared.u64 	%rd55, [_ZN6thrust24THRUST_300001_SM_1000_NS8cuda_cub4core6detail5shmemE+64];
	setp.lt.f64 	%p209, %fd196, %fd44;
	mov.u64 	%rd301, %rd300;
	mov.f64 	%fd197, %fd196;
	@%p209 bra 	$L__BB10_53;
	setp.lt.f64 	%p210, %fd44, %fd196;
	mov.u64 	%rd301, %rd55;
	mov.f64 	%fd197, %fd44;
	@%p210 bra 	$L__BB10_53;
	setp.lt.s64 	%p211, %rd300, %rd55;
	min.s64 	%rd301, %rd300, %rd55;
	selp.f64 	%fd197, %fd196, %fd44, %p211;
$L__BB10_53:
	ld.shared.f64 	%fd47, [_ZN6thrust24THRUST_300001_SM_1000_NS8cuda_cub4core6detail5shmemE+72];
	ld.shared.u64 	%rd58, [_ZN6thrust24THRUST_300001_SM_1000_NS8cuda_cub4core6detail5shmemE+80];
	setp.lt.f64 	%p212, %fd197, %fd47;
	mov.u64 	%rd302, %rd301;
	mov.f64 	%fd198, %fd197;
	@%p212 bra 	$L__BB10_56;
	setp.lt.f64 	%p213, %fd47, %fd197;
	mov.u64 	%rd302, %rd58;
	mov.f64 	%fd198, %fd47;
	@%p213 bra 	$L__BB10_56;
	setp.lt.s64 	%p214, %rd301, %rd58;
	min.s64 	%rd302, %rd301, %rd58;
	selp.f64 	%fd198, %fd197, %fd47, %p214;
$L__BB10_56:
	ld.shared.f64 	%fd50, [_ZN6thrust24THRUST_300001_SM_1000_NS8cuda_cub4core6detail5shmemE+88];
	ld.shared.u64 	%rd61, [_ZN6thrust24THRUST_300001_SM_1000_NS8cuda_cub4core6detail5shmemE+96];
	setp.lt.f64 	%p215, %fd198, %fd50;
	mov.u64 	%rd303, %rd302;
	mov.f64 	%fd199, %fd198;
	@%p215 bra 	$L__BB10_59;
	setp.lt.f64 	%p216, %fd50, %fd198;
	mov.u64 	%rd303, %rd61;
	mov.f64 	%fd199, %fd50;
	@%p216 bra 	$L__BB10_59;
	setp.lt.s64 	%p217, %rd302, %rd61;
	min.s64 	%rd303, %rd302, %rd61;
	selp.f64 	%fd199, %fd198, %fd50, %p217;
$L__BB10_59:
	ld.shared.f64 	%fd53, [_ZN6thrust24THRUST_300001_SM_1000_NS8cuda_cub4core6detail5shmemE+104];
	ld.shared.u64 	%rd64, [_ZN6thrust24THRUST_300001_SM_1000_NS8cuda_cub4core6detail5shmemE+112];
	setp.lt.f64 	%p218, %fd199, %fd53;
	mov.u64 	%rd304, %rd303;
	mov.f64 	%fd200, %fd199;
	@%p218 bra 	$L__BB10_62;
	setp.lt.f64 	%p219, %fd53, %fd199;
	mov.u64 	%rd304, %rd64;
	mov.f64 	%fd200, %fd53;
	@%p219 bra 	$L__BB10_62;
	setp.lt.s64 	%p220, %rd303, %rd64;
	min.s64 	%rd304, %rd303, %rd64;
	selp.f64 	%fd200, %fd199, %fd53, %p220;
$L__BB10_62:
	ld.shared.f64 	%fd56, [_ZN6thrust24THRUST_300001_SM_1000_NS8cuda_cub4core6detail5shmemE+120];
	ld.shared.u64 	%rd67, [_ZN6thrust24THRUST_300001_SM_1000_NS8cuda_cub4core6detail5shmemE+128];
	setp.lt.f64 	%p221, %fd200, %fd56;
	mov.u64 	%rd350, %rd304;
	mov.f64 	%fd242, %fd200;
	@%p221 bra 	$L__BB10_201;
	setp.lt.f64 	%p222, %fd56, %fd200;
	mov.u64 	%rd350, %rd67;
	mov.f64 	%fd242, %fd56;
	@%p222 bra 	$L__BB10_201;
	setp.lt.s64 	%p223, %rd304, %rd67;
	min.s64 	%rd350, %rd304, %rd67;
	selp.f64 	%fd242, %fd200, %fd56, %p223;
	bra.uni 	$L__BB10_201;
$L__BB10_65:
	// begin inline asm
	mov.u32 %r171, %laneid;
	// end inline asm
	and.b32  	%r192, %r4, 992;
	add.s32 	%r193, %r192, 32;
	setp.gt.s32 	%p120, %r193, %r3;
	not.b32 	%r194, %r192;
	add.s32 	%r195, %r3, %r194;
	selp.b32 	%r190, %r195, 31, %p120;
	mov.b64 	%rd257, %fd188;
	mov.b64 	{%r173, %r178}, %rd257;
	mov.b32 	%r189, 1;
	mov.b32 	%r191, -1;
	// begin inline asm
	shfl.sync.down.b32 %r172, %r173, %r189, %r190, %r191;
	// end inline asm
	// begin inline asm
	shfl.sync.down.b32 %r177, %r178, %r189, %r190, %r191;
	// end inline asm
	mov.b64 	%rd258, {%r172, %r177};
	mov.b64 	%fd58, %rd258;
	mov.b64 	{%r183, %r188}, %rd292;
	// begin inline asm
	shfl.sync.down.b32 %r182, %r183, %r189, %r190, %r191;
	// end inline asm
	// begin inline asm
	shfl.sync.down.b32 %r187, %r188, %r189, %r190, %r191;
	// end inline asm
	mov.b64 	%rd69, {%r182, %r187};
	setp.ge.s32 	%p121, %r171, %r190;
	setp.lt.f64 	%p122, %fd188, %fd58;
	or.pred  	%p123, %p121, %p122;
	mov.f64 	%fd201, %fd188;
	mov.u64 	%rd305, %rd292;
	@%p123 bra 	$L__BB10_68;
	setp.gt.f64 	%p124, %fd188, %fd58;
	mov.f64 	%fd201, %fd58;
	mov.u64 	%rd305, %rd69;
	@%p124 bra 	$L__BB10_68;
	setp.lt.s64 	%p125, %rd292, %rd69;
	selp.f64 	%fd201, %fd188, %fd58, %p125;
	min.s64 	%rd305, %rd292, %rd69;
$L__BB10_68:
	mov.b64 	%rd259, %fd201;
	mov.b64 	{%r197, %r202}, %rd259;
	mov.b32 	%r213, 2;
	mov.b32 	%r215, -1;
	// begin inline asm
	shfl.sync.down.b32 %r196, %r197, %r213, %r190, %r215;
	// end inline asm
	// begin inline asm
	shfl.sync.down.b32 %r201, %r202, %r213, %r190, %r215;
	// end inline asm
	mov.b64 	%rd260, {%r196, %r201};
	mov.b64 	%fd61, %rd260;
	mov.b64 	{%r207, %r212}, %rd305;
	// begin inline asm
	shfl.sync.down.b32 %r206, %r207, %r213, %r190, %r215;
	// end inline asm
	// begin inline asm
	shfl.sync.down.b32 %r211, %r212, %r213, %r190, %r215;
	// end inline asm
	mov.b64 	%rd72, {%r206, %r211};
	add.s32 	%r216, %r171, 2;
	setp.gt.s32 	%p126, %r216, %r190;
	setp.lt.f64 	%p127, %fd201, %fd61;
	or.pred  	%p128, %p126, %p127;
	mov.f64 	%fd202, %fd201;
	mov.u64 	%rd306, %rd305;
	@%p128 bra 	$L__BB10_71;
	setp.gt.f64 	%p129, %fd201, %fd61;
	mov.f64 	%fd202, %fd61;
	mov.u64 	%rd306, %rd72;
	@%p129 bra 	$L__BB10_71;
	setp.lt.s64 	%p130, %rd305, %rd72;
	selp.f64 	%fd202, %fd201, %fd61, %p130;
	min.s64 	%rd306, %rd305, %rd72;
$L__BB10_71:
	mov.b64 	%rd261, %fd202;
	mov.b64 	{%r218, %r223}, %rd261;
	mov.b32 	%r234, 4;
	mov.b32 	%r236, -1;
	// begin inline asm
	shfl.sync.down.b32 %r217, %r218, %r234, %r190, %r236;
	// end inline asm
	// begin inline asm
	shfl.sync.down.b32 %r222, %r223, %r234, %r190, %r236;
	// end inline asm
	mov.b64 	%rd262, {%r217, %r222};
	mov.b64 	%fd64, %rd262;
	mov.b64 	{%r228, %r233}, %rd306;
	// begin inline asm
	shfl.sync.down.b32 %r227, %r228, %r234, %r190, %r236;
	// end inline asm
	// begin inline asm
	shfl.sync.down.b32 %r232, %r233, %r234, %r190, %r236;
	// end inline asm
	mov.b64 	%rd75, {%r227, %r232};
	add.s32 	%r237, %r171, 4;
	setp.gt.s32 	%p131, %r237, %r190;
	setp.lt.f64 	%p132, %fd202, %fd64;
	or.pred  	%p133, %p131, %p132;
	mov.f64 	%fd203, %fd202;
	mov.u64 	%rd307, %rd306;
	@%p133 bra 	$L__BB10_74;
	setp.gt.f64 	%p134, %fd202, %fd64;
	mov.f64 	%fd203, %fd64;
	mov.u64 	%rd307, %rd75;
	@%p134 bra 	$L__BB10_74;
	setp.lt.s64 	%p135, %rd306, %rd75;
	selp.f64 	%fd203, %fd202, %fd64, %p135;
	min.s64 	%rd307, %rd306, %rd75;
$L__BB10_74:
	mov.b64 	%rd263, %fd203;
	mov.b64 	{%r239, %r244}, %rd263;
	mov.b32 	%r255, 8;
	mov.b32 	%r257, -1;
	// begin inline asm
	shfl.sync.down.b32 %r238, %r239, %r255, %r190, %r257;
	// end inline asm
	// begin inline asm
	shfl.sync.down.b32 %r243, %r244, %r255, %r190, %r257;
	// end inline asm
	mov.b64 	%rd264, {%r238, %r243};
	mov.b64 	%fd67, %rd264;
	mov.b64 	{%r249, %r254}, %rd307;
	// begin inline asm
	shfl.sync.down.b32 %r248, %r249, %r255, %r190, %r257;
	// end inline asm
	// begin inline asm
	shfl.sync.down.b32 %r253, %r254, %r255, %r190, %r257;
	// end inline asm
	mov.b64 	%rd78, {%r248, %r253};
	add.s32 	%r258, %r171, 8;
	setp.gt.s32 	%p136, %r258, %r190;
	setp.lt.f64 	%p137, %fd203, %fd67;
	or.pred  	%p138, %p136, %p137;
	mov.f64 	%fd204, %fd203;
	mov.u64 	%rd308, %rd307;
	@%p138 bra 	$L__BB10_77;
	setp.gt.f64 	%p139, %fd203, %fd67;
	mov.f64 	%fd204, %fd67;
	mov.u64 	%rd308, %rd78;
	@%p139 bra 	$L__BB10_77;
	setp.lt.s64 	%p140, %rd307, %rd78;
	selp.f64 	%fd204, %fd203, %fd67, %p140;
	min.s64 	%rd308, %rd307, %rd78;
$L__BB10_77:
	mov.b64 	%rd265, %fd204;
	mov.b64 	{%r260, %r265}, %rd265;
	mov.b32 	%r276, 16;
	mov.b32 	%r278, -1;
	// begin inline asm
	shfl.sync.down.b32 %r259, %r260, %r276, %r190, %r278;
	// end inline asm
	// begin inline asm
	shfl.sync.down.b32 %r264, %r265, %r276, %r190, %r278;
	// end inline asm
	mov.b64 	%rd266, {%r259, %r264};
	mov.b64 	%fd70, %rd266;
	mov.b64 	{%r270, %r275}, %rd308;
	// begin inline asm
	shfl.sync.down.b32 %r269, %r270, %r276, %r190, %r278;
	// end inline asm
	// begin inline asm
	shfl.sync.down.b32 %r274, %r275, %r276, %r190, %r278;
	// end inline asm
	mov.b64 	%rd81, {%r269, %r274};
	add.s32 	%r279, %r171, 16;
	setp.gt.s32 	%p141, %r279, %r190;
	setp.lt.f64 	%p142, %fd204, %fd70;
	or.pred  	%p143, %p141, %p142;
	mov.f64 	%fd242, %fd204;
	mov.u64 	%rd350, %rd308;
	@%p143 bra 	$L__BB10_80;
	setp.gt.f64 	%p144, %fd204, %fd70;
	mov.f64 	%fd242, %fd70;
	mov.u64 	%rd350, %rd81;
	@%p144 bra 	$L__BB10_80;
	setp.lt.s64 	%p145, %rd308, %rd81;
	selp.f64 	%fd242, %fd204, %fd70, %p145;
	min.s64 	%rd350, %rd308, %rd81;
$L__BB10_80:
	setp.ne.s32 	%p146, %r171, 0;
	@%p146 bra 	$L__BB10_82;
	shr.u32 	%r280, %r4, 1;
	and.b32  	%r281, %r280, 496;
	mov.u32 	%r282, _ZN6thrust24THRUST_300001_SM_1000_NS8cuda_cub4core6detail5shmemE;
	add.s32 	%r283, %r282, %r281;
	st.shared.f64 	[%r283+8], %fd242;
	st.shared.u64 	[%r283+16], %rd350;
$L__BB10_82:
	bar.sync 	0;
	setp.ne.s32 	%p147, %r4, 0;
	@%p147 bra 	$L__BB10_201;
	setp.lt.s32 	%p148, %r3, 33;
	mov.f64 	%fd206, %fd242;
	mov.u64 	%rd310, %rd350;
	@%p148 bra 	$L__BB10_87;
	ld.shared.f64 	%fd73, [_ZN6thrust24THRUST_300001_SM_1000_NS8cuda_cub4core6detail5shmemE+24];
	ld.shared.u64 	%rd84, [_ZN6thrust24THRUST_300001_SM_1000_NS8cuda_cub4core6detail5shmemE+32];
	setp.lt.f64 	%p149, %fd242, %fd73;
	mov.f64 	%fd206, %fd242;
	mov.u64 	%rd310, %rd350;
	@%p149 bra 	$L__BB10_87;
	setp.lt.f64 	%p150, %fd73, %fd242;
	mov.f64 	%fd206, %fd73;
	mov.u64 	%rd310, %rd84;
	@%p150 bra 	$L__BB10_87;
	setp.lt.s64 	%p151, %rd350, %rd84;
	selp.f64 	%fd206, %fd242, %fd73, %p151;
	min.s64 	%rd310, %rd350, %rd84;
$L__BB10_87:
	setp.lt.s32 	%p152, %r3, 65;
	mov.f64 	%fd207, %fd206;
	mov.u64 	%rd311, %rd310;
	@%p152 bra 	$L__BB10_91;
	ld.shared.f64 	%fd76, [_ZN6thrust24THRUST_300001_SM_1000_NS8cuda_cub4core6detail5shmemE+40];
	ld.shared.u64 	%rd87, [_ZN6thrust24THRUST_300001_SM_1000_NS8cuda_cub4core6detail5shmemE+48];
	setp.lt.f64 	%p153, %fd206, %fd76;
	mov.f64 	%fd207, %fd206;
	mov.u64 	%rd311, %rd310;
	@%p153 bra 	$L__BB10_91;
	setp.lt.f64 	%p154, %fd76, %fd206;
	mov.f64 	%fd207, %fd76;
	mov.u64 	%rd311, %rd87;
	@%p154 bra 	$L__BB10_91;
	setp.lt.s64 	%p155, %rd310, %rd87;
	selp.f64 	%fd207, %fd206, %fd76, %p155;
	min.s64 	%rd311, %rd310, %rd87;
$L__BB10_91:
	setp.lt.s32 	%p156, %r3, 97;
	mov.f64 	%fd208, %fd207;
	mov.u64 	%rd312, %rd311;
	@%p156 bra 	$L__BB10_95;
	ld.shared.f64 	%fd79, [_ZN6thrust24THRUST_300001_SM_1000_NS8cuda_cub4core6detail5shmemE+56];
	ld.shared.u64 	%rd90, [_ZN6thrust24THRUST_300001_SM_1000_NS8cuda_cub4core6detail5shmemE+64];
	setp.lt.f64 	%p157, %fd207, %fd79;
	mov.f64 	%fd208, %fd207;
	mov.u64 	%rd312, %rd311;
	@%p157 bra 	$L__BB10_95;
	setp.lt.f64 	%p158, %fd79, %fd207;
	mov.f64 	%fd208, %fd79;
	mov.u64 	%rd312, %rd90;
	@%p158 bra 	$L__BB10_95;
	setp.lt.s64 	%p159, %rd311, %rd90;
	selp.f64 	%fd208, %fd207, %fd79, %p159;
	min.s64 	%rd312, %rd311, %rd90;
$L__BB10_95:
	setp.lt.s32 	%p160, %r3, 129;
	mov.f64 	%fd209, %fd208;
	mov.u64 	%rd313, %rd312;
	@%p160 bra 	$L__BB10_99;
	ld.shared.f64 	%fd82, [_ZN6thrust24THRUST_300001_SM_1000_NS8cuda_cub4core6detail5shmemE+72];
	ld.shared.u64 	%rd93, [_ZN6thrust24THRUST_300001_SM_1000_NS8cuda_cub4core6detail5shmemE+80];
	setp.lt.f64 	%p161, %fd208, %fd82;
	mov.f64 	%fd209, %fd208;
	mov.u64 	%rd313, %rd312;
	@%p161 bra 	$L__BB10_99;
	setp.lt.f64 	%p162, %fd82, %fd208;
	mov.f64 	%fd209, %fd82;
	mov.u64 	%rd313, %rd93;
	@%p162 bra 	$L__BB10_99;
	setp.lt.s64 	%p163, %rd312, %rd93;
	selp.f64 	%fd209, %fd208, %fd82, %p163;
	min.s64 	%rd313, %rd312, %rd93;
$L__BB10_99:
	setp.lt.s32 	%p164, %r3, 161;
	mov.f64 	%fd210, %fd209;
	mov.u64 	%rd314, %rd313;
	@%p164 bra 	$L__BB10_103;
	ld.shared.f64 	%fd85, [_ZN6thrust24THRUST_300001_SM_1000_NS8cuda_cub4core6detail5shmemE+88];
	ld.shared.u64 	%rd96, [_ZN6thrust24THRUST_300001_SM_1000_NS8cuda_cub4core6detail5shmemE+96];
	setp.lt.f64 	%p165, %fd209, %fd85;
	mov.f64 	%fd210, %fd209;
	mov.u64 	%rd314, %rd313;
	@%p165 bra 	$L__BB10_103;
	setp.lt.f64 	%p166, %fd85, %fd209;
	mov.f64 	%fd210, %fd85;
	mov.u64 	%rd314, %rd96;
	@%p166 bra 	$L__BB10_103;
	setp.lt.s64 	%p167, %rd313, %rd96;
	selp.f64 	%fd210, %fd209, %fd85, %p167;
	min.s64 	%rd314, %rd313, %rd96;
$L__BB10_103:
	setp.lt.s32 	%p168, %r3, 193;
	mov.f64 	%fd211, %fd210;
	mov.u64 	%rd315, %rd314;
	@%p168 bra 	$L__BB10_107;
	ld.shared.f64 	%fd88, [_ZN6thrust24THRUST_300001_SM_1000_NS8cuda_cub4core6detail5shmemE+104];
	ld.shared.u64 	%rd99, [_ZN6thrust24THRUST_300001_SM_1000_NS8cuda_cub4core6detail5shmemE+112];
	setp.lt.f64 	%p169, %fd210, %fd88;
	mov.f64 	%fd211, %fd210;
	mov.u64 	%rd315, %rd314;
	@%p169 bra 	$L__BB10_107;
	setp.lt.f64 	%p170, %fd88, %fd210;
	mov.f64 	%fd211, %fd88;
	mov.u64 	%rd315, %rd99;
	@%p170 bra 	$L__BB10_107;
	setp.lt.s64 	%p171, %rd314, %rd99;
	selp.f64 	%fd211, %fd210, %fd88, %p171;
	min.s64 	%rd315, %rd314, %rd99;
$L__BB10_107:
	setp.lt.s32 	%p172, %r3, 225;
	mov.u64 	%rd350, %rd315;
	mov.f64 	%fd242, %fd211;
	@%p172 bra 	$L__BB10_201;
	ld.shared.f64 	%fd91, [_ZN6thrust24THRUST_300001_SM_1000_NS8cuda_cub4core6detail5shmemE+120];
	ld.shared.u64 	%rd102, [_ZN6thrust24THRUST_300001_SM_1000_NS8cuda_cub4core6detail5shmemE+128];
	setp.lt.f64 	%p173, %fd211, %fd91;
	mov.u64 	%rd350, %rd315;
	mov.f64 	%fd242, %fd211;
	@%p173 bra 	$L__BB10_201;
	setp.lt.f64 	%p174, %fd91, %fd211;
	mov.u64 	%rd350, %rd102;
	mov.f64 	%fd242, %fd91;
	@%p174 bra 	$L__BB10_201;
	setp.lt.s64 	%p175, %rd315, %rd102;
	selp.f64 	%fd242, %fd211, %fd91, %p175;
	min.s64 	%rd350, %rd315, %rd102;
	bra.uni 	$L__BB10_201;
$L__BB10_111:
	mov.u32 	%r20, %tid.x;
	add.s64 	%rd104, %rd3, %rd4;
	cvt.u64.u32 	%rd105, %r20;
	add.s64 	%rd202, %rd105, %rd4;
	shl.b64 	%rd203, %rd202, 3;
	add.s64 	%rd204, %rd2, %rd203;
	ld.global.f64 	%fd172, [%rd204];
	add.s32 	%r36, %r20, 256;
	cvt.u64.u32 	%rd205, %r36;
	ld.global.f64 	%fd173, [%rd204+2048];
	add.s32 	%r37, %r20, 512;
	cvt.u64.u32 	%rd206, %r37;
	ld.global.f64 	%fd174, [%rd204+4096];
	ld.global.f64 	%fd93, [%rd204+6144];
	or.b32  	%r38, %r20, 1024;
	cvt.u64.u32 	%rd106, %r38;
	add.s64 	%rd107, %rd104, %rd106;
	ld.global.f64 	%fd94, [%rd204+8192];
	setp.lt.f64 	%p2, %fd173, %fd172;
	selp.f64 	%fd175, %fd173, %fd172, %p2;
	selp.b64 	%rd207, %rd205, %rd105, %p2;
	setp.lt.f64 	%p3, %fd174, %fd175;
	selp.f64 	%fd95, %fd174, %fd175, %p3;
	selp.b64 	%rd108, %rd206, %rd207, %p3;
	setp.lt.f64 	%p4, %fd95, %fd93;
	mov.f64 	%fd212, %fd95;
	mov.u64 	%rd316, %rd108;
	@%p4 bra 	$L__BB10_114;
	add.s32 	%r39, %r20, 768;
	cvt.u64.u32 	%rd316, %r39;
	setp.lt.f64 	%p5, %fd93, %fd95;
	mov.f64 	%fd212, %fd93;
	@%p5 bra 	$L__BB10_114;
	mov.f64 	%fd212, %fd95;
	mov.u64 	%rd316, %rd108;
$L__BB10_114:
	add.s64 	%rd111, %rd104, %rd316;
	setp.lt.f64 	%p6, %fd212, %fd94;
	mov.f64 	%fd230, %fd212;
	mov.u64 	%rd338, %rd111;
	@%p6 bra 	$L__BB10_117;
	setp.lt.f64 	%p7, %fd94, %fd212;
	mov.f64 	%fd230, %fd94;
	mov.u64 	%rd338, %rd107;
	@%p7 bra 	$L__BB10_117;
	setp.lt.s64 	%p8, %rd316, %rd106;
	selp.f64 	%fd230, %fd212, %fd94, %p8;
	selp.b64 	%rd338, %rd111, %rd107, %p8;
$L__BB10_117:
	setp.le.u64 	%p9, %rd198, %rd5;
	@%p9 bra 	$L__BB10_162;
	setp.ne.s32 	%p10, %r20, 0;
	@%p10 bra 	$L__BB10_120;
	atom.global.add.u64 	%rd208, [%rd1+8], 1280;
	add.s64 	%rd209, %rd208, %rd5;
	st.shared.u64 	[_ZN6thrust24THRUST_300001_SM_1000_NS8cuda_cub4core6detail5shmemE+152], %rd209;
$L__BB10_120:
	bar.sync 	0;
	ld.shared.u64 	%rd326, [_ZN6thrust24THRUST_300001_SM_1000_NS8cuda_cub4core6detail5shmemE+152];
	add.s64 	%rd210, %rd326, 1280;
	setp.gt.s64 	%p11, %rd210, %rd198;
	@%p11 bra 	$L__BB10_139;
$L__BB10_121:
	add.s64 	%rd211, %rd326, %rd105;
	shl.b64 	%rd212, %rd211, 3;
	add.s64 	%rd213, %rd2, %rd212;
	add.s64 	%rd117, %rd211, %rd3;
	ld.global.f64 	%fd100, [%rd213];
	add.s64 	%rd118, %rd117, 256;
	ld.global.f64 	%fd101, [%rd213+2048];
	add.s64 	%rd119, %rd117, 512;
	ld.global.f64 	%fd102, [%rd213+4096];
	add.s64 	%rd120, %rd117, 768;
	ld.global.f64 	%fd103, [%rd213+6144];
	add.s64 	%rd121, %rd117, 1024;
	ld.global.f64 	%fd104, [%rd213+8192];
	setp.lt.f64 	%p12, %fd230, %fd100;
	mov.f64 	%fd215, %fd230;
	mov.u64 	%rd320, %rd338;
	@%p12 bra 	$L__BB10_124;
	setp.lt.f64 	%p13, %fd100, %fd230;
	mov.f64 	%fd215, %fd100;
	mov.u64 	%rd320, %rd117;
	@%p13 bra 	$L__BB10_124;
	setp.lt.s64 	%p14, %rd338, %rd117;
	selp.f64 	%fd215, %fd230, %fd100, %p14;
	min.s64 	%rd320, %rd338, %rd117;
$L__BB10_124:
	setp.lt.f64 	%p15, %fd215, %fd101;
	mov.f64 	%fd216, %fd215;
	mov.u64 	%rd321, %rd320;
	@%p15 bra 	$L__BB10_127;
	setp.lt.f64 	%p16, %fd101, %fd215;
	mov.f64 	%fd216, %fd101;
	mov.u64 	%rd321, %rd118;
	@%p16 bra 	$L__BB10_127;
	setp.lt.s64 	%p17, %rd320, %rd118;
	selp.f64 	%fd216, %fd215, %fd101, %p17;
	min.s64 	%rd321, %rd320, %rd118;
$L__BB10_127:
	setp.lt.f64 	%p18, %fd216, %fd102;
	mov.f64 	%fd217, %fd216;
	mov.u64 	%rd322, %rd321;
	@%p18 bra 	$L__BB10_130;
	setp.lt.f64 	%p19, %fd102, %fd216;
	mov.f64 	%fd217, %fd102;
	mov.u64 	%rd322, %rd119;
	@%p19 bra 	$L__BB10_130;
	setp.lt.s64 	%p20, %rd321, %rd119;
	selp.f64 	%fd217, %fd216, %fd102, %p20;
	min.s64 	%rd322, %rd321, %rd119;
$L__BB10_130:
	setp.lt.f64 	%p21, %fd217, %fd103;
	mov.f64 	%fd218, %fd217;
	mov.u64 	%rd323, %rd322;
	@%p21 bra 	$L__BB10_133;
	setp.lt.f64 	%p22, %fd103, %fd217;
	mov.f64 	%fd218, %fd103;
	mov.u64 	%rd323, %rd120;
	@%p22 bra 	$L__BB10_133;
	setp.lt.s64 	%p23, %rd322, %rd120;
	selp.f64 	%fd218, %fd217, %fd103, %p23;
	min.s64 	%rd323, %rd322, %rd120;
$L__BB10_133:
	setp.lt.f64 	%p24, %fd218, %fd104;
	mov.f64 	%fd230, %fd218;
	mov.u64 	%rd338, %rd323;
	@%p24 bra 	$L__BB10_136;
	setp.lt.f64 	%p25, %fd104, %fd218;
	mov.f64 	%fd230, %fd104;
	mov.u64 	%rd338, %rd121;
	@%p25 bra 	$L__BB10_136;
	setp.lt.s64 	%p26, %rd323, %rd121;
	selp.f64 	%fd230, %fd218, %fd104, %p26;
	min.s64 	%rd338, %rd323, %rd121;
$L__BB10_136:
	setp.ne.s32 	%p27, %r20, 0;
	bar.sync 	0;
	@%p27 bra 	$L__BB10_138;
	atom.global.add.u64 	%rd214, [%rd1+8], 1280;
	add.s64 	%rd215, %rd214, %rd5;
	st.shared.u64 	[_ZN6thrust24THRUST_300001_SM_1000_NS8cuda_cub4core6detail5shmemE+152], %rd215;
$L__BB10_138:
	bar.sync 	0;
	ld.shared.u64 	%rd326, [_ZN6thrust24THRUST_300001_SM_1000_NS8cuda_cub4core6detail5shmemE+152];
	add.s64 	%rd216, %rd326, 1280;
	setp.le.s64 	%p28, %rd216, %rd198;
	@%p28 bra 	$L__BB10_121;
$L__BB10_139:
	setp.le.s64 	%p29, %rd198, %rd326;
	@%p29 bra 	$L__BB10_162;
	cvt.u32.u64 	%r40, %rd326;
	cvt.u32.u64 	%r41, %rd198;
	sub.s32 	%r21, %r41, %r40;
	setp.ge.s32 	%p30, %r20, %r21;
	@%p30 bra 	$L__BB10_162;
	not.b32 	%r43, %r20;
	add.s32 	%r44, %r43, %r41;
	sub.s32 	%r22, %r44, %r40;
	and.b32  	%r46, %r22, 768;
	setp.eq.s32 	%p31, %r46, 768;
	mov.u32 	%r397, %r20;
	@%p31 bra 	$L__BB10_147;
	add.s64 	%rd218, %rd326, %rd105;
	add.s64 	%rd328, %rd218, %rd3;
	shl.b64 	%rd219, %rd218, 3;
	add.s64 	%rd327, %rd2, %rd219;
	shr.u32 	%r47, %r22, 8;
	add.s32 	%r48, %r47, 1;
	and.b32  	%r49, %r48, 3;
	neg.s32 	%r395, %r49;
	mov.u32 	%r397, %r20;
$L__BB10_143:
	.pragma "nounroll";
	mov.u64 	%rd139, %rd338;
	mov.f64 	%fd116, %fd230;
	ld.global.f64 	%fd117, [%rd327];
	setp.lt.f64 	%p32, %fd116, %fd117;
	@%p32 bra 	$L__BB10_146;
	setp.lt.f64 	%p33, %fd117, %fd116;
	mov.f64 	%fd230, %fd117;
	mov.u64 	%rd338, %rd328;
	@%p33 bra 	$L__BB10_146;
	setp.lt.s64 	%p34, %rd139, %rd328;
	selp.f64 	%fd230, %fd116, %fd117, %p34;
	min.s64 	%rd338, %rd139, %rd328;
$L__BB10_146:
	add.s32 	%r397, %r397, 256;
	add.s64 	%rd328, %rd328, 256;
	add.s64 	%rd327, %rd327, 2048;
	add.s32 	%r395, %r395, 1;
	setp.ne.s32 	%p35, %r395, 0;
	@%p35 bra 	$L__BB10_143;
$L__BB10_147:
	setp.lt.u32 	%p36, %r22, 768;
	@%p36 bra 	$L__BB10_162;
	add.s32 	%r398, %r397, 512;
$L__BB10_149:
	mov.u32 	%r30, %r398;
	add.s32 	%r50, %r30, -512;
	cvt.u64.u32 	%rd220, %r50;
	add.s64 	%rd221, %rd326, %rd220;
	shl.b64 	%rd222, %rd221, 3;
	add.s64 	%rd147, %rd2, %rd222;
	add.s64 	%rd148, %rd221, %rd3;
	ld.global.f64 	%fd123, [%rd147];
	setp.lt.f64 	%p37, %fd230, %fd123;
	mov.f64 	%fd226, %fd230;
	mov.u64 	%rd334, %rd338;
	@%p37 bra 	$L__BB10_152;
	setp.lt.f64 	%p38, %fd123, %fd230;
	mov.f64 	%fd226, %fd123;
	mov.u64 	%rd334, %rd148;
	@%p38 bra 	$L__BB10_152;
	setp.lt.s64 	%p39, %rd338, %rd148;
	selp.f64 	%fd226, %fd230, %fd123, %p39;
	min.s64 	%rd334, %rd338, %rd148;
$L__BB10_152:
	add.s32 	%r51, %r30, -256;
	cvt.u64.u32 	%rd223, %r51;
	add.s64 	%rd224, %rd326, %rd223;
	add.s64 	%rd151, %rd224, %rd3;
	ld.global.f64 	%fd126, [%rd147+2048];
	setp.lt.f64 	%p40, %fd226, %fd126;
	mov.f64 	%fd227, %fd226;
	mov.u64 	%rd335, %rd334;
	@%p40 bra 	$L__BB10_155;
	setp.lt.f64 	%p41, %fd126, %fd226;
	mov.f64 	%fd227, %fd126;
	mov.u64 	%rd335, %rd151;
	@%p41 bra 	$L__BB10_155;
	setp.lt.s64 	%p42, %rd334, %rd151;
	selp.f64 	%fd227, %fd226, %fd126, %p42;
	min.s64 	%rd335, %rd334, %rd151;
$L__BB10_155:
	cvt.u64.u32 	%rd225, %r30;
	add.s64 	%rd226, %rd326, %rd225;
	add.s64 	%rd154, %rd226, %rd3;
	ld.global.f64 	%fd129, [%rd147+4096];
	setp.lt.f64 	%p43, %fd227, %fd129;
	mov.f64 	%fd228, %fd227;
	mov.u64 	%rd336, %rd335;
	@%p43 bra 	$L__BB10_158;
	setp.lt.f64 	%p44, %fd129, %fd227;
	mov.f64 	%fd228, %fd129;
	mov.u64 	%rd336, %rd154;
	@%p44 bra 	$L__BB10_158;
	setp.lt.s64 	%p45, %rd335, %rd154;
	selp.f64 	%fd228, %fd227, %fd129, %p45;
	min.s64 	%rd336, %rd335, %rd154;
$L__BB10_158:
	add.s32 	%r52, %r30, 256;
	cvt.u64.u32 	%rd227, %r52;
	add.s64 	%rd228, %rd326, %rd227;
	add.s64 	%rd157, %rd228, %rd3;
	ld.global.f64 	%fd132, [%rd147+6144];
	setp.lt.f64 	%p46, %fd228, %fd132;
	mov.f64 	%fd230, %fd228;
	mov.u64 	%rd338, %rd336;
	@%p46 bra 	$L__BB10_161;
	setp.lt.f64 	%p47, %fd132, %fd228;
	mov.f64 	%fd230, %fd132;
	mov.u64 	%rd338, %rd157;
	@%p47 bra 	$L__BB10_161;
	setp.lt.s64 	%p48, %rd336, %rd157;
	selp.f64 	%fd230, %fd228, %fd132, %p48;
	min.s64 	%rd338, %rd336, %rd157;
$L__BB10_161:
	add.s32 	%r398, %r30, 1024;
	add.s32 	%r53, %r30, 512;
	setp.lt.s32 	%p49, %r53, %r21;
	@%p49 bra 	$L__BB10_149;
$L__BB10_162:
	// begin inline asm
	mov.u32 %r54, %laneid;
	// end inline asm
	mov.b64 	%rd229, %fd230;
	mov.b64 	{%r56, %r61}, %rd229;
	mov.b32 	%r72, 1;
	mov.b32 	%r73, 31;
	mov.b32 	%r74, -1;
	// begin inline asm
	shfl.sync.down.b32 %r55, %r56, %r72, %r73, %r74;
	// end inline asm
	// begin inline asm
	shfl.sync.down.b32 %r60, %r61, %r72, %r73, %r74;
	// end inline asm
	mov.b64 	%rd230, {%r55, %r60};
	mov.b64 	%fd136, %rd230;
	mov.b64 	{%r66, %r71}, %rd338;
	// begin inline asm
	shfl.sync.down.b32 %r65, %r66, %r72, %r73, %r74;
	// end inline asm
	// begin inline asm
	shfl.sync.down.b32 %r70, %r71, %r72, %r73, %r74;
	// end inline asm
	mov.b64 	%rd161, {%r65, %r70};
	setp.gt.s32 	%p50, %r54, 30;
	setp.lt.f64 	%p51, %fd230, %fd136;
	or.pred  	%p52, %p50, %p51;
	mov.f64 	%fd231, %fd230;
	mov.u64 	%rd339, %rd338;
	@%p52 bra 	$L__BB10_165;
	setp.gt.f64 	%p53, %fd230, %fd136;
	mov.f64 	%fd231, %fd136;
	mov.u64 	%rd339, %rd161;
	@%p53 bra 	$L__BB10_165;
	setp.lt.s64 	%p54, %rd338, %rd161;
	selp.f64 	%fd231, %fd230, %fd136, %p54;
	min.s64 	%rd339, %rd338, %rd161;
$L__BB10_165:
	mov.b64 	%rd231, %fd231;
	mov.b64 	{%r76, %r81}, %rd231;
	mov.b32 	%r92, 2;
	mov.b32 	%r93, 31;
	mov.b32 	%r94, -1;
	// begin inline asm
	shfl.sync.down.b32 %r75, %r76, %r92, %r93, %r94;
	// end inline asm
	// begin inline asm
	shfl.sync.down.b32 %r80, %r81, %r92, %r93, %r94;
	// end inline asm
	mov.b64 	%rd232, {%r75, %r80};
	mov.b64 	%fd139, %rd232;
	mov.b64 	{%r86, %r91}, %rd339;
	// begin inline asm
	shfl.sync.down.b32 %r85, %r86, %r92, %r93, %r94;
	// end inline asm
	// begin inline asm
	shfl.sync.down.b32 %r90, %r91, %r92, %r93, %r94;
	// end inline asm
	mov.b64 	%rd164, {%r85, %r90};
	setp.gt.s32 	%p55, %r54, 29;
	setp.lt.f64 	%p56, %fd231, %fd139;
	or.pred  	%p57, %p55, %p56;
	mov.f64 	%fd232, %fd231;
	mov.u64 	%rd340, %rd339;
	@%p57 bra 	$L__BB10_168;
	setp.gt.f64 	%p58, %fd231, %fd139;
	mov.f64 	%fd232, %fd139;
	mov.u64 	%rd340, %rd164;
	@%p58 bra 	$L__BB10_168;
	setp.lt.s64 	%p59, %rd339, %rd164;
	selp.f64 	%fd232, %fd231, %fd139, %p59;
	min.s64 	%rd340, %rd339, %rd164;
$L__BB10_168:
	mov.b64 	%rd233, %fd232;
	mov.b64 	{%r96, %r101}, %rd233;
	mov.b32 	%r112, 4;
	mov.b32 	%r113, 31;
	mov.b32 	%r114, -1;
	// begin inline asm
	shfl.sync.down.b32 %r95, %r96, %r112, %r113, %r114;
	// end inline asm
	// begin inline asm
	shfl.sync.down.b32 %r100, %r101, %r112, %r113, %r114;
	// end inline asm
	mov.b64 	%rd234, {%r95, %r100};
	mov.b64 	%fd142, %rd234;
	mov.b64 	{%r106, %r111}, %rd340;
	// begin inline asm
	shfl.sync.down.b32 %r105, %r106, %r112, %r113, %r114;
	// end inline asm
	// begin inline asm
	shfl.sync.down.b32 %r110, %r111, %r112, %r113, %r114;
	// end inline asm
	mov.b64 	%rd167, {%r105, %r110};
	setp.gt.s32 	%p60, %r54, 27;
	setp.lt.f64 	%p61, %fd232, %fd142;
	or.pred  	%p62, %p60, %p61;
	mov.f64 	%fd233, %fd232;
	mov.u64 	%rd341, %rd340;
	@%p62 bra 	$L__BB10_171;
	setp.gt.f64 	%p63, %fd232, %fd142;
	mov.f64 	%fd233, %fd142;
	mov.u64 	%rd341, %rd167;
	@%p63 bra 	$L__BB10_171;
	setp.lt.s64 	%p64, %rd340, %rd167;
	selp.f64 	%fd233, %fd232, %fd142, %p64;
	min.s64 	%rd341, %rd340, %rd167;
$L__BB10_171:
	mov.b64 	%rd235, %fd233;
	mov.b64 	{%r116, %r121}, %rd235;
	mov.b32 	%r132, 8;
	mov.b32 	%r133, 31;
	mov.b32 	%r134, -1;
	// begin inline asm
	shfl.sync.down.b32 %r115, %r116, %r132, %r133, %r134;
	// end inline asm
	// begin inline asm
	shfl.sync.down.b32 %r120, %r121, %r132, %r133, %r134;
	// end inline asm
	mov.b64 	%rd236, {%r115, %r120};
	mov.b64 	%fd145, %rd236;
	mov.b64 	{%r126, %r131}, %rd341;
	// begin inline asm
	shfl.sync.down.b32 %r125, %r126, %r132, %r133, %r134;
	// end inline asm
	// begin inline asm
	shfl.sync.down.b32 %r130, %r131, %r132, %r133, %r134;
	// end inline asm
	mov.b64 	%rd170, {%r125, %r130};
	setp.gt.s32 	%p65, %r54, 23;
	setp.lt.f64 	%p66, %fd233, %fd145;
	or.pred  	%p67, %p65, %p66;
	mov.f64 	%fd234, %fd233;
	mov.u64 	%rd342, %rd341;
	@%p67 bra 	$L__BB10_174;
	setp.gt.f64 	%p68, %fd233, %fd145;
	mov.f64 	%fd234, %fd145;
	mov.u64 	%rd342, %rd170;
	@%p68 bra 	$L__BB10_174;
	setp.lt.s64 	%p69, %rd341, %rd170;
	selp.f64 	%fd234, %fd233, %fd145, %p69;
	min.s64 	%rd342, %rd341, %rd170;
$L__BB10_174:
	mov.b64 	%rd237, %fd234;
	mov.b64 	{%r136, %r141}, %rd237;
	mov.b32 	%r152, 16;
	mov.b32 	%r153, 31;
	mov.b32 	%r154, -1;
	// begin inline asm
	shfl.sync.down.b32 %r135, %r136, %r152, %r153, %r154;
	// end inline asm
	// begin inline asm
	shfl.sync.down.b32 %r140, %r141, %r152, %r153, %r154;
	// end inline asm
	mov.b64 	%rd238, {%r135, %r140};
	mov.b64 	%fd148, %rd238;
	mov.b64 	{%r146, %r151}, %rd342;
	// begin inline asm
	shfl.sync.down.b32 %r145, %r146, %r152, %r153, %r154;
	// end inline asm
	// begin inline asm
	shfl.sync.down.b32 %r150, %r151, %r152, %r153, %r154;
	// end inline asm
	mov.b64 	%rd173, {%r145, %r150};
	setp.gt.s32 	%p70, %r54, 15;
	setp.lt.f64 	%p71, %fd234, %fd148;
	or.pred  	%p72, %p70, %p71;
	mov.f64 	%fd242, %fd234;
	mov.u64 	%rd350, %rd342;
	@%p72 bra 	$L__BB10_177;
	setp.gt.f64 	%p73, %fd234, %fd148;
	mov.f64 	%fd242, %fd148;
	mov.u64 	%rd350, %rd173;
	@%p73 bra 	$L__BB10_177;
	setp.lt.s64 	%p74, %rd342, %rd173;
	selp.f64 	%fd242, %fd234, %fd148, %p74;
	min.s64 	%rd350, %rd342, %rd173;
$L__BB10_177:
	setp.ne.s32 	%p75, %r54, 0;
	@%p75 bra 	$L__BB10_179;
	shr.u32 	%r155, %r20, 1;
	and.b32  	%r156, %r155, 496;
	mov.u32 	%r157, _ZN6thrust24THRUST_300001_SM_1000_NS8cuda_cub4core6detail5shmemE;
	add.s32 	%r158, %r157, %r156;
	st.shared.f64 	[%r158+8], %fd242;
	st.shared.u64 	[%r158+16], %rd350;
$L__BB10_179:
	bar.sync 	0;
	setp.ne.s32 	%p76, %r20, 0;
	@%p76 bra 	$L__BB10_201;
	ld.shared.f64 	%fd151, [_ZN6thrust24THRUST_300001_SM_1000_NS8cuda_cub4core6detail5shmemE+24];
	ld.shared.u64 	%rd176, [_ZN6thrust24THRUST_300001_SM_1000_NS8cuda_cub4core6detail5shmemE+32];
	setp.lt.f64 	%p77, %fd242, %fd151;
	mov.f64 	%fd236, %fd242;
	mov.u64 	%rd344, %rd350;
	@%p77 bra 	$L__BB10_183;
	setp.lt.f64 	%p78, %fd151, %fd242;
	mov.f64 	%fd236, %fd151;
	mov.u64 	%rd344, %rd176;
	@%p78 bra 	$L__BB10_183;
	setp.lt.s64 	%p79, %rd350, %rd176;
	selp.f64 	%fd236, %fd242, %fd151, %p79;
	min.s64 	%rd344, %rd350, %rd176;
$L__BB10_183:
	ld.shared.f64 	%fd154, [_ZN6thrust24THRUST_300001_SM_1000_NS8cuda_cub4core6detail5shmemE+40];
	ld.shared.u64 	%rd179, [_ZN6thrust24THRUST_300001_SM_1000_NS8cuda_cub4core6detail5shmemE+48];
	setp.lt.f64 	%p80, %fd236, %fd154;
	mov.f64 	%fd237, %fd236;
	mov.u64 	%rd345, %rd344;
	@%p80 bra 	$L__BB10_186;
	setp.lt.f64 	%p81, %fd154, %fd236;
	mov.f64 	%fd237, %fd154;
	mov.u64 	%rd345, %rd179;
	@%p81 bra 	$L__BB10_186;
	setp.lt.s64 	%p82, %rd344, %rd179;
	selp.f64 	%fd237, %fd236, %fd154, %p82;
	min.s64 	%rd345, %rd344, %rd179;
$L__BB10_186:
	ld.shared.f64 	%fd157, [_ZN6thrust24THRUST_300001_SM_1000_NS8cuda_cub4core6detail5shmemE+56];
	ld.shared.u64 	%rd182, [_ZN6thrust24THRUST_300001_SM_1000_NS8cuda_cub4core6detail5shmemE+64];
	setp.lt.f64 	%p83, %fd237, %fd157;
	mov.f64 	%fd238, %fd237;
	mov.u64 	%rd346, %rd345;
	@%p83 bra 	$L__BB10_189;
	setp.lt.f64 	%p84, %fd157, %fd237;
	mov.f64 	%fd238, %fd157;
	mov.u64 	%rd346, %rd182;
	@%p84 bra 	$L__BB10_189;
	setp.lt.s64 	%p85, %rd345, %rd182;
	selp.f64 	%fd238, %fd237, %fd157, %p85;
	min.s64 	%rd346, %rd345, %rd182;
$L__BB10_189:
	ld.shared.f64 	%fd160, [_ZN6thrust24THRUST_300001_SM_1000_NS8cuda_cub4core6detail5shmemE+72];
	ld.shared.u64 	%rd185, [_ZN6thrust24THRUST_300001_SM_1000_NS8cuda_cub4core6detail5shmemE+80];
	setp.lt.f64 	%p86, %fd238, %fd160;
	mov.f64 	%fd239, %fd238;
	mov.u64 	%rd347, %rd346;
	@%p86 bra 	$L__BB10_192;
	setp.lt.f64 	%p87, %fd160, %fd238;
	mov.f64 	%fd239, %fd160;
	mov.u64 	%rd347, %rd185;
	@%p87 bra 	$L__BB10_192;
	setp.lt.s64 	%p88, %rd346, %rd185;
	selp.f64 	%fd239, %fd238, %fd160, %p88;
	min.s64 	%rd347, %rd346, %rd185;
$L__BB10_192:
	ld.shared.f64 	%fd163, [_ZN6thrust24THRUST_300001_SM_1000_NS8cuda_cub4core6detail5shmemE+88];
	ld.shared.u64 	%rd188, [_ZN6thrust24THRUST_300001_SM_1000_NS8cuda_cub4core6detail5shmemE+96];
	setp.lt.f64 	%p89, %fd239, %fd163;
	mov.f64 	%fd240, %fd239;
	mov.u64 	%rd348, %rd347;
	@%p89 bra 	$L__BB10_195;
	setp.lt.f64 	%p90, %fd163, %fd239;
	mov.f64 	%fd240, %fd163;
	mov.u64 	%rd348, %rd188;
	@%p90 bra 	$L__BB10_195;
	setp.lt.s64 	%p91, %rd347, %rd188;
	selp.f64 	%fd240, %fd239, %fd163, %p91;
	min.s64 	%rd348, %rd347, %rd188;
$L__BB10_195:
	ld.shared.f64 	%fd166, [_ZN6thrust24THRUST_300001_SM_1000_NS8cuda_cub4core6detail5shmemE+104];
	ld.shared.u64 	%rd191, [_ZN6thrust24THRUST_300001_SM_1000_NS8cuda_cub4core6detail5shmemE+112];
	setp.lt.f64 	%p92, %fd240, %fd166;
	mov.f64 	%fd241, %fd240;
	mov.u64 	%rd349, %rd348;
	@%p92 bra 	$L__BB10_198;
	setp.lt.f64 	%p93, %fd166, %fd240;
	mov.f64 	%fd241, %fd166;
	mov.u64 	%rd349, %rd191;
	@%p93 bra 	$L__BB10_198;
	setp.lt.s64 	%p94, %rd348, %rd191;
	selp.f64 	%fd241, %fd240, %fd166, %p94;
	min.s64 	%rd349, %rd348, %rd191;
$L__BB10_198:
	ld.shared.f64 	%fd169, [_ZN6thrust24THRUST_300001_SM_1000_NS8cuda_cub4core6detail5shmemE+120];
	ld.shared.u64 	%rd194, [_ZN6thrust24THRUST_300001_SM_1000_NS8cuda_cub4core6detail5shmemE+128];
	setp.lt.f64 	%p95, %fd241, %fd169;
	mov.u64 	%rd350, %rd349;
	mov.f64 	%fd242, %fd241;
	@%p95 bra 	$L__BB10_201;
	setp.lt.f64 	%p96, %fd169, %fd241;
	mov.u64 	%rd350, %rd194;
	mov.f64 	%fd242, %fd169;
	@%p96 bra 	$L__BB10_201;
	setp.lt.s64 	%p97, %rd349, %rd194;
	selp.f64 	%fd242, %fd241, %fd169, %p97;
	min.s64 	%rd350, %rd349, %rd194;
$L__BB10_201:
	mov.u32 	%r389, %tid.x;
	setp.ne.s32 	%p224, %r389, 0;
	@%p224 bra 	$L__BB10_203;
	ld.param.u64 	%rd280, [_ZN6thrust24THRUST_300001_SM_1000_NS8cuda_cub4core6detail13_kernel_agentINS1_8__reduce11ReduceAgentINS0_12zip_iteratorIN4cuda3std3__45tupleIJNS0_6detail15normal_iteratorINS0_10device_ptrIdEEEENS0_17counting_iteratorIlNS0_11use_defaultESI_SI_EEEEEEEPNSB_IJdlEEESM_lNS1_9__extrema9arg_min_fIdlNSA_4lessIdEEEEEEJSL_SN_lN3cub18CUB_300001_SM_100013GridEvenShareIlEENSV_9GridQueueIyEESS_EEEvDpT0__param_1];
	cvta.to.global.u64 	%rd277, %rd280;
	mul.wide.u32 	%rd278, %r1, 16;
	add.s64 	%rd279, %rd277, %rd278;
	st.global.f64 	[%rd279], %fd242;
	st.global.u64 	[%rd279+8], %rd350;
$L__BB10_203:
	ret;

}
	// .globl	_ZN6thrust24THRUST_300001_SM_1000_NS8cuda_cub4core6detail13_kernel_agentINS1_8__reduce10DrainAgentIlEEJN3cub18CUB_300001_SM_10009GridQueueIyEElEEEvDpT0_
.visible .entry _ZN6thrust24THRUST_300001_SM_1000_NS8cuda_cub4core6detail13_kernel_agentINS1_8__reduce10DrainAgentIlEEJN3cub18CUB_300001_SM_10009GridQueueIyEElEEEvDpT0_(
	.param .align 8 .b8 _ZN6thrust24THRUST_300001_SM_1000_NS8cuda_cub4core6detail13_kernel_agentINS1_8__reduce10DrainAgentIlEEJN3cub18CUB_300001_SM_10009GridQueueIyEElEEEvDpT0__param_0[8],
	.param .u64 _ZN6thrust24THRUST_300001_SM_1000_NS8cuda_cub4core6detail13_kernel_agentINS1_8__reduce10DrainAgentIlEEJN3cub18CUB_300001_SM_10009GridQueueIyEElEEEvDpT0__param_1
)
.maxntid 1
{
	.reg .b64 	%rd<5>;

	ld.param.u64 	%rd1, [_ZN6thrust24THRUST_300001_SM_1000_NS8cuda_cub4core6detail13_kernel_agentINS1_8__reduce10DrainAgentIlEEJN3cub18CUB_300001_SM_10009GridQueueIyEElEEEvDpT0__param_0];
	ld.param.u64 	%rd2, [_ZN6thrust24THRUST_300001_SM_1000_NS8cuda_cub4core6detail13_kernel_agentINS1_8__reduce10DrainAgentIlEEJN3cub18CUB_300001_SM_10009GridQueueIyEElEEEvDpT0__param_1];
	cvta.to.global.u64 	%rd3, %rd1;
	st.global.u64 	[%rd3], %rd2;
	mov.b64 	%rd4, 0;
	st.global.u64 	[%rd3+8], %rd4;
	ret;

}
	// .globl	_ZN6thrust24THRUST_300001_SM_1000_NS8cuda_cub4core6detail13_kernel_agentINS1_8__reduce11ReduceAgentIPN4cuda3std3__45tupleIJdlEEESC_SB_lNS1_9__extrema9arg_min_fIdlNS9_4lessIdEEEEEEJSC_SC_iSH_EEEvDpT0_
.visible .entry _ZN6thrust24THRUST_300001_SM_1000_NS8cuda_cub4core6detail13_kernel_agentINS1_8__reduce11ReduceAgentIPN4cuda3std3__45tupleIJdlEEESC_SB_lNS1_9__extrema9arg_min_fIdlNS9_4lessIdEEEEEEJSC_SC_iSH_EEEvDpT0_(
	.param .u64 .ptr .align 1 _ZN6thrust24THRUST_300001_SM_1000_NS8cuda_cub4core6detail13_kernel_agentINS1_8__reduce11ReduceAgentIPN4cuda3std3__45tupleIJdlEEESC_SB_lNS1_9__extrema9arg_min_fIdlNS9_4lessIdEEEEEEJSC_SC_iSH_EEEvDpT0__param_0,
	.param .u64 .ptr .align 1 _ZN6thrust24THRUST_300001_SM_1000_NS8cuda_cub4core6detail13_kernel_agentINS1_8__reduce11ReduceAgentIPN4cuda3std3__45tupleIJdlEEESC_SB_lNS1_9__extrema9arg_min_fIdlNS9_4lessIdEEEEEEJSC_SC_iSH_EEEvDpT0__param_1,
	.param .u32 _ZN6thrust24THRUST_300001_SM_1000_NS8cuda_cub4core6detail13_kernel_agentINS1_8__reduce11ReduceAgentIPN4cuda3std3__45tupleIJdlEEESC_SB_lNS1_9__extrema9arg_min_fIdlNS9_4lessIdEEEEEEJSC_SC_iSH_EEEvDpT0__param_2,
	.param .align 1 .b8 _ZN6thrust24THRUST_300001_SM_1000_NS8cuda_cub4core6detail13_kernel_agentINS1_8__reduce11ReduceAgentIPN4cuda3std3__45tupleIJdlEEESC_SB_lNS1_9__extrema9arg_min_fIdlNS9_4lessIdEEEEEEJSC_SC_iSH_EEEvDpT0__param_3[1]
)
.maxntid 256
{
	.reg .pred 	%p<260>;
	.reg .b32 	%r<374>;
	.reg .b64 	%rd<508>;
	.reg .b64 	%fd<293>;

	ld.param.u64 	%rd237, [_ZN6thrust24THRUST_300001_SM_1000_NS8cuda_cub4core6detail13_kernel_agentINS1_8__reduce11ReduceAgentIPN4cuda3std3__45tupleIJdlEEESC_SB_lNS1_9__extrema9arg_min_fIdlNS9_4lessIdEEEEEEJSC_SC_iSH_EEEvDpT0__param_0];
	ld.param.u32 	%r29, [_ZN6thrust24THRUST_300001_SM_1000_NS8cuda_cub4core6detail13_kernel_agentINS1_8__reduce11ReduceAgentIPN4cuda3std3__45tupleIJdlEEESC_SB_lNS1_9__extrema9arg_min_fIdlNS9_4lessIdEEEEEEJSC_SC_iSH_EEEvDpT0__param_2];
	cvt.s64.s32 	%rd1, %r29;
	setp.eq.s32 	%p1, %r29, 0;
	@%p1 bra 	$L__BB12_238;
	setp.gt.s32 	%p2, %r29, 1279;
	@%p2 bra 	$L__BB12_111;
	mov.u32 	%r1, %tid.x;
	setp.ge.s32 	%p133, %r1, %r29;
	mov.f64 	%fd224, 0d0000000000000000;
	mov.b64 	%rd431, 0;
	mov.u32 	%r368, %r1;
	@%p133 bra 	$L__BB12_4;
	mul.wide.u32 	%rd375, %r1, 16;
	add.s64 	%rd372, %rd237, %rd375;
	// begin inline asm
	ld.global.nc.u64 %rd371, [%rd372];
	// end inline asm
	add.s64 	%rd374, %rd372, 8;
	// begin inline asm
	ld.global.nc.u64 %rd431, [%rd374];
	// end inline asm
	mov.b64 	%fd224, %rd371;
	add.s32 	%r368, %r1, 256;
$L__BB12_4:
	setp.ge.s32 	%p134, %r368, %r29;
	@%p134 bra 	$L__BB12_25;
	not.b32 	%r141, %r368;
	add.s32 	%r4, %r29, %r141;
	and.b32  	%r142, %r4, 768;
	setp.eq.s32 	%p135, %r142, 768;
	@%p135 bra 	$L__BB12_11;
	mul.wide.u32 	%rd377, %r368, 16;
	add.s64 	%rd422, %rd237, %rd377;
	shr.u32 	%r143, %r4, 8;
	add.s32 	%r144, %r143, 1;
	and.b32  	%r145, %r144, 3;
	neg.s32 	%r366, %r145;
$L__BB12_7:
	.pragma "nounroll";
	mov.u64 	%rd6, %rd431;
	mov.f64 	%fd3, %fd224;
	// begin inline asm
	ld.global.nc.u64 %rd378, [%rd422];
	// end inline asm
	add.s64 	%rd381, %rd422, 8;
	// begin inline asm
	ld.global.nc.u64 %rd380, [%rd381];
	// end inline asm
	mov.b64 	%fd4, %rd378;
	setp.lt.f64 	%p136, %fd3, %fd4;
	@%p136 bra 	$L__BB12_10;
	setp.gt.f64 	%p137, %fd3, %fd4;
	mov.u64 	%rd431, %rd380;
	mov.f64 	%fd224, %fd4;
	@%p137 bra 	$L__BB12_10;
	setp.lt.s64 	%p138, %rd6, %rd380;
	min.s64 	%rd431, %rd6, %rd380;
	selp.f64 	%fd224, %fd3, %fd4, %p138;
$L__BB12_10:
	add.s32 	%r368, %r368, 256;
	add.s64 	%rd422, %rd422, 4096;
	add.s32 	%r366, %r366, 1;
	setp.ne.s32 	%p139, %r366, 0;
	@%p139 bra 	$L__BB12_7;
$L__BB12_11:
	setp.lt.u32 	%p140, %r4, 768;
	@%p140 bra 	$L__BB12_25;
$L__BB12_12:
	mul.wide.s32 	%rd386, %r368, 16;
	add.s64 	%rd383, %rd237, %rd386;
	// begin inline asm
	ld.global.nc.u64 %rd382, [%rd383];
	// end inline asm
	add.s64 	%rd385, %rd383, 8;
	// begin inline asm
	ld.global.nc.u64 %rd384, [%rd385];
	// end inline asm
	mov.b64 	%fd10, %rd382;
	setp.lt.f64 	%p141, %fd224, %fd10;
	mov.u64 	%rd428, %rd431;
	mov.f64 	%fd221, %fd224;
	@%p141 bra 	$L__BB12_15;
	setp.gt.f64 	%p142, %fd224, %fd10;
	mov.u64 	%rd428, %rd384;
	mov.f64 	%fd221, %fd10;
	@%p142 bra 	$L__BB12_15;
	setp.lt.s64 	%p143, %rd431, %rd384;
	min.s64 	%rd428, %rd431, %rd384;
	selp.f64 	%fd221, %fd224, %fd10, %p143;
$L__BB12_15:
	add.s64 	%rd388, %rd383, 4096;
	// begin inline asm
	ld.global.nc.u64 %rd387, [%rd388];
	// end inline asm
	add.s64 	%rd390, %rd383, 4104;
	// begin inline asm
	ld.global.nc.u64 %rd389, [%rd390];
	// end inline asm
	mov.b64 	%fd13, %rd387;
	setp.lt.f64 	%p144, %fd221, %fd13;
	mov.u64 	%rd429, %rd428;
	mov.f64 	%fd222, %fd221;
	@%p144 bra 	$L__BB12_18;
	setp.gt.f64 	%p145, %fd221, %fd13;
	mov.u64 	%rd429, %rd389;
	mov.f64 	%fd222, %fd13;
	@%p145 bra 	$L__BB12_18;
	setp.lt.s64 	%p146, %rd428, %rd389;
	min.s64 	%rd429, %rd428, %rd389;
	selp.f64 	%fd222, %fd221, %fd13, %p146;
$L__BB12_18:
	add.s64 	%rd392, %rd383, 8192;
	// begin inline asm
	ld.global.nc.u64 %rd391, [%rd392];
	// end inline asm
	add.s64 	%rd394, %rd383, 8200;
	// begin inline asm
	ld.global.nc.u64 %rd393, [%rd394];
	// end inline asm
	mov.b64 	%fd16, %rd391;
	setp.lt.f64 	%p147, %fd222, %fd16;
	mov.u64 	%rd430, %rd429;
	mov.f64 	%fd223, %fd222;
	@%p147 bra 	$L__BB12_21;
	setp.gt.f64 	%p148, %fd222, %fd16;
	mov.u64 	%rd430, %rd393;
	mov.f64 	%fd223, %fd16;
	@%p148 bra 	$L__BB12_21;
	setp.lt.s64 	%p149, %rd429, %rd393;
	min.s64 	%rd430, %rd429, %rd393;
	selp.f64 	%fd223, %fd222, %fd16, %p149;
$L__BB12_21:
	add.s64 	%rd396, %rd383, 12288;
	// begin inline asm
	ld.global.nc.u64 %rd395, [%rd396];
	// end inline asm
	add.s64 	%rd398, %rd383, 12296;
	// begin inline asm
	ld.global.nc.u64 %rd397, [%rd398];
	// end inline asm
	mov.b64 	%fd19, %rd395;
	setp.lt.f64 	%p150, %fd223, %fd19;
	mov.u64 	%rd431, %rd430;
	mov.f64 	%fd224, %fd223;
	@%p150 bra 	$L__BB12_24;
	setp.gt.f64 	%p151, %fd223, %fd19;
	mov.u64 	%rd431, %rd397;
	mov.f64 	%fd224, %fd19;
	@%p151 bra 	$L__BB12_24;
	setp.lt.s64 	%p152, %rd430, %rd397;
	min.s64 	%rd431, %rd430, %rd397;
	selp.f64 	%fd224, %fd223, %fd19, %p152;
$L__BB12_24:
	add.s32 	%r368, %r368, 1024;
	setp.lt.s32 	%p153, %r368, %r29;
	@%p153 bra 	$L__BB12_12;
$L__BB12_25:
	setp.lt.s32 	%p154, %r29, 256;
	@%p154 bra 	$L__BB12_65;
	// begin inline asm
	mov.u32 %r259, %laneid;
	// end inline asm
	mov.b64 	%rd409, %fd224;
	mov.b64 	{%r261, %r266}, %rd409;
	mov.b32 	%r277, 1;
	mov.b32 	%r278, 31;
	mov.b32 	%r279, -1;
	// begin inline asm
	shfl.sync.down.b32 %r260, %r261, %r277, %r278, %r279;
	// end inline asm
	// begin inline asm
	shfl.sync.down.b32 %r265, %r266, %r277, %r278, %r279;
	// end inline asm
	mov.b64 	%rd410, {%r260, %r265};
	mov.b64 	%fd23, %rd410;
	mov.b64 	{%r271, %r276}, %rd431;
	// begin inline asm
	shfl.sync.down.b32 %r270, %r271, %r277, %r278, %r279;
	// end inline asm
	// begin inline asm
	shfl.sync.down.b32 %r275, %r276, %r277, %r278, %r279;
	// end inline asm
	mov.b64 	%rd28, {%r270, %r275};
	setp.gt.s32 	%p211, %r259, 30;
	setp.lt.f64 	%p212, %fd224, %fd23;
	or.pred  	%p213, %p211, %p212;
	mov.u64 	%rd433, %rd431;
	mov.f64 	%fd226, %fd224;
	@%p213 bra 	$L__BB12_29;
	setp.gt.f64 	%p214, %fd224, %fd23;
	mov.u64 	%rd433, %rd28;
	mov.f64 	%fd226, %fd23;
	@%p214 bra 	$L__BB12_29;
	setp.lt.s64 	%p215, %rd431, %rd28;
	min.s64 	%rd433, %rd431, %rd28;
	selp.f64 	%fd226, %fd224, %fd23, %p215;
$L__BB12_29:
	mov.b64 	%rd411, %fd226;
	mov.b64 	{%r281, %r286}, %rd411;
	mov.b32 	%r297, 2;
	mov.b32 	%r298, 31;
	mov.b32 	%r299, -1;
	// begin inline asm
	shfl.sync.down.b32 %r280, %r281, %r297, %r298, %r299;
	// end inline asm
	// begin inline asm
	shfl.sync.down.b32 %r285, %r286, %r297, %r298, %r299;
	// end inline asm
	mov.b64 	%rd412, {%r280, %r285};
	mov.b64 	%fd26, %rd412;
	mov.b64 	{%r291, %r296}, %rd433;
	// begin inline asm
	shfl.sync.down.b32 %r290, %r291, %r297, %r298, %r299;
	// end inline asm
	// begin inline asm
	shfl.sync.down.b32 %r295, %r296, %r297, %r298, %r299;
	// end inline asm
	mov.b64 	%rd31, {%r290, %r295};
	setp.gt.s32 	%p216, %r259, 29;
	setp.lt.f64 	%p217, %fd226, %fd26;
	or.pred  	%p218, %p216, %p217;
	mov.u64 	%rd434, %rd433;
	mov.f64 	%fd227, %fd226;
	@%p218 bra 	$L__BB12_32;
	setp.gt.f64 	%p219, %fd226, %fd26;
	mov.u64 	%rd434, %rd31;
	mov.f64 	%fd227, %fd26;
	@%p219 bra 	$L__BB12_32;
	setp.lt.s64 	%p220, %rd433, %rd31;
	min.s64 	%rd434, %rd433, %rd31;
	selp.f64 	%fd227, %fd226, %fd26, %p220;
$L__BB12_32:
	mov.b64 	%rd413, %fd227;
	mov.b64 	{%r301, %r306}, %rd413;
	mov.b32 	%r317, 4;
	mov.b32 	%r318, 31;
	mov.b32 	%r319, -1;
	// begin inline asm
	shfl.sync.down.b32 %r300, %r301, %r317, %r318, %r319;
	// end inline asm
	// begin inline asm
	shfl.sync.down.b32 %r305, %r306, %r317, %r318, %r319;
	// end inline asm
	mov.b64 	%rd414, {%r300, %r305};
	mov.b64 	%fd29, %rd414;
	mov.b64 	{%r311, %r316}, %rd434;
	// begin inline asm
	shfl.sync.down.b32 %r310, %r311, %r317, %r318, %r319;
	// end inline asm
	// begin inline asm
	shfl.sync.down.b32 %r315, %r316, %r317, %r318, %r319;
	// end inline asm
	mov.b64 	%rd34, {%r310, %r315};
	setp.gt.s32 	%p221, %r259, 27;
	setp.lt.f64 	%p222, %fd227, %fd29;
	or.pred  	%p223, %p221, %p222;
	mov.u64 	%rd435, %rd434;
	mov.f64 	%fd228, %fd227;
	@%p223 bra 	$L__BB12_35;
	setp.gt.f64 	%p224, %fd227, %fd29;
	mov.u64 	%rd435, %rd34;
	mov.f64 	%fd228, %fd29;
	@%p224 bra 	$L__BB12_35;
	setp.lt.s64 	%p225, %rd434, %rd34;
	min.s64 	%rd435, %rd434, %rd34;
	selp.f64 	%fd228, %fd227, %fd29, %p225;
$L__BB12_35:
	mov.b64 	%rd415, %fd228;
	mov.b64 	{%r321, %r326}, %rd415;
	mov.b32 	%r337, 8;
	mov.b32 	%r338, 31;
	mov.b32 	%r339, -1;
	// begin inline asm
	shfl.sync.down.b32 %r320, %r321, %r337, %r338, %r339;
	// end inline asm
	// begin inline asm
	shfl.sync.down.b32 %r325, %r326, %r337, %r338, %r339;
	// end inline asm
	mov.b64 	%rd416, {%r320, %r325};
	mov.b64 	%fd32, %rd416;
	mov.b64 	{%r331, %r336}, %rd435;
	// begin inline asm
	shfl.sync.down.b32 %r330, %r331, %r337, %r338, %r339;
	// end inline asm
	// begin inline asm
	shfl.sync.down.b32 %r335, %r336, %r337, %r338, %r339;
	// end inline asm
	mov.b64 	%rd37, {%r330, %r335};
	setp.gt.s32 	%p226, %r259, 23;
	setp.lt.f64 	%p227, %fd228, %fd32;
	or.pred  	%p228, %p226, %p227;
	mov.u64 	%rd436, %rd435;
	mov.f64 	%fd229, %fd228;
	@%p228 bra 	$L__BB12_38;
	setp.gt.f64 	%p229, %fd228, %fd32;
	mov.u64 	%rd436, %rd37;
	mov.f64 	%fd229, %fd32;
	@%p229 bra 	$L__BB12_38;
	setp.lt.s64 	%p230, %rd435, %rd37;
	min.s64 	%rd436, %rd435, %rd37;
	selp.f64 	%fd229, %fd228, %fd32, %p230;
$L__BB12_38:
	mov.b64 	%rd417, %fd229;
	mov.b64 	{%r341, %r346}, %rd417;
	mov.b32 	%r357, 16;
	mov.b32 	%r358, 31;
	mov.b32 	%r359, -1;
	// begin inline asm
	shfl.sync.down.b32 %r340, %r341, %r357, %r358, %r359;
	// end inline asm
	// begin inline asm
	shfl.sync.down.b32 %r345, %r346, %r357, %r358, %r359;
	// end inline asm
	mov.b64 	%rd418, {%r340, %r345};
	mov.b64 	%fd35, %rd418;
	mov.b64 	{%r351, %r356}, %rd436;
	// begin inline asm
	shfl.sync.down.b32 %r350, %r351, %r357, %r358, %r359;
	// end inline asm
	// begin inline asm
	shfl.sync.down.b32 %r355, %r356, %r357, %r358, %r359;
	// end inline asm
	mov.b64 	%rd40, {%r350, %r355};
	setp.gt.s32 	%p231, %r259, 15;
	setp.lt.f64 	%p232, %fd229, %fd35;
	or.pred  	%p233, %p231, %p232;
	mov.u64 	%rd507, %rd436;
	mov.f64 	%fd292, %fd229;
	@%p233 bra 	$L__BB12_41;
	setp.gt.f64 	%p234, %fd229, %fd35;
	mov.u64 	%rd507, %rd40;
	mov.f64 	%fd292, %fd35;
	@%p234 bra 	$L__BB12_41;
	setp.lt.s64 	%p235, %rd436, %rd40;
	min.s64 	%rd507, %rd436, %rd40;
	selp.f64 	%fd292, %fd229, %fd35, %p235;
$L__BB12_41:
	setp.ne.s32 	%p236, %r259, 0;
	@%p236 bra 	$L__BB12_43;
	shr.u32 	%r360, %r1, 1;
	and.b32  	%r361, %r360, 496;
	mov.u32 	%r362, _ZN6thrust24THRUST_300001_SM_1000_NS8cuda_cub4core6detail5shmemE;
	add.s32 	%r363, %r362, %r361;
	st.shared.f64 	[%r363+8], %fd292;
	st.shared.u64 	[%r363+16], %rd507;
$L__BB12_43:
	bar.sync 	0;
	setp.ne.s32 	%p237, %r1, 0;
	@%p237 bra 	$L__BB12_236;
	ld.shared.f64 	%fd38, [_ZN6thrust24THRUST_300001_SM_1000_NS8cuda_cub4core6detail5shmemE+24];
	ld.shared.u64 	%rd43, [_ZN6thrust24THRUST_300001_SM_1000_NS8cuda_cub4core6detail5shmemE+32];
	setp.lt.f64 	%p238, %fd292, %fd38;
	mov.u64 	%rd438, %rd507;
	mov.f64 	%fd231, %fd292;
	@%p238 bra 	$L__BB12_47;
	setp.lt.f64 	%p239, %fd38, %fd292;
	mov.u64 	%rd438, %rd43;
	mov.f64 	%fd231, %fd38;
	@%p239 bra 	$L__BB12_47;
	setp.lt.s64 	%p240, %rd507, %rd43;
	min.s64 	%rd438, %rd507, %rd43;
	selp.f64 	%fd231, %fd292, %fd38, %p240;
$L__BB12_47:
	ld.shared.f64 	%fd41, [_ZN6thrust24THRUST_300001_SM_1000_NS8cuda_cub4core6detail5shmemE+40];
	ld.shared.u64 	%rd46, [_ZN6thrust24THRUST_300001_SM_1000_NS8cuda_cub4core6detail5shmemE+48];
	setp.lt.f64 	%p241, %fd231, %fd41;
	mov.u64 	%rd439, %rd438;
	mov.f64 	%fd232, %fd231;
	@%p241 bra 	$L__BB12_50;
	setp.lt.f64 	%p242, %fd41, %fd231;
	mov.u64 	%rd439, %rd46;
	mov.f64 	%fd232, %fd41;
	@%p242 bra 	$L__BB12_50;
	setp.lt.s64 	%p243, %rd438, %rd46;
	min.s64 	%rd439, %rd438, %rd46;
	selp.f64 	%fd232, %fd231, %fd41, %p243;
$L__BB12_50:
	ld.shared.f64 	%fd44, [_ZN6thrust24THRUST_300001_SM_1000_NS8cuda_cub4core6detail5shmemE+56];
	ld.shared.u64 	%rd49, [_ZN6thrust24THRUST_300001_SM_1000_NS8cuda_cub4core6detail5shmemE+64];
	setp.lt.f64 	%p244, %fd232, %fd44;
	mov.u64 	%rd440, %rd439;
	mov.f64 	%fd233, %fd232;
	@%p244 bra 	$L__BB12_53;
	setp.lt.f64 	%p245, %fd44, %fd232;
	mov.u64 	%rd440, %rd49;
	mov.f64 	%fd233, %fd44;
	@%p245 bra 	$L__BB12_53;
	setp.lt.s64 	%p246, %rd439, %rd49;
	min.s64 	%rd440, %rd439, %rd49;
	selp.f64 	%fd233, %fd232, %fd44, %p246;
$L__BB12_53:
	ld.shared.f64 	%fd47, [_ZN6thrust24THRUST_300001_SM_1000_NS8cuda_cub4core6detail5shmemE+72];
	ld.shared.u64 	%rd52, [_ZN6thrust24THRUST_300001_SM_1000_NS8cuda_cub4core6detail5shmemE+80];
	setp.lt.f64 	%p247, %fd233, %fd47;
	mov.u64 	%rd441, %rd440;
	mov.f64 	%fd234, %fd233;
	@%p247 bra 	$L__BB12_56;
	setp.lt.f64 	%p248, %fd47, %fd233;
	mov.u64 	%rd441, %rd52;
	mov.f64 	%fd234, %fd47;
	@%p248 bra 	$L__BB12_56;
	setp.lt.s64 	%p249, %rd440, %rd52;
	min.s64 	%rd441, %rd440, %rd52;
	selp.f64 	%fd234, %fd233, %fd47, %p249;
$L__BB12_56:
	ld.shared.f64 	%fd50, [_ZN6thrust24THRUST_300001_SM_1000_NS8cuda_cub4core6detail5shmemE+88];
	ld.shared.u64 	%rd55, [_ZN6thrust24THRUST_300001_SM_1000_NS8cuda_cub4core6detail5shmemE+96];
	setp.lt.f64 	%p250, %fd234, %fd50;
	mov.u64 	%rd442, %rd441;
	mov.f64 	%fd235, %fd234;
	@%p250 bra 	$L__BB12_59;
	setp.lt.f64 	%p251, %fd50, %fd234;
	mov.u64 	%rd442, %rd55;
	mov.f64 	%fd235, %fd50;
	@%p251 bra 	$L__BB12_59;
	setp.lt.s64 	%p252, %rd441, %rd55;
	min.s64 	%rd442, %rd441, %rd55;
	selp.f64 	%fd235, %fd234, %fd50, %p252;
$L__BB12_59:
	ld.shared.f64 	%fd53, [_ZN6thrust24THRUST_300001_SM_1000_NS8cuda_cub4core6detail5shmemE+104];
	ld.shared.u64 	%rd58, [_ZN6thrust24THRUST_300001_SM_1000_NS8cuda_cub4core6detail5shmemE+112];
	setp.lt.f64 	%p253, %fd235, %fd53;
	mov.u64 	%rd443, %rd442;
	mov.f64 	%fd236, %fd235;
	@%p253 bra 	$L__BB12_62;
	setp.lt.f64 	%p254, %fd53, %fd235;
	mov.u64 	%rd443, %rd58;
	mov.f64 	%fd236, %fd53;
	@%p254 bra 	$L__BB12_62;
	setp.lt.s64 	%p255, %rd442, %rd58;
	min.s64 	%rd443, %rd442, %rd58;
	selp.f64 	%fd236, %fd235, %fd53, %p255;
$L__BB12_62:
	ld.shared.f64 	%fd56, [_ZN6thrust24THRUST_300001_SM_1000_NS8cuda_cub4core6detail5shmemE+120];
	ld.shared.u64 	%rd61, [_ZN6thrust24THRUST_300001_SM_1000_NS8cuda_cub4core6detail5shmemE+128];
	setp.lt.f64 	%p256, %fd236, %fd56;
	mov.u64 	%rd507, %rd443;
	mov.f64 	%fd292, %fd236;
	@%p256 bra 	$L__BB12_236;
	setp.lt.f64 	%p257, %fd56, %fd236;
	mov.u64 	%rd507, %rd61;
	mov.f64 	%fd292, %fd56;
	@%p257 bra 	$L__BB12_236;
	setp.lt.s64 	%p258, %rd443, %rd61;
	min.s64 	%rd507, %rd443, %rd61;
	selp.f64 	%fd292, %fd236, %fd56, %p258;
	bra.uni 	$L__BB12_236;
$L__BB12_65:
	// begin inline asm
	mov.u32 %r146, %laneid;
	// end inline asm
	and.b32  	%r167, %r1, 992;
	add.s32 	%r168, %r167, 32;
	setp.gt.s32 	%p155, %r168, %r29;
	not.b32 	%r169, %r167;
	add.s32 	%r170, %r29, %r169;
	selp.b32 	%r165, %r170, 31, %p155;
	mov.b64 	%rd399, %fd224;
	mov.b64 	{%r148, %r153}, %rd399;
	mov.b32 	%r164, 1;
	mov.b32 	%r166, -1;
	// begin inline asm
	shfl.sync.down.b32 %r147, %r148, %r164, %r165, %r166;
	// end inline asm
	// begin inline asm
	shfl.sync.down.b32 %r152, %r153, %r164, %r165, %r166;
	// end inline asm
	mov.b64 	%rd400, {%r147, %r152};
	mov.b64 	%fd58, %rd400;
	mov.b64 	{%r158, %r163}, %rd431;
	// begin inline asm
	shfl.sync.down.b32 %r157, %r158, %r164, %r165, %r166;
	// end inline asm
	// begin inline asm
	shfl.sync.down.b32 %r162, %r163, %r164, %r165, %r166;
	// end inline asm
	mov.b64 	%rd63, {%r157, %r162};
	setp.ge.s32 	%p156, %r146, %r165;
	setp.lt.f64 	%p157, %fd224, %fd58;
	or.pred  	%p158, %p156, %p157;
	mov.u64 	%rd444, %rd431;
	mov.f64 	%fd237, %fd224;
	@%p158 bra 	$L__BB12_68;
	setp.gt.f64 	%p159, %fd224, %fd58;
	mov.u64 	%rd444, %rd63;
	mov.f64 	%fd237, %fd58;
	@%p159 bra 	$L__BB12_68;
	setp.lt.s64 	%p160, %rd431, %rd63;
	min.s64 	%rd444, %rd431, %rd63;
	selp.f64 	%fd237, %fd224, %fd58, %p160;
$L__BB12_68:
	mov.b64 	%rd401, %fd237;
	mov.b64 	{%r172, %r177}, %rd401;
	mov.b32 	%r188, 2;
	mov.b32 	%r190, -1;
	// begin inline asm
	shfl.sync.down.b32 %r171, %r172, %r188, %r165, %r190;
	// end inline asm
	// begin inline asm
	shfl.sync.down.b32 %r176, %r177, %r188, %r165, %r190;
	// end inline asm
	mov.b64 	%rd402, {%r171, %r176};
	mov.b64 	%fd61, %rd402;
	mov.b64 	{%r182, %r187}, %rd444;
	// begin inline asm
	shfl.sync.down.b32 %r181, %r182, %r188, %r165, %r190;
	// end inline asm
	// begin inline asm
	shfl.sync.down.b32 %r186, %r187, %r188, %r165, %r190;
	// end inline asm
	mov.b64 	%rd66, {%r181, %r186};
	add.s32 	%r191, %r146, 2;
	setp.gt.s32 	%p161, %r191, %r165;
	setp.lt.f64 	%p162, %fd237, %fd61;
	or.pred  	%p163, %p161, %p162;
	mov.u64 	%rd445, %rd444;
	mov.f64 	%fd238, %fd237;
	@%p163 bra 	$L__BB12_71;
	setp.gt.f64 	%p164, %fd237, %fd61;
	mov.u64 	%rd445, %rd66;
	mov.f64 	%fd238, %fd61;
	@%p164 bra 	$L__BB12_71;
	setp.lt.s64 	%p165, %rd444, %rd66;
	min.s64 	%rd445, %rd444, %rd66;
	selp.f64 	%fd238, %fd237, %fd61, %p165;
$L__BB12_71:
	mov.b64 	%rd403, %fd238;
	mov.b64 	{%r193, %r198}, %rd403;
	mov.b32 	%r209, 4;
	mov.b32 	%r211, -1;
	// begin inline asm
	shfl.sync.down.b32 %r192, %r193, %r209, %r165, %r211;
	// end inline asm
	// begin inline asm
	shfl.sync.down.b32 %r197, %r198, %r209, %r165, %r211;
	// end inline asm
	mov.b64 	%rd404, {%r192, %r197};
	mov.b64 	%fd64, %rd404;
	mov.b64 	{%r203, %r208}, %rd445;
	// begin inline asm
	shfl.sync.down.b32 %r202, %r203, %r209, %r165, %r211;
	// end inline asm
	// begin inline asm
	shfl.sync.down.b32 %r207, %r208, %r209, %r165, %r211;
	// end inline asm
	mov.b64 	%rd69, {%r202, %r207};
	add.s32 	%r212, %r146, 4;
	setp.gt.s32 	%p166, %r212, %r165;
	setp.lt.f64 	%p167, %fd238, %fd64;
	or.pred  	%p168, %p166, %p167;
	mov.u64 	%rd446, %rd445;
	mov.f64 	%fd239, %fd238;
	@%p168 bra 	$L__BB12_74;
	setp.gt.f64 	%p169, %fd238, %fd64;
	mov.u64 	%rd446, %rd69;
	mov.f64 	%fd239, %fd64;
	@%p169 bra 	$L__BB12_74;
	setp.lt.s64 	%p170, %rd445, %rd69;
	min.s64 	%rd446, %rd445, %rd69;
	selp.f64 	%fd239, %fd238, %fd64, %p170;
$L__BB12_74:
	mov.b64 	%rd405, %fd239;
	mov.b64 	{%r214, %r219}, %rd405;
	mov.b32 	%r230, 8;
	mov.b32 	%r232, -1;
	// begin inline asm
	shfl.sync.down.b32 %r213, %r214, %r230, %r165, %r232;
	// end inline asm
	// begin inline asm
	shfl.sync.down.b32 %r218, %r219, %r230, %r165, %r232;
	// end inline asm
	mov.b64 	%rd406, {%r213, %r218};
	mov.b64 	%fd67, %rd406;
	mov.b64 	{%r224, %r229}, %rd446;
	// begin inline asm
	shfl.sync.down.b32 %r223, %r224, %r230, %r165, %r232;
	// end inline asm
	// begin inline asm
	shfl.sync.down.b32 %r228, %r229, %r230, %r165, %r232;
	// end inline asm
	mov.b64 	%rd72, {%r223, %r228};
	add.s32 	%r233, %r146, 8;
	setp.gt.s32 	%p171, %r233, %r165;
	setp.lt.f64 	%p172, %fd239, %fd67;
	or.pred  	%p173, %p171, %p172;
	mov.u64 	%rd447, %rd446;
	mov.f64 	%fd240, %fd239;
	@%p173 bra 	$L__BB12_77;
	setp.gt.f64 	%p174, %fd239, %fd67;
	mov.u64 	%rd447, %rd72;
	mov.f64 	%fd240, %fd67;
	@%p174 bra 	$L__BB12_77;
	setp.lt.s64 	%p175, %rd446, %rd72;
	min.s64 	%rd447, %rd446, %rd72;
	selp.f64 	%fd240, %fd239, %fd67, %p175;
$L__BB12_77:
	mov.b64 	%rd407, %fd240;
	mov.b64 	{%r235, %r240}, %rd407;
	mov.b32 	%r251, 16;
	mov.b32 	%r253, -1;
	// begin inline asm
	shfl.sync.down.b32 %r234, %r235, %r251, %r165, %r253;
	// end inline asm
	// begin inline asm
	shfl.sync.down.b32 %r239, %r240, %r251, %r165, %r253;
	// end inline asm
	mov.b64 	%rd408, {%r234, %r239};
	mov.b64 	%fd70, %rd408;
	mov.b64 	{%r245, %r250}, %rd447;
	// begin inline asm
	shfl.sync.down.b32 %r244, %r245, %r251, %r165, %r253;
	// end inline asm
	// begin inline asm
	shfl.sync.down.b32 %r249, %r250, %r251, %r165, %r253;
	// end inline asm
	mov.b64 	%rd75, {%r244, %r249};
	add.s32 	%r254, %r146, 16;
	setp.gt.s32 	%p176, %r254, %r165;
	setp.lt.f64 	%p177, %fd240, %fd70;
	or.pred  	%p178, %p176, %p177;
	mov.u64 	%rd507, %rd447;
	mov.f64 	%fd292, %fd240;
	@%p178 bra 	$L__BB12_80;
	setp.gt.f64 	%p179, %fd240, %fd70;
	mov.u64 	%rd507, %rd75;
	mov.f64 	%fd292, %fd70;
	@%p179 bra 	$L__BB12_80;
	setp.lt.s64 	%p180, %rd447, %rd75;
	min.s64 	%rd507, %rd447, %rd75;
	selp.f64 	%fd292, %fd240, %fd70, %p180;
$L__BB12_80:
	setp.ne.s32 	%p181, %r146, 0;
	@%p181 bra 	$L__BB12_82;
	shr.u32 	%r255, %r1, 1;
	and.b32  	%r256, %r255, 496;
	mov.u32 	%r257, _ZN6thrust24THRUST_300001_SM_1000_NS8cuda_cub4core6detail5shmemE;
	add.s32 	%r258, %r257, %r256;
	st.shared.f64 	[%r258+8], %fd292;
	st.shared.u64 	[%r258+16], %rd507;
$L__BB12_82:
	bar.sync 	0;
	setp.ne.s32 	%p182, %r1, 0;
	@%p182 bra 	$L__BB12_236;
	setp.lt.s32 	%p183, %r29, 33;
	mov.f64 	%fd242, %fd292;
	mov.u64 	%rd449, %rd507;
	@%p183 bra 	$L__BB12_87;
	ld.shared.f64 	%fd73, [_ZN6thrust24THRUST_300001_SM_1000_NS8cuda_cub4core6detail5shmemE+24];
	ld.shared.u64 	%rd78, [_ZN6thrust24THRUST_300001_SM_1000_NS8cuda_cub4core6detail5shmemE+32];
	setp.lt.f64 	%p184, %fd292, %fd73;
	mov.f64 	%fd242, %fd292;
	mov.u64 	%rd449, %rd507;
	@%p184 bra 	$L__BB12_87;
	setp.lt.f64 	%p185, %fd73, %fd292;
	mov.f64 	%fd242, %fd73;
	mov.u64 	%rd449, %rd78;
	@%p185 bra 	$L__BB12_87;
	setp.lt.s64 	%p186, %rd507, %rd78;
	min.s64 	%rd449, %rd507, %rd78;
	selp.f64 	%fd242, %fd292, %fd73, %p186;
$L__BB12_87:
	setp.lt.s32 	%p187, %r29, 65;
	mov.f64 	%fd243, %fd242;
	mov.u64 	%rd450, %rd449;
	@%p187 bra 	$L__BB12_91;
	ld.shared.f64 	%fd76, [_ZN6thrust24THRUST_300001_SM_1000_NS8cuda_cub4core6detail5shmemE+40];
	ld.shared.u64 	%rd81, [_ZN6thrust24THRUST_300001_SM_1000_NS8cuda_cub4core6detail5shmemE+48];
	setp.lt.f64 	%p188, %fd242, %fd76;
	mov.f64 	%fd243, %fd242;
	mov.u64 	%rd450, %rd449;
	@%p188 bra 	$L__BB12_91;
	setp.lt.f64 	%p189, %fd76, %fd242;
	mov.f64 	%fd243, %fd76;
	mov.u64 	%rd450, %rd81;
	@%p189 bra 	$L__BB12_91;
	setp.lt.s64 	%p190, %rd449, %rd81;
	selp.f64 	%fd243, %fd242, %fd76, %p190;
	min.s64 	%rd450, %rd449, %rd81;
$L__BB12_91:
	setp.lt.s32 	%p191, %r29, 97;
	mov.f64 	%fd244, %fd243;
	mov.u64 	%rd451, %rd450;
	@%p191 bra 	$L__BB12_95;
	ld.shared.f64 	%fd79, [_ZN6thrust24THRUST_300001_SM_1000_NS8cuda_cub4core6detail5shmemE+56];
	ld.shared.u64 	%rd84, [_ZN6thrust24THRUST_300001_SM_1000_NS8cuda_cub4core6detail5shmemE+64];
	setp.lt.f64 	%p192, %fd243, %fd79;
	mov.f64 	%fd244, %fd243;
	mov.u64 	%rd451, %rd450;
	@%p192 bra 	$L__BB12_95;
	setp.lt.f64 	%p193, %fd79, %fd243;
	mov.f64 	%fd244, %fd79;
	mov.u64 	%rd451, %rd84;
	@%p193 bra 	$L__BB12_95;
	setp.lt.s64 	%p194, %rd450, %rd84;
	selp.f64 	%fd244, %fd243, %fd79, %p194;
	min.s64 	%rd451, %rd450, %rd84;
$L__BB12_95:
	setp.lt.s32 	%p195, %r29, 129;
	mov.f64 	%fd245, %fd244;
	mov.u64 	%rd452, %rd451;
	@%p195 bra 	$L__BB12_99;
	ld.shared.f64 	%fd82, [_ZN6thrust24THRUST_300001_SM_1000_NS8cuda_cub4core6detail5shmemE+72];
	ld.shared.u64 	%rd87, [_ZN6thrust24THRUST_300001_SM_1000_NS8cuda_cub4core6detail5shmemE+80];
	setp.lt.f64 	%p196, %fd244, %fd82;
	mov.f64 	%fd245, %fd244;
	mov.u64 	%rd452, %rd451;
	@%p196 bra 	$L__BB12_99;
	setp.lt.f64 	%p197, %fd82, %fd244;
	mov.f64 	%fd245, %fd82;
	mov.u64 	%rd452, %rd87;
	@%p197 bra 	$L__BB12_99;
	setp.lt.s64 	%p198, %rd451, %rd87;
	selp.f64 	%fd245, %fd244, %fd82, %p198;
	min.s64 	%rd452, %rd451, %rd87;
$L__BB12_99:
	setp.lt.s32 	%p199, %r29, 161;
	mov.f64 	%fd246, %fd245;
	mov.u64 	%rd453, %rd452;
	@%p199 bra 	$L__BB12_103;
	ld.shared.f64 	%fd85, [_ZN6thrust24THRUST_300001_SM_1000_NS8cuda_cub4core6detail5shmemE+88];
	ld.shared.u64 	%rd90, [_ZN6thrust24THRUST_300001_SM_1000_NS8cuda_cub4core6detail5shmemE+96];
	setp.lt.f64 	%p200, %fd245, %fd85;
	mov.f64 	%fd246, %fd245;
	mov.u64 	%rd453, %rd452;
	@%p200 bra 	$L__BB12_103;
	setp.lt.f64 	%p201, %fd85, %fd245;
	mov.f64 	%fd246, %fd85;
	mov.u64 	%rd453, %rd90;
	@%p201 bra 	$L__BB12_103;
	setp.lt.s64 	%p202, %rd452, %rd90;
	selp.f64 	%fd246, %fd245, %fd85, %p202;
	min.s64 	%rd453, %rd452, %rd90;
$L__BB12_103:
	setp.lt.s32 	%p203, %r29, 193;
	mov.f64 	%fd247, %fd246;
	mov.u64 	%rd454, %rd453;
	@%p203 bra 	$L__BB12_107;
	ld.shared.f64 	%fd88, [_ZN6thrust24THRUST_300001_SM_1000_NS8cuda_cub4core6detail5shmemE+104];
	ld.shared.u64 	%rd93, [_ZN6thrust24THRUST_300001_SM_1000_NS8cuda_cub4core6detail5shmemE+112];
	setp.lt.f64 	%p204, %fd246, %fd88;
	mov.f64 	%fd247, %fd246;
	mov.u64 	%rd454, %rd453;
	@%p204 bra 	$L__BB12_107;
	setp.lt.f64 	%p205, %fd88, %fd246;
	mov.f64 	%fd247, %fd88;
	mov.u64 	%rd454, %rd93;
	@%p205 bra 	$L__BB12_107;
	setp.lt.s64 	%p206, %rd453, %rd93;
	selp.f64 	%fd247, %fd246, %fd88, %p206;
	min.s64 	%rd454, %rd453, %rd93;
$L__BB12_107:
	setp.lt.s32 	%p207, %r29, 225;
	mov.u64 	%rd507, %rd454;
	mov.f64 	%fd292, %fd247;
	@%p207 bra 	$L__BB12_236;
	ld.shared.f64 	%fd91, [_ZN6thrust24THRUST_300001_SM_1000_NS8cuda_cub4core6detail5shmemE+120];
	ld.shared.u64 	%rd96, [_ZN6thrust24THRUST_300001_SM_1000_NS8cuda_cub4core6detail5shmemE+128];
	setp.lt.f64 	%p208, %fd247, %fd91;
	mov.u64 	%rd507, %rd454;
	mov.f64 	%fd292, %fd247;
	@%p208 bra 	$L__BB12_236;
	setp.lt.f64 	%p209, %fd91, %fd247;
	mov.u64 	%rd507, %rd96;
	mov.f64 	%fd292, %fd91;
	@%p209 bra 	$L__BB12_236;
	setp.lt.s64 	%p210, %rd454, %rd96;
	selp.f64 	%fd292, %fd247, %fd91, %p210;
	min.s64 	%rd507, %rd454, %rd96;
	bra.uni 	$L__BB12_236;
$L__BB12_111:
	mov.u32 	%r16, %tid.x;
	cvt.u64.u32 	%rd98, %r16;
	mul.wide.u32 	%rd259, %r16, 16;
	add.s64 	%rd240, %rd237, %rd259;
	// begin inline asm
	ld.global.nc.u64 %rd239, [%rd240];
	// end inline asm
	add.s64 	%rd242, %rd240, 8;
	// begin inline asm
	ld.global.nc.u64 %rd241, [%rd242];
	// end inline asm
	mov.b64 	%fd93, %rd239;
	add.s64 	%rd244, %rd240, 4096;
	// begin inline asm
	ld.global.nc.u64 %rd243, [%rd244];
	// end inline asm
	add.s64 	%rd246, %rd240, 4104;
	// begin inline asm
	ld.global.nc.u64 %rd245, [%rd246];
	// end inline asm
	mov.b64 	%fd94, %rd243;
	add.s64 	%rd248, %rd240, 8192;
	// begin inline asm
	ld.global.nc.u64 %rd247, [%rd248];
	// end inline asm
	add.s64 	%rd250, %rd240, 8200;
	// begin inline asm
	ld.global.nc.u64 %rd249, [%rd250];
	// end inline asm
	mov.b64 	%fd95, %rd247;
	add.s64 	%rd252, %rd240, 12288;
	// begin inline asm
	ld.global.nc.u64 %rd251, [%rd252];
	// end inline asm
	add.s64 	%rd254, %rd240, 12296;
	// begin inline asm
	ld.global.nc.u64 %rd253, [%rd254];
	// end inline asm
	mov.b64 	%fd96, %rd251;
	add.s64 	%rd256, %rd240, 16384;
	// begin inline asm
	ld.global.nc.u64 %rd255, [%rd256];
	// end inline asm
	add.s64 	%rd258, %rd240, 16392;
	// begin inline asm
	ld.global.nc.u64 %rd257, [%rd258];
	// end inline asm
	mov.b64 	%fd97, %rd255;
	setp.lt.f64 	%p3, %fd93, %fd94;
	mov.f64 	%fd248, %fd93;
	mov.u64 	%rd455, %rd241;
	@%p3 bra 	$L__BB12_114;
	setp.lt.f64 	%p4, %fd94, %fd93;
	mov.f64 	%fd248, %fd94;
	mov.u64 	%rd455, %rd245;
	@%p4 bra 	$L__BB12_114;
	setp.lt.s64 	%p5, %rd241, %rd245;
	selp.f64 	%fd248, %fd93, %fd94, %p5;
	min.s64 	%rd455, %rd241, %rd245;
$L__BB12_114:
	setp.lt.f64 	%p6, %fd248, %fd95;
	mov.f64 	%fd249, %fd248;
	mov.u64 	%rd456, %rd455;
	@%p6 bra 	$L__BB12_117;
	setp.gt.f64 	%p7, %fd248, %fd95;
	mov.f64 	%fd249, %fd95;
	mov.u64 	%rd456, %rd249;
	@%p7 bra 	$L__BB12_117;
	setp.lt.s64 	%p8, %rd455, %rd249;
	selp.f64 	%fd249, %fd248, %fd95, %p8;
	min.s64 	%rd456, %rd455, %rd249;
$L__BB12_117:
	setp.lt.f64 	%p9, %fd249, %fd96;
	mov.f64 	%fd250, %fd249;
	mov.u64 	%rd457, %rd456;
	@%p9 bra 	$L__BB12_120;
	setp.gt.f64 	%p10, %fd249, %fd96;
	mov.f64 	%fd250, %fd96;
	mov.u64 	%rd457, %rd253;
	@%p10 bra 	$L__BB12_120;
	setp.lt.s64 	%p11, %rd456, %rd253;
	selp.f64 	%fd250, %fd249, %fd96, %p11;
	min.s64 	%rd457, %rd456, %rd253;
$L__BB12_120:
	setp.lt.f64 	%p12, %fd250, %fd97;
	mov.f64 	%fd279, %fd250;
	mov.u64 	%rd494, %rd457;
	@%p12 bra 	$L__BB12_123;
	setp.gt.f64 	%p13, %fd250, %fd97;
	mov.f64 	%fd279, %fd97;
	mov.u64 	%rd494, %rd257;
	@%p13 bra 	$L__BB12_123;
	setp.lt.s64 	%p14, %rd457, %rd257;
	selp.f64 	%fd279, %fd250, %fd97, %p14;
	min.s64 	%rd494, %rd457, %rd257;
$L__BB12_123:
	setp.lt.u32 	%p15, %r29, 2560;
	mov.b64 	%rd473, 1280;
	@%p15 bra 	$L__BB12_174;
	add.s64 	%rd263, %rd1, -2560;
	mul.hi.u64 	%rd264, %rd263, -3689348814741910323;
	shr.u64 	%rd113, %rd264, 10;
	setp.lt.u64 	%p16, %rd263, 1280;
	mov.b64 	%rd473, 1280;
	@%p16 bra 	$L__BB12_157;
	add.s64 	%rd266, %rd113, 1;
	and.b64  	%rd459, %rd266, 36028797018963966;
	shl.b64 	%rd267, %rd98, 4;
	add.s64 	%rd268, %rd267, %rd237;
	add.s64 	%rd460, %rd268, 57352;
	mov.b64 	%rd473, 1280;
$L__BB12_126:
	add.s64 	%rd270, %rd460, -36872;
	// begin inline asm
	ld.global.nc.u64 %rd269, [%rd270];
	// end inline asm
	add.s64 	%rd272, %rd460, -36864;
	// begin inline asm
	ld.global.nc.u64 %rd271, [%rd272];
	// end inline asm
	mov.b64 	%fd107, %rd269;
	add.s64 	%rd274, %rd460, -32776;
	// begin inline asm
	ld.global.nc.u64 %rd273, [%rd274];
	// end inline asm
	add.s64 	%rd276, %rd460, -32768;
	// begin inline asm
	ld.global.nc.u64 %rd275, [%rd276];
	// end inline asm
	mov.b64 	%fd108, %rd273;
	add.s64 	%rd278, %rd460, -28680;
	// begin inline asm
	ld.global.nc.u64 %rd277, [%rd278];
	// end inline asm
	add.s64 	%rd280, %rd460, -28672;
	// begin inline asm
	ld.global.nc.u64 %rd279, [%rd280];
	// end inline asm
	mov.b64 	%fd109, %rd277;
	add.s64 	%rd282, %rd460, -24584;
	// begin inline asm
	ld.global.nc.u64 %rd281, [%rd282];
	// end inline asm
	add.s64 	%rd284, %rd460, -24576;
	// begin inline asm
	ld.global.nc.u64 %rd283, [%rd284];
	// end inline asm
	mov.b64 	%fd110, %rd281;
	add.s64 	%rd286, %rd460, -20488;
	// begin inline asm
	ld.global.nc.u64 %rd285, [%rd286];
	// end inline asm
	add.s64 	%rd288, %rd460, -20480;
	// begin inline asm
	ld.global.nc.u64 %rd287, [%rd288];
	// end inline asm
	mov.b64 	%fd111, %rd285;
	setp.lt.f64 	%p17, %fd279, %fd107;
	mov.f64 	%fd253, %fd279;
	mov.u64 	%rd463, %rd494;
	@%p17 bra 	$L__BB12_129;
	setp.gt.f64 	%p18, %fd279, %fd107;
	mov.f64 	%fd253, %fd107;
	mov.u64 	%rd463, %rd271;
	@%p18 bra 	$L__BB12_129;
	setp.lt.s64 	%p19, %rd494, %rd271;
	selp.f64 	%fd253, %fd279, %fd107, %p19;
	min.s64 	%rd463, %rd494, %rd271;
$L__BB12_129:
	setp.lt.f64 	%p20, %fd253, %fd108;
	mov.f64 	%fd254, %fd253;
	mov.u64 	%rd464, %rd463;
	@%p20 bra 	$L__BB12_132;
	setp.gt.f64 	%p21, %fd253, %fd108;
	mov.f64 	%fd254, %fd108;
	mov.u64 	%rd464, %rd275;
	@%p21 bra 	$L__BB12_132;
	setp.lt.s64 	%p22, %rd463, %rd275;
	selp.f64 	%fd254, %fd253, %fd108, %p22;
	min.s64 	%rd464, %rd463, %rd275;
$L__BB12_132:
	setp.lt.f64 	%p23, %fd254, %fd109;
	mov.f64 	%fd255, %fd254;
	mov.u64 	%rd465, %rd464;
	@%p23 bra 	$L__BB12_135;
	setp.gt.f64 	%p24, %fd254, %fd109;
	mov.f64 	%fd255, %fd109;
	mov.u64 	%rd465, %rd279;
	@%p24 bra 	$L__BB12_135;
	setp.lt.s64 	%p25, %rd464, %rd279;
	selp.f64 	%fd255, %fd254, %fd109, %p25;
	min.s64 	%rd465, %rd464, %rd279;
$L__BB12_135:
	setp.lt.f64 	%p26, %fd255, %fd110;
	mov.f64 	%fd256, %fd255;
	mov.u64 	%rd466, %rd465;
	@%p26 bra 	$L__BB12_138;
	setp.gt.f64 	%p27, %fd255, %fd110;
	mov.f64 	%fd256, %fd110;
	mov.u64 	%rd466, %rd283;
	@%p27 bra 	$L__BB12_138;
	setp.lt.s64 	%p28, %rd465, %rd283;
	selp.f64 	%fd256, %fd255, %fd110, %p28;
	min.s64 	%rd466, %rd465, %rd283;
$L__BB12_138:
	setp.lt.f64 	%p29, %fd256, %fd111;
	mov.f64 	%fd257, %fd256;
	mov.u64 	%rd467, %rd466;
	@%p29 bra 	$L__BB12_141;
	setp.gt.f64 	%p30, %fd256, %fd111;
	mov.f64 	%fd257, %fd111;
	mov.u64 	%rd467, %rd287;
	@%p30 bra 	$L__BB12_141;
	setp.lt.s64 	%p31, %rd466, %rd287;
	selp.f64 	%fd257, %fd256, %fd111, %p31;
	min.s64 	%rd467, %rd466, %rd287;
$L__BB12_141:
	add.s64 	%rd290, %rd460, -16392;
	// begin inline asm
	ld.global.nc.u64 %rd289, [%rd290];
	// end inline asm
	add.s64 	%rd292, %rd460, -16384;
	// begin inline asm
	ld.global.nc.u64 %rd291, [%rd292];
	// end inline asm
	mov.b64 	%fd122, %rd289;
	add.s64 	%rd294, %rd460, -12296;
	// begin inline asm
	ld.global.nc.u64 %rd293, [%rd294];
	// end inline asm
	add.s64 	%rd296, %rd460, -12288;
	// begin inline asm
	ld.global.nc.u64 %rd295, [%rd296];
	// end inline asm
	mov.b64 	%fd123, %rd293;
	add.s64 	%rd298, %rd460, -8200;
	// begin inline asm
	ld.global.nc.u64 %rd297, [%rd298];
	// end inline asm
	add.s64 	%rd300, %rd460, -8192;
	// begin inline asm
	ld.global.nc.u64 %rd299, [%rd300];
	// end inline asm
	mov.b64 	%fd124, %rd297;
	add.s64 	%rd302, %rd460, -4104;
	// begin inline asm
	ld.global.nc.u64 %rd301, [%rd302];
	// end inline asm
	add.s64 	%rd304, %rd460, -4096;
	// begin inline asm
	ld.global.nc.u64 %rd303, [%rd304];
	// end inline asm
	mov.b64 	%fd125, %rd301;
	add.s64 	%rd306, %rd460, -8;
	// begin inline asm
	ld.global.nc.u64 %rd305, [%rd306];
	// end inline asm
	// begin inline asm
	ld.global.nc.u64 %rd307, [%rd460];
	// end inline asm
	mov.b64 	%fd126, %rd305;
	setp.lt.f64 	%p32, %fd257, %fd122;
	mov.f64 	%fd258, %fd257;
	mov.u64 	%rd468, %rd467;
	@%p32 bra 	$L__BB12_144;
	setp.gt.f64 	%p33, %fd257, %fd122;
	mov.f64 	%fd258, %fd122;
	mov.u64 	%rd468, %rd291;
	@%p33 bra 	$L__BB12_144;
	setp.lt.s64 	%p34, %rd467, %rd291;
	selp.f64 	%fd258, %fd257, %fd122, %p34;
	min.s64 	%rd468, %rd467, %rd291;
$L__BB12_144:
	setp.lt.f64 	%p35, %fd258, %fd123;
	mov.f64 	%fd259, %fd258;
	mov.u64 	%rd469, %rd468;
	@%p35 bra 	$L__BB12_147;
	setp.gt.f64 	%p36, %fd258, %fd123;
	mov.f64 	%fd259, %fd123;
	mov.u64 	%rd469, %rd295;
	@%p36 bra 	$L__BB12_147;
	setp.lt.s64 	%p37, %rd468, %rd295;
	selp.f64 	%fd259, %fd258, %fd123, %p37;
	min.s64 	%rd469, %rd468, %rd295;
$L__BB12_147:
	setp.lt.f64 	%p38, %fd259, %fd124;
	mov.f64 	%fd260, %fd259;
	mov.u64 	%rd470, %rd469;
	@%p38 bra 	$L__BB12_150;
	setp.gt.f64 	%p39, %fd259, %fd124;
	mov.f64 	%fd260, %fd124;
	mov.u64 	%rd470, %rd299;
	@%p39 bra 	$L__BB12_150;
	setp.lt.s64 	%p40, %rd469, %rd299;
	selp.f64 	%fd260, %fd259, %fd124, %p40;
	min.s64 	%rd470, %rd469, %rd299;
$L__BB12_150:
	setp.lt.f64 	%p41, %fd260, %fd125;
	mov.f64 	%fd261, %fd260;
	mov.u64 	%rd471, %rd470;
	@%p41 bra 	$L__BB12_153;
	setp.gt.f64 	%p42, %fd260, %fd125;
	mov.f64 	%fd261, %fd125;
	mov.u64 	%rd471, %rd303;
	@%p42 bra 	$L__BB12_153;
	setp.lt.s64 	%p43, %rd470, %rd303;
	selp.f64 	%fd261, %fd260, %fd125, %p43;
	min.s64 	%rd471, %rd470, %rd303;
$L__BB12_153:
	setp.lt.f64 	%p44, %fd261, %fd126;
	mov.f64 	%fd279, %fd261;
	mov.u64 	%rd494, %rd471;
	@%p44 bra 	$L__BB12_156;
	setp.gt.f64 	%p45, %fd261, %fd126;
	mov.f64 	%fd279, %fd126;
	mov.u64 	%rd494, %rd307;
	@%p45 bra 	$L__BB12_156;
	setp.lt.s64 	%p46, %rd471, %rd307;
	selp.f64 	%fd279, %fd261, %fd126, %p46;
	min.s64 	%rd494, %rd471, %rd307;
$L__BB12_156:
	add.s64 	%rd473, %rd473, 2560;
	add.s64 	%rd460, %rd460, 40960;
	add.s64 	%rd459, %rd459, -2;
	setp.ne.s64 	%p47, %rd459, 0;
	@%p47 bra 	$L__BB12_126;
$L__BB12_157:
	and.b64  	%rd309, %rd113, 1;
	setp.eq.b64 	%p48, %rd309, 1;
	@%p48 bra 	$L__BB12_174;
	shl.b64 	%rd330, %rd473, 4;
	add.s64 	%rd311, %rd240, %rd330;
	// begin inline asm
	ld.global.nc.u64 %rd310, [%rd311];
	// end inline asm
	add.s64 	%rd313, %rd311, 8;
	// begin inline asm
	ld.global.nc.u64 %rd312, [%rd313];
	// end inline asm
	mov.b64 	%fd139, %rd310;
	add.s64 	%rd315, %rd311, 4096;
	// begin inline asm
	ld.global.nc.u64 %rd314, [%rd315];
	// end inline asm
	add.s64 	%rd317, %rd311, 4104;
	// begin inline asm
	ld.global.nc.u64 %rd316, [%rd317];
	// end inline asm
	mov.b64 	%fd140, %rd314;
	add.s64 	%rd319, %rd311, 8192;
	// begin inline asm
	ld.global.nc.u64 %rd318, [%rd319];
	// end inline asm
	add.s64 	%rd321, %rd311, 8200;
	// begin inline asm
	ld.global.nc.u64 %rd320, [%rd321];
	// end inline asm
	mov.b64 	%fd141, %rd318;
	add.s64 	%rd323, %rd311, 12288;
	// begin inline asm
	ld.global.nc.u64 %rd322, [%rd323];
	// end inline asm
	add.s64 	%rd325, %rd311, 12296;
	// begin inline asm
	ld.global.nc.u64 %rd324, [%rd325];
	// end inline asm
	mov.b64 	%fd142, %rd322;
	add.s64 	%rd327, %rd311, 16384;
	// begin inline asm
	ld.global.nc.u64 %rd326, [%rd327];
	// end inline asm
	add.s64 	%rd329, %rd311, 16392;
	// begin inline asm
	ld.global.nc.u64 %rd328, [%rd329];
	// end inline asm
	mov.b64 	%fd143, %rd326;
	setp.lt.f64 	%p49, %fd279, %fd139;
	mov.f64 	%fd265, %fd279;
	mov.u64 	%rd477, %rd494;
	@%p49 bra 	$L__BB12_161;
	setp.gt.f64 	%p50, %fd279, %fd139;
	mov.f64 	%fd265, %fd139;
	mov.u64 	%rd477, %rd312;
	@%p50 bra 	$L__BB12_161;
	setp.lt.s64 	%p51, %rd494, %rd312;
	selp.f64 	%fd265, %fd279, %fd139, %p51;
	min.s64 	%rd477, %rd494, %rd312;
$L__BB12_161:
	setp.lt.f64 	%p52, %fd265, %fd140;
	mov.f64 	%fd266, %fd265;
	mov.u64 	%rd478, %rd477;
	@%p52 bra 	$L__BB12_164;
	setp.gt.f64 	%p53, %fd265, %fd140;
	mov.f64 	%fd266, %fd140;
	mov.u64 	%rd478, %rd316;
	@%p53 bra 	$L__BB12_164;
	setp.lt.s64 	%p54, %rd477, %rd316;
	selp.f64 	%fd266, %fd265, %fd140, %p54;
	min.s64 	%rd478, %rd477, %rd316;
$L__BB12_164:
	setp.lt.f64 	%p55, %fd266, %fd141;
	mov.f64 	%fd267, %fd266;
	mov.u64 	%rd479, %rd478;
	@%p55 bra 	$L__BB12_167;
	setp.gt.f64 	%p56, %fd266, %fd141;
	mov.f64 	%fd267, %fd141;
	mov.u64 	%rd479, %rd320;
	@%p56 bra 	$L__BB12_167;
	setp.lt.s64 	%p57, %rd478, %rd320;
	selp.f64 	%fd267, %fd266, %fd141, %p57;
	min.s64 	%rd479, %rd478, %rd320;
$L__BB12_167:
	setp.lt.f64 	%p58, %fd267, %fd142;
	mov.f64 	%fd268, %fd267;
	mov.u64 	%rd480, %rd479;
	@%p58 bra 	$L__BB12_170;
	setp.gt.f64 	%p59, %fd267, %fd142;
	mov.f64 	%fd268, %fd142;
	mov.u64 	%rd480, %rd324;
	@%p59 bra 	$L__BB12_170;
	setp.lt.s64 	%p60, %rd479, %rd324;
	selp.f64 	%fd268, %fd267, %fd142, %p60;
	min.s64 	%rd480, %rd479, %rd324;
$L__BB12_170:
	setp.lt.f64 	%p61, %fd268, %fd143;
	mov.f64 	%fd279, %fd268;
	mov.u64 	%rd494, %rd480;
	@%p61 bra 	$L__BB12_173;
	setp.gt.f64 	%p62, %fd268, %fd143;
	mov.f64 	%fd279, %fd143;
	mov.u64 	%rd494, %rd328;
	@%p62 bra 	$L__BB12_173;
	setp.lt.s64 	%p63, %rd480, %rd328;
	selp.f64 	%fd279, %fd268, %fd143, %p63;
	min.s64 	%rd494, %rd480, %rd328;
$L__BB12_173:
	add.s64 	%rd473, %rd473, 1280;
$L__BB12_174:
	cvt.s64.s32 	%rd331, %r29;
	setp.ge.s64 	%p64, %rd473, %rd331;
	@%p64 bra 	$L__BB12_197;
	cvt.u32.u64 	%r17, %rd473;
	sub.s32 	%r18, %r29, %r17;
	setp.ge.s32 	%p65, %r16, %r18;
	@%p65 bra 	$L__BB12_197;
	not.b32 	%r30, %r16;
	add.s32 	%r31, %r29, %r30;
	sub.s32 	%r19, %r31, %r17;
	and.b32  	%r32, %r19, 768;
	setp.eq.s32 	%p66, %r32, 768;
	mov.u32 	%r372, %r16;
	@%p66 bra 	$L__BB12_182;
	cvt.u64.u32 	%rd333, %r16;
	add.s64 	%rd334, %rd473, %rd333;
	shl.b64 	%rd335, %rd334, 4;
	add.s64 	%rd484, %rd237, %rd335;
	shr.u32 	%r33, %r19, 8;
	add.s32 	%r34, %r33, 1;
	and.b32  	%r35, %r34, 3;
	neg.s32 	%r370, %r35;
	mov.u32 	%r372, %r16;
$L__BB12_178:
	.pragma "nounroll";
	mov.u64 	%rd177, %rd494;
	mov.f64 	%fd155, %fd279;
	// begin inline asm
	ld.global.nc.u64 %rd336, [%rd484];
	// end inline asm
	add.s64 	%rd339, %rd484, 8;
	// begin inline asm
	ld.global.nc.u64 %rd338, [%rd339];
	// end inline asm
	mov.b64 	%fd156, %rd336;
	setp.lt.f64 	%p67, %fd155, %fd156;
	@%p67 bra 	$L__BB12_181;
	setp.gt.f64 	%p68, %fd155, %fd156;
	mov.f64 	%fd279, %fd156;
	mov.u64 	%rd494, %rd338;
	@%p68 bra 	$L__BB12_181;
	setp.lt.s64 	%p69, %rd177, %rd338;
	selp.f64 	%fd279, %fd155, %fd156, %p69;
	min.s64 	%rd494, %rd177, %rd338;
$L__BB12_181:
	add.s32 	%r372, %r372, 256;
	add.s64 	%rd484, %rd484, 4096;
	add.s32 	%r370, %r370, 1;
	setp.ne.s32 	%p70, %r370, 0;
	@%p70 bra 	$L__BB12_178;
$L__BB12_182:
	setp.lt.u32 	%p71, %r19, 768;
	@%p71 bra 	$L__BB12_197;
	cvt.u64.u32 	%rd340, %r372;
	add.s64 	%rd341, %rd473, %rd340;
	shl.b64 	%rd342, %rd341, 4;
	add.s64 	%rd343, %rd342, %rd237;
	add.s64 	%rd489, %rd343, 12296;
$L__BB12_184:
	add.s64 	%rd345, %rd489, -12296;
	// begin inline asm
	ld.global.nc.u64 %rd344, [%rd345];
	// end inline asm
	add.s64 	%rd347, %rd489, -12288;
	// begin inline asm
	ld.global.nc.u64 %rd346, [%rd347];
	// end inline asm
	mov.b64 	%fd162, %rd344;
	setp.lt.f64 	%p72, %fd279, %fd162;
	mov.f64 	%fd276, %fd279;
	mov.u64 	%rd491, %rd494;
	@%p72 bra 	$L__BB12_187;
	setp.gt.f64 	%p73, %fd279, %fd162;
	mov.f64 	%fd276, %fd162;
	mov.u64 	%rd491, %rd346;
	@%p73 bra 	$L__BB12_187;
	setp.lt.s64 	%p74, %rd494, %rd346;
	selp.f64 	%fd276, %fd279, %fd162, %p74;
	min.s64 	%rd491, %rd494, %rd346;
$L__BB12_187:
	add.s64 	%rd349, %rd489, -8200;
	// begin inline asm
	ld.global.nc.u64 %rd348, [%rd349];
	// end inline asm
	add.s64 	%rd351, %rd489, -8192;
	// begin inline asm
	ld.global.nc.u64 %rd350, [%rd351];
	// end inline asm
	mov.b64 	%fd165, %rd348;
	setp.lt.f64 	%p75, %fd276, %fd165;
	mov.f64 	%fd277, %fd276;
	mov.u64 	%rd492, %rd491;
	@%p75 bra 	$L__BB12_190;
	setp.gt.f64 	%p76, %fd276, %fd165;
	mov.f64 	%fd277, %fd165;
	mov.u64 	%rd492, %rd350;
	@%p76 bra 	$L__BB12_190;
	setp.lt.s64 	%p77, %rd491, %rd350;
	selp.f64 	%fd277, %fd276, %fd165, %p77;
	min.s64 	%rd492, %rd491, %rd350;
$L__BB12_190:
	add.s64 	%rd353, %rd489, -4104;
	// begin inline asm
	ld.global.nc.u64 %rd352, [%rd353];
	// end inline asm
	add.s64 	%rd355, %rd489, -4096;
	// begin inline asm
	ld.global.nc.u64 %rd354, [%rd355];
	// end inline asm
	mov.b64 	%fd168, %rd352;
	setp.lt.f64 	%p78, %fd277, %fd168;
	mov.f64 	%fd278, %fd277;
	mov.u64 	%rd493, %rd492;
	@%p78 bra 	$L__BB12_193;
	setp.gt.f64 	%p79, %fd277, %fd168;
	mov.f64 	%fd278, %fd168;
	mov.u64 	%rd493, %rd354;
	@%p79 bra 	$L__BB12_193;
	setp.lt.s64 	%p80, %rd492, %rd354;
	selp.f64 	%fd278, %fd277, %fd168, %p80;
	min.s64 	%rd493, %rd492, %rd354;
$L__BB12_193:
	add.s64 	%rd357, %rd489, -8;
	// begin inline asm
	ld.global.nc.u64 %rd356, [%rd357];
	// end inline asm
	// begin inline asm
	ld.global.nc.u64 %rd358, [%rd489];
	// end inline asm
	mov.b64 	%fd171, %rd356;
	setp.lt.f64 	%p81, %fd278, %fd171;
	mov.f64 	%fd279, %fd278;
	mov.u64 	%rd494, %rd493;
	@%p81 bra 	$L__BB12_196;
	setp.gt.f64 	%p82, %fd278, %fd171;
	mov.f64 	%fd279, %fd171;
	mov.u64 	%rd494, %rd358;
	@%p82 bra 	$L__BB12_196;
	setp.lt.s64 	%p83, %rd493, %rd358;
	selp.f64 	%fd279, %fd278, %fd171, %p83;
	min.s64 	%rd494, %rd493, %rd358;
$L__BB12_196:
	add.s32 	%r372, %r372, 1024;
	add.s64 	%rd489, %rd489, 16384;
	setp.lt.s32 	%p84, %r372, %r18;
	@%p84 bra 	$L__BB12_184;
$L__BB12_197:
	// begin inline asm
	mov.u32 %r36, %laneid;
	// end inline asm
	mov.b64 	%rd360, %fd279;
	mov.b64 	{%r38, %r43}, %rd360;
	mov.b32 	%r54, 1;
	mov.b32 	%r55, 31;
	mov.b32 	%r56, -1;
	// begin inline asm
	shfl.sync.down.b32 %r37, %r38, %r54, %r55, %r56;
	// end inline asm
	// begin inline asm
	shfl.sync.down.b32 %r42, %r43, %r54, %r55, %r56;
	// end inline asm
	mov.b64 	%rd361, {%r37, %r42};
	mov.b64 	%fd175, %rd361;
	mov.b64 	{%r48, %r53}, %rd494;
	// begin inline asm
	shfl.sync.down.b32 %r47, %r48, %r54, %r55, %r56;
	// end inline asm
	// begin inline asm
	shfl.sync.down.b32 %r52, %r53, %r54, %r55, %r56;
	// end inline asm
	mov.b64 	%rd201, {%r47, %r52};
	setp.gt.s32 	%p85, %r36, 30;
	setp.lt.f64 	%p86, %fd279, %fd175;
	or.pred  	%p87, %p85, %p86;
	mov.f64 	%fd281, %fd279;
	mov.u64 	%rd496, %rd494;
	@%p87 bra 	$L__BB12_200;
	setp.gt.f64 	%p88, %fd279, %fd175;
	mov.f64 	%fd281, %fd175;
	mov.u64 	%rd496, %rd201;
	@%p88 bra 	$L__BB12_200;
	setp.lt.s64 	%p89, %rd494, %rd201;
	selp.f64 	%fd281, %fd279, %fd175, %p89;
	min.s64 	%rd496, %rd494, %rd201;
$L__BB12_200:
	mov.b64 	%rd362, %fd281;
	mov.b64 	{%r58, %r63}, %rd362;
	mov.b32 	%r74, 2;
	mov.b32 	%r75, 31;
	mov.b32 	%r76, -1;
	// begin inline asm
	shfl.sync.down.b32 %r57, %r58, %r74, %r75, %r76;
	// end inline asm
	// begin inline asm
	shfl.sync.down.b32 %r62, %r63, %r74, %r75, %r76;
	// end inline asm
	mov.b64 	%rd363, {%r57, %r62};
	mov.b64 	%fd178, %rd363;
	mov.b64 	{%r68, %r73}, %rd496;
	// begin inline asm
	shfl.sync.down.b32 %r67, %r68, %r74, %r75, %r76;
	// end inline asm
	// begin inline asm
	shfl.sync.down.b32 %r72, %r73, %r74, %r75, %r76;
	// end inline asm
	mov.b64 	%rd204, {%r67, %r72};
	setp.gt.s32 	%p90, %r36, 29;
	setp.lt.f64 	%p91, %fd281, %fd178;
	or.pred  	%p92, %p90, %p91;
	mov.f64 	%fd282, %fd281;
	mov.u64 	%rd497, %rd496;
	@%p92 bra 	$L__BB12_203;
	setp.gt.f64 	%p93, %fd281, %fd178;
	mov.f64 	%fd282, %fd178;
	mov.u64 	%rd497, %rd204;
	@%p93 bra 	$L__BB12_203;
	setp.lt.s64 	%p94, %rd496, %rd204;
	selp.f64 	%fd282, %fd281, %fd178, %p94;
	min.s64 	%rd497, %rd496, %rd204;
$L__BB12_203:
	mov.b64 	%rd364, %fd282;
	mov.b64 	{%r78, %r83}, %rd364;
	mov.b32 	%r94, 4;
	mov.b32 	%r95, 31;
	mov.b32 	%r96, -1;
	// begin inline asm
	shfl.sync.down.b32 %r77, %r78, %r94, %r95, %r96;
	// end inline asm
	// begin inline asm
	shfl.sync.down.b32 %r82, %r83, %r94, %r95, %r96;
	// end inline asm
	mov.b64 	%rd365, {%r77, %r82};
	mov.b64 	%fd181, %rd365;
	mov.b64 	{%r88, %r93}, %rd497;
	// begin inline asm
	shfl.sync.down.b32 %r87, %r88, %r94, %r95, %r96;
	// end inline asm
	// begin inline asm
	shfl.sync.down.b32 %r92, %r93, %r94, %r95, %r96;
	// end inline asm
	mov.b64 	%rd207, {%r87, %r92};
	setp.gt.s32 	%p95, %r36, 27;
	setp.lt.f64 	%p96, %fd282, %fd181;
	or.pred  	%p97, %p95, %p96;
	mov.f64 	%fd283, %fd282;
	mov.u64 	%rd498, %rd497;
	@%p97 bra 	$L__BB12_206;
	setp.gt.f64 	%p98, %fd282, %fd181;
	mov.f64 	%fd283, %fd181;
	mov.u64 	%rd498, %rd207;
	@%p98 bra 	$L__BB12_206;
	setp.lt.s64 	%p99, %rd497, %rd207;
	selp.f64 	%fd283, %fd282, %fd181, %p99;
	min.s64 	%rd498, %rd497, %rd207;
$L__BB12_206:
	mov.b64 	%rd366, %fd283;
	mov.b64 	{%r98, %r103}, %rd366;
	mov.b32 	%r114, 8;
	mov.b32 	%r115, 31;
	mov.b32 	%r116, -1;
	// begin inline asm
	shfl.sync.down.b32 %r97, %r98, %r114, %r115, %r116;
	// end inline asm
	// begin inline asm
	shfl.sync.down.b32 %r102, %r103, %r114, %r115, %r116;
	// end inline asm
	mov.b64 	%rd367, {%r97, %r102};
	mov.b64 	%fd184, %rd367;
	mov.b64 	{%r108, %r113}, %rd498;
	// begin inline asm
	shfl.sync.down.b32 %r107, %r108, %r114, %r115, %r116;
	// end inline asm
	// begin inline asm
	shfl.sync.down.b32 %r112, %r113, %r114, %r115, %r116;
	// end inline asm
	mov.b64 	%rd210, {%r107, %r112};
	setp.gt.s32 	%p100, %r36, 23;
	setp.lt.f64 	%p101, %fd283, %fd184;
	or.pred  	%p102, %p100, %p101;
	mov.f64 	%fd284, %fd283;
	mov.u64 	%rd499, %rd498;
	@%p102 bra 	$L__BB12_209;
	setp.gt.f64 	%p103, %fd283, %fd184;
	mov.f64 	%fd284, %fd184;
	mov.u64 	%rd499, %rd210;
	@%p103 bra 	$L__BB12_209;
	setp.lt.s64 	%p104, %rd498, %rd210;
	selp.f64 	%fd284, %fd283, %fd184, %p104;
	min.s64 	%rd499, %rd498, %rd210;
$L__BB12_209:
	mov.b64 	%rd368, %fd284;
	mov.b64 	{%r118, %r123}, %rd368;
	mov.b32 	%r134, 16;
	mov.b32 	%r135, 31;
	mov.b32 	%r136, -1;
	// begin inline asm
	shfl.sync.down.b32 %r117, %r118, %r134, %r135, %r136;
	// end inline asm
	// begin inline asm
	shfl.sync.down.b32 %r122, %r123, %r134, %r135, %r136;
	// end inline asm
	mov.b64 	%rd369, {%r117, %r122};
	mov.b64 	%fd187, %rd369;
	mov.b64 	{%r128, %r133}, %rd499;
	// begin inline asm
	shfl.sync.down.b32 %r127, %r128, %r134, %r135, %r136;
	// end inline asm
	// begin inline asm
	shfl.sync.down.b32 %r132, %r133, %r134, %r135, %r136;
	// end inline asm
	mov.b64 	%rd213, {%r127, %r132};
	setp.gt.s32 	%p105, %r36, 15;
	setp.lt.f64 	%p106, %fd284, %fd187;
	or.pred  	%p107, %p105, %p106;
	mov.f64 	%fd292, %fd284;
	mov.u64 	%rd507, %rd499;
	@%p107 bra 	$L__BB12_212;
	setp.gt.f64 	%p108, %fd284, %fd187;
	mov.f64 	%fd292, %fd187;
	mov.u64 	%rd507, %rd213;
	@%p108 bra 	$L__BB12_212;
	setp.lt.s64 	%p109, %rd499, %rd213;
	selp.f64 	%fd292, %fd284, %fd187, %p109;
	min.s64 	%rd507, %rd499, %rd213;
$L__BB12_212:
	setp.ne.s32 	%p110, %r36, 0;
	@%p110 bra 	$L__BB12_214;
	shr.u32 	%r137, %r16, 1;
	and.b32  	%r138, %r137, 496;
	mov.u32 	%r139, _ZN6thrust24THRUST_300001_SM_1000_NS8cuda_cub4core6detail5shmemE;
	add.s32 	%r140, %r139, %r138;
	st.shared.f64 	[%r140+8], %fd292;
	st.shared.u64 	[%r140+16], %rd507;
$L__BB12_214:
	bar.sync 	0;
	setp.ne.s32 	%p111, %r16, 0;
	@%p111 bra 	$L__BB12_236;
	ld.shared.f64 	%fd190, [_ZN6thrust24THRUST_300001_SM_1000_NS8cuda_cub4core6detail5shmemE+24];
	ld.shared.u64 	%rd216, [_ZN6thrust24THRUST_300001_SM_1000_NS8cuda_cub4core6detail5shmemE+32];
	setp.lt.f64 	%p112, %fd292, %fd190;
	mov.f64 	%fd286, %fd292;
	mov.u64 	%rd501, %rd507;
	@%p112 bra 	$L__BB12_218;
	setp.lt.f64 	%p113, %fd190, %fd292;
	mov.f64 	%fd286, %fd190;
	mov.u64 	%rd501, %rd216;
	@%p113 bra 	$L__BB12_218;
	setp.lt.s64 	%p114, %rd507, %rd216;
	selp.f64 	%fd286, %fd292, %fd190, %p114;
	min.s64 	%rd501, %rd507, %rd216;
$L__BB12_218:
	ld.shared.f64 	%fd193, [_ZN6thrust24THRUST_300001_SM_1000_NS8cuda_cub4core6detail5shmemE+40];
	ld.shared.u64 	%rd219, [_ZN6thrust24THRUST_300001_SM_1000_NS8cuda_cub4core6detail5shmemE+48];
	setp.lt.f64 	%p115, %fd286, %fd193;
	mov.f64 	%fd287, %fd286;
	mov.u64 	%rd502, %rd501;
	@%p115 bra 	$L__BB12_221;
	setp.lt.f64 	%p116, %fd193, %fd286;
	mov.f64 	%fd287, %fd193;
	mov.u64 	%rd502, %rd219;
	@%p116 bra 	$L__BB12_221;
	setp.lt.s64 	%p117, %rd501, %rd219;
	selp.f64 	%fd287, %fd286, %fd193, %p117;
	min.s64 	%rd502, %rd501, %rd219;
$L__BB12_221:
	ld.shared.f64 	%fd196, [_ZN6thrust24THRUST_300001_SM_1000_NS8cuda_cub4core6detail5shmemE+56];
	ld.shared.u64 	%rd222, [_ZN6thrust24THRUST_300001_SM_1000_NS8cuda_cub4core6detail5shmemE+64];
	setp.lt.f64 	%p118, %fd287, %fd196;
	mov.f64 	%fd288, %fd287;
	mov.u64 	%rd503, %rd502;
	@%p118 bra 	$L__BB12_224;
	setp.lt.f64 	%p119, %fd196, %fd287;
	mov.f64 	%fd288, %fd196;
	mov.u64 	%rd503, %rd222;
	@%p119 bra 	$L__BB12_224;
	setp.lt.s64 	%p120, %rd502, %rd222;
	selp.f64 	%fd288, %fd287, %fd196, %p120;
	min.s64 	%rd503, %rd502, %rd222;
$L__BB12_224:
	ld.shared.f64 	%fd199, [_ZN6thrust24THRUST_300001_SM_1000_NS8cuda_cub4core6detail5shmemE+72];
	ld.shared.u64 	%rd225, [_ZN6thrust24THRUST_300001_SM_1000_NS8cuda_cub4core6detail5shmemE+80];
	setp.lt.f64 	%p121, %fd288, %fd199;
	mov.f64 	%fd289, %fd288;
	mov.u64 	%rd504, %rd503;
	@%p121 bra 	$L__BB12_227;
	setp.lt.f64 	%p122, %fd199, %fd288;
	mov.f64 	%fd289, %fd199;
	mov.u64 	%rd504, %rd225;
	@%p122 bra 	$L__BB12_227;
	setp.lt.s64 	%p123, %rd503, %rd225;
	selp.f64 	%fd289, %fd288, %fd199, %p123;
	min.s64 	%rd504, %rd503, %rd225;
$L__BB12_227:
	ld.shared.f64 	%fd202, [_ZN6thrust24THRUST_300001_SM_1000_NS8cuda_cub4core6detail5shmemE+88];
	ld.shared.u64 	%rd228, [_ZN6thrust24THRUST_300001_SM_1000_NS8cuda_cub4core6detail5shmemE+96];
	setp.lt.f64 	%p124, %fd289, %fd202;
	mov.f64 	%fd290, %fd289;
	mov.u64 	%rd505, %rd504;
	@%p124 bra 	$L__BB12_230;
	setp.lt.f64 	%p125, %fd202, %fd289;
	mov.f64 	%fd290, %fd202;
	mov.u64 	%rd505, %rd228;
	@%p125 bra 	$L__BB12_230;
	setp.lt.s64 	%p126, %rd504, %rd228;
	selp.f64 	%fd290, %fd289, %fd202, %p126;
	min.s64 	%rd505, %rd504, %rd228;
$L__BB12_230:
	ld.shared.f64 	%fd205, [_ZN6thrust24THRUST_300001_SM_1000_NS8cuda_cub4core6detail5shmemE+104];
	ld.shared.u64 	%rd231, [_ZN6thrust24THRUST_300001_SM_1000_NS8cuda_cub4core6detail5shmemE+112];
	setp.lt.f64 	%p127, %fd290, %fd205;
	mov.f64 	%fd291, %fd290;
	mov.u64 	%rd506, %rd505;
	@%p127 bra 	$L__BB12_233;
	setp.lt.f64 	%p128, %fd205, %fd290;
	mov.f64 	%fd291, %fd205;
	mov.u64 	%rd506, %rd231;
	@%p128 bra 	$L__BB12_233;
	setp.lt.s64 	%p129, %rd505, %rd231;
	selp.f64 	%fd291, %fd290, %fd205, %p129;
	min.s64 	%rd506, %rd505, %rd231;
$L__BB12_233:
	ld.shared.f64 	%fd208, [_ZN6thrust24THRUST_300001_SM_1000_NS8cuda_cub4core6detail5shmemE+120];
	ld.shared.u64 	%rd234, [_ZN6thrust24THRUST_300001_SM_1000_NS8cuda_cub4core6detail5shmemE+128];
	setp.lt.f64 	%p130, %fd291, %fd208;
	mov.u64 	%rd507, %rd506;
	mov.f64 	%fd292, %fd291;
	@%p130 bra 	$L__BB12_236;
	setp.lt.f64 	%p131, %fd208, %fd291;
	mov.u64 	%rd507, %rd234;
	mov.f64 	%fd292, %fd208;
	@%p131 bra 	$L__BB12_236;
	setp.lt.s64 	%p132, %rd506, %rd234;
	selp.f64 	%fd292, %fd291, %fd208, %p132;
	min.s64 	%rd507, %rd506, %rd234;
$L__BB12_236:
	mov.u32 	%r364, %tid.x;
	setp.ne.s32 	%p259, %r364, 0;
	@%p259 bra 	$L__BB12_238;
	ld.param.u64 	%rd420, [_ZN6thrust24THRUST_300001_SM_1000_NS8cuda_cub4core6detail13_kernel_agentINS1_8__reduce11ReduceAgentIPN4cuda3std3__45tupleIJdlEEESC_SB_lNS1_9__extrema9arg_min_fIdlNS9_4lessIdEEEEEEJSC_SC_iSH_EEEvDpT0__param_1];
	cvta.to.global.u64 	%rd419, %rd420;
	st.global.f64 	[%rd419], %fd292;
	st.global.u64 	[%rd419+8], %rd507;
$L__BB12_238:
	ret;

}
	// .globl	_ZN3cub18CUB_300001_SM_10006detail11EmptyKernelIvEEvv
.visible .entry _ZN3cub18CUB_300001_SM_10006detail11EmptyKernelIvEEvv()
{


	ret;

}


// ===== COMPILED SASS (sm_100) =====

	.target	sm_100

	.elftype	@"ET_EXEC"


//--------------------- .note.nv.tkinfo           --------------------------
	.section	.note.nv.tkinfo,"",@"SHT_NOTE"
	.sectionflags	@"SHF_NOTE_NV_TKINFO"
	.tkinfo
        /*0018*/ 	.word	0x00000002
        /*0030*/ 	.string	""
        /*0030*/ 	.string	"ptxas"
        /*0030*/ 	.string	"Cuda compilation tools, release 13.0, V13.0.88"
        /*0030*/ 	.string	"Build cuda_13.0.r13.0/compiler.36424714_0"
        /*0030*/ 	.string	"-arch sm_100 -m 64 "



//--------------------- .note.nv.cuinfo           --------------------------
	.section	.note.nv.cuinfo,"",@"SHT_NOTE"
	.sectionflags	@"SHF_NOTE_NV_CUINFO"
        /*0018*/ 	.short	0x0002
        /*001a*/ 	.short	0x0064
        /*001c*/ 	.short	0x0082
	.zero		2


//--------------------- .nv.info                  --------------------------
	.section	.nv.info,"",@"SHT_CUDA_INFO"
	.align	4


	//----- nvinfo : EIATTR_REGCOUNT
	.align		4
        /*0000*/ 	.byte	0x04, 0x2f
        /*0002*/ 	.short	(.L_47 - .L_46)
	.align		4
.L_46:
        /*0004*/ 	.word	index@(_Z20initDoubleArrayToInfPdi)
        /*0008*/ 	.word	0x0000000a


	//----- nvinfo : EIATTR_FRAME_SIZE
	.align		4
.L_47:
        /*000c*/ 	.byte	0x04, 0x11
        /*000e*/ 	.short	(.L_49 - .L_48)
	.align		4
.L_48:
        /*0010*/ 	.word	index@(_Z20initDoubleArrayToInfPdi)
        /*0014*/ 	.word	0x00000000


	//----- nvinfo : EIATTR_REGCOUNT
	.align		4
.L_49:
        /*0018*/ 	.byte	0x04, 0x2f
        /*001a*/ 	.short	(.L_51 - .L_50)
	.align		4
.L_50:
        /*001c*/ 	.word	index@(_Z9calcRatioPdS_Pjiii)
        /*0020*/ 	.word	0x00000019


	//----- nvinfo : EIATTR_FRAME_SIZE
	.align		4
.L_51:
        /*0024*/ 	.byte	0x04, 0x11
        /*0026*/ 	.short	(.L_53 - .L_52)
	.align		4
.L_52:
        /*0028*/ 	.word	index@($__internal_1_$__cuda_sm20_div_rn_f64_full)
        /*002c*/ 	.word	0x00000000


	//----- nvinfo : EIATTR_FRAME_SIZE
	.align		4
.L_53:
        /*0030*/ 	.byte	0x04, 0x11
        /*0032*/ 	.short	(.L_55 - .L_54)
	.align		4
.L_54:
        /*0034*/ 	.word	index@(_Z9calcRatioPdS_Pjiii)
        /*0038*/ 	.word	0x00000000


	//----- nvinfo : EIATTR_REGCOUNT
	.align		4
.L_55:
        /*003c*/ 	.byte	0x04, 0x2f
        /*003e*/ 	.short	(.L_57 - .L_56)
	.align		4
.L_56:
        /*0040*/ 	.word	index@(_Z26updateAllColumnsInPivotRowPdiii)
        /*0044*/ 	.word	0x0000001a


	//----- nvinfo : EIATTR_FRAME_SIZE
	.align		4
.L_57:
        /*0048*/ 	.byte	0x04, 0x11
        /*004a*/ 	.short	(.L_59 - .L_58)
	.align		4
.L_58:
        /*004c*/ 	.word	index@($__internal_0_$__cuda_sm20_div_rn_f64_full)
        /*0050*/ 	.word	0x00000000


	//----- nvinfo : EIATTR_FRAME_SIZE
	.align		4
.L_59:
        /*0054*/ 	.byte	0x04, 0x11
        /*0056*/ 	.short	(.L_61 - .L_60)
	.align		4
.L_60:
        /*0058*/ 	.word	index@(_Z26updateAllColumnsInPivotRowPdiii)
        /*005c*/ 	.word	0x00000000


	//----- nvinfo : EIATTR_REGCOUNT
	.align		4
.L_61:
        /*0060*/ 	.byte	0x04, 0x2f
        /*0062*/ 	.short	(.L_63 - .L_62)
	.align		4
.L_62:
        /*0064*/ 	.word	index@(_Z20performRowOperationsPdiiii)
        /*0068*/ 	.word	0x0000000e


	//----- nvinfo : EIATTR_FRAME_SIZE
	.align		4
.L_63:
        /*006c*/ 	.byte	0x04, 0x11
        /*006e*/ 	.short	(.L_65 - .L_64)
	.align		4
.L_64:
        /*0070*/ 	.word	index@(_Z20performRowOperationsPdiiii)
        /*0074*/ 	.word	0x00000000


	//----- nvinfo : EIATTR_REGCOUNT
	.align		4
.L_65:
        /*0078*/ 	.byte	0x04, 0x2f
        /*007a*/ 	.short	(.L_67 - .L_66)
	.align		4
.L_66:
        /*007c*/ 	.word	index@(_Z23updateObjectiveFunctionPdiiiiPj)
        /*0080*/ 	.word	0x00000018


	//----- nvinfo : EIATTR_FRAME_SIZE
	.align		4
.L_67:
        /*0084*/ 	.byte	0x04, 0x11
        /*0086*/ 	.short	(.L_69 - .L_68)
	.align		4
.L_68:
        /*0088*/ 	.word	index@(_Z23updateObjectiveFunctionPdiiiiPj)
        /*008c*/ 	.word	0x00000008


	//----- nvinfo : EIATTR_REGCOUNT
	.align		4
.L_69:
        /*0090*/ 	.byte	0x04, 0x2f
        /*0092*/ 	.short	(.L_71 - .L_70)
	.align		4
.L_70:
        /*0094*/ 	.word	index@(_ZN6thrust24THRUST_300001_SM_1000_NS8cuda_cub4core6detail13_kernel_agentINS1_8__reduce11ReduceAgentINS0_12zip_iteratorIN4cuda3std3__45tupleIJNS0_6detail15normal_iteratorINS0_10device_ptrIdEEEENS0_17counting_iteratorIlNS0_11use_defaultESI_SI_EEEEEEEPNSB_IJdlEEESM_iNS1_9__extrema9arg_min_fIdlNSA_4lessIdEEEEEEJSL_SN_iSS_EEEvDpT0_)
        /*0098*/ 	.word	0x00000020


	//----- nvinfo : EIATTR_FRAME_SIZE
	.align		4
.L_71:
        /*009c*/ 	.byte	0x04, 0x11
        /*009e*/ 	.short	(.L_73 - .L_72)
	.align		4
.L_72:
        /*00a0*/ 	.word	index@(_ZN6thrust24THRUST_300001_SM_1000_NS8cuda_cub4core6detail13_kernel_agentINS1_8__reduce11ReduceAgentINS0_12zip_iteratorIN4cuda3std3__45tupleIJNS0_6detail15normal_iteratorINS0_10device_ptrIdEEEENS0_17counting_iteratorIlNS0_11use_defaultESI_SI_EEEEEEEPNSB_IJdlEEESM_iNS1_9__extrema9arg_min_fIdlNSA_4lessIdEEEEEEJSL_SN_iSS_EEEvDpT0_)
        /*00a4*/ 	.word	0x00000000


	//----- nvinfo : EIATTR_REGCOUNT
	.align		4
.L_73:
        /*00a8*/ 	.byte	0x04, 0x2f
        /*00aa*/ 	.short	(.L_75 - .L_74)
	.align		4
.L_74:
        /*00ac*/ 	.word	index@(_ZN6thrust24THRUST_300001_SM_1000_NS8cuda_cub4core6detail13_kernel_agentINS1_8__reduce11ReduceAgentINS0_12zip_iteratorIN4cuda3std3__45tupleIJNS0_6detail15normal_iteratorINS0_10device_ptrIdEEEENS0_17counting_iteratorIlNS0_11use_defaultESI_SI_EEEEEEEPNSB_IJdlEEESM_iNS1_9__extrema9arg_min_fIdlNSA_4lessIdEEEEEEJSL_SN_iN3cub18CUB_300001_SM_100013GridEvenShareIiEENSV_9GridQueueIjEESS_EEEvDpT0_)
        /*00b0*/ 	.word	0x00000028


	//----- nvinfo : EIATTR_FRAME_SIZE
	.align		4
.L_75:
        /*00b4*/ 	.byte	0x04, 0x11
        /*00b6*/ 	.short	(.L_77 - .L_76)
	.align		4
.L_76:
        /*00b8*/ 	.word	index@(_ZN6thrust24THRUST_300001_SM_1000_NS8cuda_cub4core6detail13_kernel_agentINS1_8__reduce11ReduceAgentINS0_12zip_iteratorIN4cuda3std3__45tupleIJNS0_6detail15normal_iteratorINS0_10device_ptrIdEEEENS0_17counting_iteratorIlNS0_11use_defaultESI_SI_EEEEEEEPNSB_IJdlEEESM_iNS1_9__extrema9arg_min_fIdlNSA_4lessIdEEEEEEJSL_SN_iN3cub18CUB_300001_SM_100013GridEvenShareIiEENSV_9GridQueueIjEESS_EEEvDpT0_)
        /*00bc*/ 	.word	0x00000000


	//----- nvinfo : EIATTR_REGCOUNT
	.align		4
.L_77:
        /*00c0*/ 	.byte	0x04, 0x2f
        /*00c2*/ 	.short	(.L_79 - .L_78)
	.align		4
.L_78:
        /*00c4*/ 	.word	index@(_ZN6thrust24THRUST_300001_SM_1000_NS8cuda_cub4core6detail13_kernel_agentINS1_8__reduce10DrainAgentIiEEJN3cub18CUB_300001_SM_10009GridQueueIjEEiEEEvDpT0_)
        /*00c8*/ 	.word	0x00000008


	//----- nvinfo : EIATTR_FRAME_SIZE
	.align		4
.L_79:
        /*00cc*/ 	.byte	0x04, 0x11
        /*00ce*/ 	.short	(.L_81 - .L_80)
	.align		4
.L_80:
        /*00d0*/ 	.word	index@(_ZN6thrust24THRUST_300001_SM_1000_NS8cuda_cub4core6detail13_kernel_agentINS1_8__reduce10DrainAgentIiEEJN3cub18CUB_300001_SM_10009GridQueueIjEEiEEEvDpT0_)
        /*00d4*/ 	.word	0x00000000


	//----- nvinfo : EIATTR_REGCOUNT
	.align		4
.L_81:
        /*00d8*/ 	.byte	0x04, 0x2f
        /*00da*/ 	.short	(.L_83 - .L_82)
	.align		4
.L_82:
        /*00dc*/ 	.word	index@(_ZN6thrust24THRUST_300001_SM_1000_NS8cuda_cub4core6detail13_kernel_agentINS1_8__reduce11ReduceAgentIPN4cuda3std3__45tupleIJdlEEESC_SB_iNS1_9__extrema9arg_min_fIdlNS9_4lessIdEEEEEEJSC_SC_iSH_EEEvDpT0_)
        /*00e0*/ 	.word	0x00000028


	//----- nvinfo : EIATTR_FRAME_SIZE
	.align		4
.L_83:
        /*00e4*/ 	.byte	0x04, 0x11
        /*00e6*/ 	.short	(.L_85 - .L_84)
	.align		4
.L_84:
        /*00e8*/ 	.word	index@(_ZN6thrust24THRUST_300001_SM_1000_NS8cuda_cub4core6detail13_kernel_agentINS1_8__reduce11ReduceAgentIPN4cuda3std3__45tupleIJdlEEESC_SB_iNS1_9__extrema9arg_min_fIdlNS9_4lessIdEEEEEEJSC_SC_iSH_EEEvDpT0_)
        /*00ec*/ 	.word	0x00000000


	//----- nvinfo : EIATTR_REGCOUNT
	.align		4
.L_85:
        /*00f0*/ 	.byte	0x04, 0x2f
        /*00f2*/ 	.short	(.L_87 - .L_86)
	.align		4
.L_86:
        /*00f4*/ 	.word	index@(_ZN6thrust24THRUST_300001_SM_1000_NS8cuda_cub4core6detail13_kernel_agentINS1_8__reduce11ReduceAgentINS0_12zip_iteratorIN4cuda3std3__45tupleIJNS0_6detail15normal_iteratorINS0_10device_ptrIdEEEENS0_17counting_iteratorIlNS0_11use_defaultESI_SI_EEEEEEEPNSB_IJdlEEESM_lNS1_9__extrema9arg_min_fIdlNSA_4lessIdEEEEEEJSL_SN_lSS_EEEvDpT0_)
        /*00f8*/ 	.word	0x00000020


	//----- nvinfo : EIATTR_FRAME_SIZE
	.align		4
.L_87:
        /*00fc*/ 	.byte	0x04, 0x11
        /*00fe*/ 	.short	(.L_89 - .L_88)
	.align		4
.L_88:
        /*0100*/ 	.word	index@(_ZN6thrust24THRUST_300001_SM_1000_NS8cuda_cub4core6detail13_kernel_agentINS1_8__reduce11ReduceAgentINS0_12zip_iteratorIN4cuda3std3__45tupleIJNS0_6detail15normal_iteratorINS0_10device_ptrIdEEEENS0_17counting_iteratorIlNS0_11use_defaultESI_SI_EEEEEEEPNSB_IJdlEEESM_lNS1_9__extrema9arg_min_fIdlNSA_4lessIdEEEEEEJSL_SN_lSS_EEEvDpT0_)
        /*0104*/ 	.word	0x00000000


	//----- nvinfo : EIATTR_REGCOUNT
	.align		4
.L_89:
        /*0108*/ 	.byte	0x04, 0x2f
        /*010a*/ 	.short	(.L_91 - .L_90)
	.align		4
.L_90:
        /*010c*/ 	.word	index@(_ZN6thrust24THRUST_300001_SM_1000_NS8cuda_cub4core6detail13_kernel_agentINS1_8__reduce11ReduceAgentINS0_12zip_iteratorIN4cuda3std3__45tupleIJNS0_6detail15normal_iteratorINS0_10device_ptrIdEEEENS0_17counting_iteratorIlNS0_11use_defaultESI_SI_EEEEEEEPNSB_IJdlEEESM_lNS1_9__extrema9arg_min_fIdlNSA_4lessIdEEEEEEJSL_SN_lN3cub18CUB_300001_SM_100013GridEvenShareIlEENSV_9GridQueueIyEESS_EEEvDpT0_)
        /*0110*/ 	.word	0x00000028


	//----- nvinfo : EIATTR_FRAME_SIZE
	.align		4
.L_91:
        /*0114*/ 	.byte	0x04, 0x11
        /*0116*/ 	.short	(.L_93 - .L_92)
	.align		4
.L_92:
        /*0118*/ 	.word	index@(_ZN6thrust24THRUST_300001_SM_1000_NS8cuda_cub4core6detail13_kernel_agentINS1_8__reduce11ReduceAgentINS0_12zip_iteratorIN4cuda3std3__45tupleIJNS0_6detail15normal_iteratorINS0_10device_ptrIdEEEENS0_17counting_iteratorIlNS0_11use_defaultESI_SI_EEEEEEEPNSB_IJdlEEESM_lNS1_9__extrema9arg_min_fIdlNSA_4lessIdEEEEEEJSL_SN_lN3cub18CUB_300001_SM_100013GridEvenShareIlEENSV_9GridQueueIyEESS_EEEvDpT0_)
        /*011c*/ 	.word	0x00000000


	//----- nvinfo : EIATTR_REGCOUNT
	.align		4
.L_93:
        /*0120*/ 	.byte	0x04, 0x2f
        /*0122*/ 	.short	(.L_95 - .L_94)
	.align		4
.L_94:
        /*0124*/ 	.word	index@(_ZN6thrust24THRUST_300001_SM_1000_NS8cuda_cub4core6detail13_kernel_agentINS1_8__reduce10DrainAgentIlEEJN3cub18CUB_300001_SM_10009GridQueueIyEElEEEvDpT0_)
        /*0128*/ 	.word	0x00000008


	//----- nvinfo : EIATTR_FRAME_SIZE
	.align		4
.L_95:
        /*012c*/ 	.byte	0x04, 0x11
        /*012e*/ 	.short	(.L_97 - .L_96)
	.align		4
.L_96:
        /*0130*/ 	.word	index@(_ZN6thrust24THRUST_300001_SM_1000_NS8cuda_cub4core6detail13_kernel_agentINS1_8__reduce10DrainAgentIlEEJN3cub18CUB_300001_SM_10009GridQueueIyEElEEEvDpT0_)
        /*0134*/ 	.word	0x00000000


	//----- nvinfo : EIATTR_REGCOUNT
	.align		4
.L_97:
        /*0138*/ 	.byte	0x04, 0x2f
        /*013a*/ 	.short	(.L_99 - .L_98)
	.align		4
.L_98:
        /*013c*/ 	.word	index@(_ZN6thrust24THRUST_300001_SM_1000_NS8cuda_cub4core6detail13_kernel_agentINS1_8__reduce11ReduceAgentIPN4cuda3std3__45tupleIJdlEEESC_SB_lNS1_9__extrema9arg_min_fIdlNS9_4lessIdEEEEEEJSC_SC_iSH_EEEvDpT0_)
        /*0140*/ 	.word	0x00000028


	//----- nvinfo : EIATTR_FRAME_SIZE
	.align		4
.L_99:
        /*0144*/ 	.byte	0x04, 0x11
        /*0146*/ 	.short	(.L_101 - .L_100)
	.align		4
.L_100:
        /*0148*/ 	.word	index@(_ZN6thrust24THRUST_300001_SM_1000_NS8cuda_cub4core6detail13_kernel_agentINS1_8__reduce11ReduceAgentIPN4cuda3std3__45tupleIJdlEEESC_SB_lNS1_9__extrema9arg_min_fIdlNS9_4lessIdEEEEEEJSC_SC_iSH_EEEvDpT0_)
        /*014c*/ 	.word	0x00000000


	//----- nvinfo : EIATTR_REGCOUNT
	.align		4
.L_101:
        /*0150*/ 	.byte	0x04, 0x2f
        /*0152*/ 	.short	(.L_103 - .L_102)
	.align		4
.L_102:
        /*0154*/ 	.word	index@(_ZN3cub18CUB_300001_SM_10006detail11EmptyKernelIvEEvv)
        /*0158*/ 	.word	0x00000004


	//----- nvinfo : EIATTR_FRAME_SIZE
	.align		4
.L_103:
        /*015c*/ 	.byte	0x04, 0x11
        /*015e*/ 	.short	(.L_105 - .L_104)
	.align		4
.L_104:
        /*0160*/ 	.word	index@(_ZN3cub18CUB_300001_SM_10006detail11EmptyKernelIvEEvv)
        /*0164*/ 	.word	0x00000000


	//----- nvinfo : EIATTR_MIN_STACK_SIZE
	.align		4
.L_105:
        /*0168*/ 	.byte	0x04, 0x12
        /*016a*/ 	.short	(.L_107 - .L_106)
	.align		4
.L_106:
        /*016c*/ 	.word	index@(_ZN3cub18CUB_300001_SM_10006detail11EmptyKernelIvEEvv)
        /*0170*/ 	.word	0x00000000


	//----- nvinfo : EIATTR_MIN_STACK_SIZE
	.align		4
.L_107:
        /*0174*/ 	.byte	0x04, 0x12
        /*0176*/ 	.short	(.L_109 - .L_108)
	.align		4
.L_108:
        /*0178*/ 	.word	index@(_ZN6thrust24THRUST_300001_SM_1000_NS8cuda_cub4core6detail13_kernel_agentINS1_8__reduce11ReduceAgentIPN4cuda3std3__45tupleIJdlEEESC_SB_lNS1_9__extrema9arg_min_fIdlNS9_4lessIdEEEEEEJSC_SC_iSH_EEEvDpT0_)
        /*017c*/ 	.word	0x00000000


	//----- nvinfo : EIATTR_MIN_STACK_SIZE
	.align		4
.L_109:
        /*0180*/ 	.byte	0x04, 0x12
        /*0182*/ 	.short	(.L_111 - .L_110)
	.align		4
.L_110:
        /*0184*/ 	.word	index@(_ZN6thrust24THRUST_300001_SM_1000_NS8cuda_cub4core6detail13_kernel_agentINS1_8__reduce10DrainAgentIlEEJN3cub18CUB_300001_SM_10009GridQueueIyEElEEEvDpT0_)
        /*0188*/ 	.word	0x00000000


	//----- nvinfo : EIATTR_MIN_STACK_SIZE
	.align		4
.L_111:
        /*018c*/ 	.byte	0x04, 0x12
        /*018e*/ 	.short	(.L_113 - .L_112)
	.align		4
.L_112:
        /*0190*/ 	.word	index@(_ZN6thrust24THRUST_300001_SM_1000_NS8cuda_cub4core6detail13_kernel_agentINS1_8__reduce11ReduceAgentINS0_12zip_iteratorIN4cuda3std3__45tupleIJNS0_6detail15normal_iteratorINS0_10device_ptrIdEEEENS0_17counting_iteratorIlNS0_11use_defaultESI_SI_EEEEEEEPNSB_IJdlEEESM_lNS1_9__extrema9arg_min_fIdlNSA_4lessIdEEEEEEJSL_SN_lN3cub18CUB_300001_SM_100013GridEvenShareIlEENSV_9GridQueueIyEESS_EEEvDpT0_)
        /*0194*/ 	.word	0x00000000


	//----- nvinfo : EIATTR_MIN_STACK_SIZE
	.align		4
.L_113:
        /*0198*/ 	.byte	0x04, 0x12
        /*019a*/ 	.short	(.L_115 - .L_114)
	.align		4
.L_114:
        /*019c*/ 	.word	index@(_ZN6thrust24THRUST_300001_SM_1000_NS8cuda_cub4core6detail13_kernel_agentINS1_8__reduce11ReduceAgentINS0_12zip_iteratorIN4cuda3std3__45tupleIJNS0_6detail15normal_iteratorINS0_10device_ptrIdEEEENS0_17counting_iteratorIlNS0_11use_defaultESI_SI_EEEEEEEPNSB_IJdlEEESM_lNS1_9__extrema9arg_min_fIdlNSA_4lessIdEEEEEEJSL_SN_lSS_EEEvDpT0_)
        /*01a0*/ 	.word	0x00000000


	//----- nvinfo : EIATTR_MIN_STACK_SIZE
	.align		4
.L_115:
        /*01a4*/ 	.byte	0x04, 0x12
        /*01a6*/ 	.short	(.L_117 - .L_116)
	.align		4
.L_116:
        /*01a8*/ 	.word	index@(_ZN6thrust24THRUST_300001_SM_1000_NS8cuda_cub4core6detail13_kernel_agentINS1_8__reduce11ReduceAgentIPN4cuda3std3__45tupleIJdlEEESC_SB_iNS1_9__extrema9arg_min_fIdlNS9_4lessIdEEEEEEJSC_SC_iSH_EEEvDpT0_)
        /*01ac*/ 	.word	0x00000000


	//----- nvinfo : EIATTR_MIN_STACK_SIZE
	.align		4
.L_117:
        /*01b0*/ 	.byte	0x04, 0x12
        /*01b2*/ 	.short	(.L_119 - .L_118)
	.align		4
.L_118:
        /*01b4*/ 	.word	index@(_ZN6thrust24THRUST_300001_SM_1000_NS8cuda_cub4core6detail13_kernel_agentINS1_8__reduce10DrainAgentIiEEJN3cub18CUB_300001_SM_10009GridQueueIjEEiEEEvDpT0_)
        /*01b8*/ 	.word	0x00000000


	//----- nvinfo : EIATTR_MIN_STACK_SIZE
	.align		4
.L_119:
        /*01bc*/ 	.byte	0x04, 0x12
        /*01be*/ 	.short	(.L_121 - .L_120)
	.align		4
.L_120:
        /*01c0*/ 	.word	index@(_ZN6thrust24THRUST_300001_SM_1000_NS8cuda_cub4core6detail13_kernel_agentINS1_8__reduce11ReduceAgentINS0_12zip_iteratorIN4cuda3std3__45tupleIJNS0_6detail15normal_iteratorINS0_10device_ptrIdEEEENS0_17counting_iteratorIlNS0_11use_defaultESI_SI_EEEEEEEPNSB_IJdlEEESM_iNS1_9__extrema9arg_min_fIdlNSA_4lessIdEEEEEEJSL_SN_iN3cub18CUB_300001_SM_100013GridEvenShareIiEENSV_9GridQueueIjEESS_EEEvDpT0_)
        /*01c4*/ 	.word	0x00000000


	//----- nvinfo : EIATTR_MIN_STACK_SIZE
	.align		4
.L_121:
        /*01c8*/ 	.byte	0x04, 0x12
        /*01ca*/ 	.short	(.L_123 - .L_122)
	.align		4
.L_122:
        /*01cc*/ 	.word	index@(_ZN6thrust24THRUST_300001_SM_1000_NS8cuda_cub4core6detail13_kernel_agentINS1_8__reduce11ReduceAgentINS0_12zip_iteratorIN4cuda3std3__45tupleIJNS0_6detail15normal_iteratorINS0_10device_ptrIdEEEENS0_17counting_iteratorIlNS0_11use_defaultESI_SI_EEEEEEEPNSB_IJdlEEESM_iNS1_9__extrema9arg_min_fIdlNSA_4lessIdEEEEEEJSL_SN_iSS_EEEvDpT0_)
        /*01d0*/ 	.word	0x00000000


	//----- nvinfo : EIATTR_MIN_STACK_SIZE
	.align		4
.L_123:
        /*01d4*/ 	.byte	0x04, 0x12
        /*01d6*/ 	.short	(.L_125 - .L_124)
	.align		4
.L_124:
        /*01d8*/ 	.word	index@(_Z23updateObjectiveFunctionPdiiiiPj)
        /*01dc*/ 	.word	0x00000008


	//----- nvinfo : EIATTR_MIN_STACK_SIZE
	.align		4
.L_125:
        /*01e0*/ 	.byte	0x04, 0x12
        /*01e2*/ 	.short	(.L_127 - .L_126)
	.align		4
.L_126:
        /*01e4*/ 	.word	index@(_Z20performRowOperationsPdiiii)
        /*01e8*/ 	.word	0x00000000


	//----- nvinfo : EIATTR_MIN_STACK_SIZE
	.align		4
.L_127:
        /*01ec*/ 	.byte	0x04, 0x12
        /*01ee*/ 	.short	(.L_129 - .L_128)
	.align		4
.L_128:
        /*01f0*/ 	.word	index@(_Z26updateAllColumnsInPivotRowPdiii)
        /*01f4*/ 	.word	0x00000000


	//----- nvinfo : EIATTR_MIN_STACK_SIZE
	.align		4
.L_129:
        /*01f8*/ 	.byte	0x04, 0x12
        /*01fa*/ 	.short	(.L_131 - .L_130)
	.align		4
.L_130:
        /*01fc*/ 	.word	index@(_Z9calcRatioPdS_Pjiii)
        /*0200*/ 	.word	0x00000000


	//----- nvinfo : EIATTR_MIN_STACK_SIZE
	.align		4
.L_131:
        /*0204*/ 	.byte	0x04, 0x12
        /*0206*/ 	.short	(.L_133 - .L_132)
	.align		4
.L_132:
        /*0208*/ 	.word	index@(_Z20initDoubleArrayToInfPdi)
        /*020c*/ 	.word	0x00000000
.L_133:


//--------------------- .nv.compat                --------------------------
	.section	.nv.compat,"",@"SHT_CUDA_COMPAT_INFO"
	.align	4
        /*0000*/ 	.byte	0x02, 0x09, 0x00, 0x00, 0x02, 0x02, 0x01, 0x00, 0x02, 0x05, 0x05, 0x00, 0x03, 0x07, 0x01, 0x01
        /*0010*/ 	.byte	0x02, 0x03, 0x00, 0x00, 0x02, 0x06, 0x01, 0x00, 0x04, 0x0b, 0x08, 0x00, 0x01, 0x00, 0x00, 0x00
        /*0020*/ 	.byte	0x00, 0x00, 0x00, 0x00


//--------------------- .nv.info._ZN3cub18CUB_300001_SM_10006detail11EmptyKernelIvEEvv --------------------------
	.section	.nv.info._ZN3cub18CUB_300001_SM_10006detail11EmptyKernelIvEEvv,"",@"SHT_CUDA_INFO"
	.sectionflags	@""
	.align	4


	//----- nvinfo : EIATTR_CUDA_API_VERSION
	.align		4
        /*0000*/ 	.byte	0x04, 0x37
        /*0002*/ 	.short	(.L_135 - .L_134)
.L_134:
        /*0004*/ 	.word	0x00000082


	//----- nvinfo : EIATTR_SPARSE_MMA_MASK
	.align		4
.L_135:
        /*0008*/ 	.byte	0x03, 0x50
        /*000a*/ 	.short	0x0000


	//----- nvinfo : EIATTR_MAXREG_COUNT
	.align		4
        /*000c*/ 	.byte	0x03, 0x1b
        /*000e*/ 	.short	0x00ff


	//----- nvinfo : EIATTR_MERCURY_ISA_VERSION
	.align		4
        /*0010*/ 	.byte	0x03, 0x5f
        /*0012*/ 	.short	0x0101


	//----- nvinfo : EIATTR_VRC_CTA_INIT_COUNT
	.align		4
        /*0014*/ 	.byte	0x02, 0x4a
	.zero		1
	.zero		1


	//----- nvinfo : EIATTR_EXIT_INSTR_OFFSETS
	.align		4
        /*0018*/ 	.byte	0x04, 0x1c
        /*001a*/ 	.short	(.L_137 - .L_136)


	//   ....[0]....
.L_136:
        /*001c*/ 	.word	0x00000010


	//----- nvinfo : EIATTR_SW_WAR
	.align		4
.L_137:
        /*0020*/ 	.byte	0x04, 0x36
        /*0022*/ 	.short	(.L_139 - .L_138)
.L_138:
        /*0024*/ 	.word	0x00000008
.L_139:


//--------------------- .nv.info._ZN6thrust24THRUST_300001_SM_1000_NS8cuda_cub4core6detail13_kernel_agentINS1_8__reduce11ReduceAgentIPN4cuda3std3__45tupleIJdlEEESC_SB_lNS1_9__extrema9arg_min_fIdlNS9_4lessIdEEEEEEJSC_SC_iSH_EEEvDpT0_ --------------------------
	.section	.nv.info._ZN6thrust24THRUST_300001_SM_1000_NS8cuda_cub4core6detail13_kernel_agentINS1_8__reduce11ReduceAgentIPN4cuda3std3__45tupleIJdlEEESC_SB_lNS1_9__extrema9arg_min_fIdlNS9_4lessIdEEEEEEJSC_SC_iSH_EEEvDpT0_,"",@"SHT_CUDA_INFO"
	.sectionflags	@""
	.align	4


	//----- nvinfo : EIATTR_CUDA_API_VERSION
	.align		4
        /*0000*/ 	.byte	0x04, 0x37
        /*0002*/ 	.short	(.L_141 - .L_140)
.L_140:
        /*0004*/ 	.word	0x00000082


	//----- nvinfo : EIATTR_KPARAM_INFO
	.align		4
.L_141:
        /*0008*/ 	.byte	0x04, 0x17
        /*000a*/ 	.short	(.L_143 - .L_142)
.L_142:
        /*000c*/ 	.word	0x00000000
        /*0010*/ 	.short	0x0003
        /*0012*/ 	.short	0x0014
        /*0014*/ 	.byte	0x00, 0xf0, 0x05, 0x00


	//----- nvinfo : EIATTR_KPARAM_INFO
	.align		4
.L_143:
        /*0018*/ 	.byte	0x04, 0x17
        /*001a*/ 	.short	(.L_145 - .L_144)
.L_144:
        /*001c*/ 	.word	0x00000000
        /*0020*/ 	.short	0x0002
        /*0022*/ 	.short	0x0010
        /*0024*/ 	.byte	0x00, 0xf0, 0x11, 0x00


	//----- nvinfo : EIATTR_KPARAM_INFO
	.align		4
.L_145:
        /*0028*/ 	.byte	0x04, 0x17
        /*002a*/ 	.short	(.L_147 - .L_146)
.L_146:
        /*002c*/ 	.word	0x00000000
        /*0030*/ 	.short	0x0001
        /*0032*/ 	.short	0x0008
        /*0034*/ 	.byte	0x00, 0xf5, 0x21, 0x00


	//----- nvinfo : EIATTR_KPARAM_INFO
	.align		4
.L_147:
        /*0038*/ 	.byte	0x04, 0x17
        /*003a*/ 	.short	(.L_149 - .L_148)
.L_148:
        /*003c*/ 	.word	0x00000000
        /*0040*/ 	.short	0x0000
        /*0042*/ 	.short	0x0000
        /*0044*/ 	.byte	0x00, 0xf5, 0x21, 0x00


	//----- nvinfo : EIATTR_SPARSE_MMA_MASK
	.align		4
.L_149:
        /*0048*/ 	.byte	0x03, 0x50
        /*004a*/ 	.short	0x0000


	//----- nvinfo : EIATTR_MAXREG_COUNT
	.align		4
        /*004c*/ 	.byte	0x03, 0x1b
        /*004e*/ 	.short	0x00ff


	//----- nvinfo : EIATTR_NUM_BARRIERS
	.align		4
        /*0050*/ 	.byte	0x02, 0x4c
        /*0052*/ 	.byte	0x01
	.zero		1


	//----- nvinfo : EIATTR_MERCURY_ISA_VERSION
	.align		4
        /*0054*/ 	.byte	0x03, 0x5f
        /*0056*/ 	.short	0x0101


	//----- nvinfo : EIATTR_COOP_GROUP_MASK_REGIDS
	.align		4
        /*0058*/ 	.byte	0x04, 0x29
        /*005a*/ 	.short	(.L_151 - .L_150)


	//   ....[0]....
.L_150:
        /*005c*/ 	.word	0xffffffff


	//   ....[1]....
        /*0060*/ 	.word	0xffffffff


	//   ....[2]....
        /*0064*/ 	.word	0xffffffff


	//   ....[3]....
        /*0068*/ 	.word	0xffffffff


	//   ....[4]....
        /*006c*/ 	.word	0xffffffff


	//   ....[5]....
        /*0070*/ 	.word	0xffffffff


	//   ....[6]....
        /*0074*/ 	.word	0xffffffff


	//   ....[7]....
        /*0078*/ 	.word	0xffffffff


	//   ....[8]....
        /*007c*/ 	.word	0xffffffff


	//   ....[9]....
        /*0080*/ 	.word	0xffffffff


	//   ....[10]....
        /*0084*/ 	.word	0xffffffff


	//   ....[11]....
        /*0088*/ 	.word	0xffffffff


	//   ....[12]....
        /*008c*/ 	.word	0xffffffff


	//   ....[13]....
        /*0090*/ 	.word	0xffffffff


	//   ....[14]....
        /*0094*/ 	.word	0xffffffff


	//   ....[15]....
        /*0098*/ 	.word	0xffffffff


	//   ....[16]....
        /*009c*/ 	.word	0xffffffff


	//   ....[17]....
        /*00a0*/ 	.word	0xffffffff


	//   ....[18]....
        /*00a4*/ 	.word	0xffffffff


	//   ....[19]....
        /*00a8*/ 	.word	0xffffffff


	//   ....[20]....
        /*00ac*/ 	.word	0xffffffff


	//   ....[21]....
        /*00b0*/ 	.word	0xffffffff


	//   ....[22]....
        /*00b4*/ 	.word	0xffffffff


	//   ....[23]....
        /*00b8*/ 	.word	0xffffffff


	//   ....[24]....
        /*00bc*/ 	.word	0xffffffff


	//   ....[25]....
        /*00c0*/ 	.word	0xffffffff


	//   ....[26]....
        /*00c4*/ 	.word	0xffffffff


	//   ....[27]....
        /*00c8*/ 	.word	0xffffffff


	//   ....[28]....
        /*00cc*/ 	.word	0xffffffff


	//   ....[29]....
        /*00d0*/ 	.word	0xffffffff


	//   ....[30]....
        /*00d4*/ 	.word	0xffffffff


	//   ....[31]....
        /*00d8*/ 	.word	0xffffffff


	//   ....[32]....
        /*00dc*/ 	.word	0xffffffff


	//   ....[33]....
        /*00e0*/ 	.word	0xffffffff


	//   ....[34]....
        /*00e4*/ 	.word	0xffffffff


	//   ....[35]....
        /*00e8*/ 	.word	0xffffffff


	//   ....[36]....
        /*00ec*/ 	.word	0xffffffff


	//   ....[37]....
        /*00f0*/ 	.word	0xffffffff


	//   ....[38]....
        /*00f4*/ 	.word	0xffffffff


	//   ....[39]....
        /*00f8*/ 	.word	0xffffffff


	//   ....[40]....
        /*00fc*/ 	.word	0xffffffff


	//   ....[41]....
        /*0100*/ 	.word	0xffffffff


	//   ....[42]....
        /*0104*/ 	.word	0xffffffff


	//   ....[43]....
        /*0108*/ 	.word	0xffffffff


	//   ....[44]....
        /*010c*/ 	.word	0xffffffff


	//   ....[45]....
        /*0110*/ 	.word	0xffffffff


	//   ....[46]....
        /*0114*/ 	.word	0xffffffff


	//   ....[47]....
        /*0118*/ 	.word	0xffffffff


	//   ....[48]....
        /*011c*/ 	.word	0xffffffff


	//   ....[49]....
        /*0120*/ 	.word	0xffffffff


	//   ....[50]....
        /*0124*/ 	.word	0xffffffff


	//   ....[51]....
        /*0128*/ 	.word	0xffffffff


	//   ....[52]....
        /*012c*/ 	.word	0xffffffff


	//   ....[53]....
        /*0130*/ 	.word	0xffffffff


	//   ....[54]....
        /*0134*/ 	.word	0xffffffff


	//   ....[55]....
        /*0138*/ 	.word	0xffffffff


	//   ....[56]....
        /*013c*/ 	.word	0xffffffff


	//   ....[57]....
        /*0140*/ 	.word	0xffffffff


	//   ....[58]....
        /*0144*/ 	.word	0xffffffff


	//   ....[59]....
        /*0148*/ 	.word	0xffffffff


	//----- nvinfo : EIATTR_COOP_GROUP_INSTR_OFFSETS
	.align		4
.L_151:
        /*014c*/ 	.byte	0x04, 0x28
        /*014e*/ 	.short	(.L_153 - .L_152)


	//   ....[0]....
.L_152:
        /*0150*/ 	.word	0x00000b10


	//   ....[1]....
        /*0154*/ 	.word	0x00000b40


	//   ....[2]....
        /*0158*/ 	.word	0x00000b60


	//   ....[3]....
        /*015c*/ 	.word	0x00000b70


	//   ....[4]....
        /*0160*/ 	.word	0x00000ca0


	//   ....[5]....
        /*0164*/ 	.word	0x00000cd0


	//   ....[6]....
        /*0168*/ 	.word	0x00000d00


	//   ....[7]....
        /*016c*/ 	.word	0x00000d20


	//   ....[8]....
        /*0170*/ 	.word	0x00000e50


	//   ....[9]....
        /*0174*/ 	.word	0x00000e80


	//   ....[10]....
        /*0178*/ 	.word	0x00000eb0


	//   ....[11]....
        /*017c*/ 	.word	0x00000ed0


	//   ....[12]....
        /*0180*/ 	.word	0x00001000


	//   ....[13]....
        /*0184*/ 	.word	0x00001030


	//   ....[14]....
        /*0188*/ 	.word	0x00001060


	//   ....[15]....
        /*018c*/ 	.word	0x00001080


	//   ....[16]....
        /*0190*/ 	.word	0x000011b0


	//   ....[17]....
        /*0194*/ 	.word	0x000011f0


	//   ....[18]....
        /*0198*/ 	.word	0x00001220


	//   ....[19]....
        /*019c*/ 	.word	0x00001260


	//   ....[20]....
        /*01a0*/ 	.word	0x00001f30


	//   ....[21]....
        /*01a4*/ 	.word	0x00001f40


	//   ....[22]....
        /*01a8*/ 	.word	0x00001f50


	//   ....[23]....
        /*01ac*/ 	.word	0x00001f60


	//   ....[24]....
        /*01b0*/ 	.word	0x00002090


	//   ....[25]....
        /*01b4*/ 	.word	0x000020d0


	//   ....[26]....
        /*01b8*/ 	.word	0x00002100


	//   ....[27]....
        /*01bc*/ 	.word	0x00002110


	//   ....[28]....
        /*01c0*/ 	.word	0x00002250


	//   ....[29]....
        /*01c4*/ 	.word	0x00002290


	//   ....[30]....
        /*01c8*/ 	.word	0x000022c0


	//   ....[31]....
        /*01cc*/ 	.word	0x000022d0


	//   ....[32]....
        /*01d0*/ 	.word	0x00002410


	//   ....[33]....
        /*01d4*/ 	.word	0x00002450


	//   ....[34]....
        /*01d8*/ 	.word	0x00002480


	//   ....[35]....
        /*01dc*/ 	.word	0x00002490


	//   ....[36]....
        /*01e0*/ 	.word	0x000025d0


	//   ....[37]....
        /*01e4*/ 	.word	0x00002610


	//   ....[38]....
        /*01e8*/ 	.word	0x00002640


	//   ....[39]....
        /*01ec*/ 	.word	0x00002660


	//   ....[40]....
        /*01f0*/ 	.word	0x00006110


	//   ....[41]....
        /*01f4*/ 	.word	0x00006140


	//   ....[42]....
        /*01f8*/ 	.word	0x00006160


	//   ....[43]....
        /*01fc*/ 	.word	0x00006170


	//   ....[44]....
        /*0200*/ 	.word	0x000062a0


	//   ....[45]....
        /*0204*/ 	.word	0x000062d0


	//   ....[46]....
        /*0208*/ 	.word	0x00006300


	//   ....[47]....
        /*020c*/ 	.word	0x00006320


	//   ....[48]....
        /*0210*/ 	.word	0x00006450


	//   ....[49]....
        /*0214*/ 	.word	0x00006480


	//   ....[50]....
        /*0218*/ 	.word	0x000064b0


	//   ....[51]....
        /*021c*/ 	.word	0x000064d0


	//   ....[52]....
        /*0220*/ 	.word	0x00006600


	//   ....[53]....
        /*0224*/ 	.word	0x00006630


	//   ....[54]....
        /*0228*/ 	.word	0x00006660


	//   ....[55]....
        /*022c*/ 	.word	0x00006680


	//   ....[56]....
        /*0230*/ 	.word	0x000067b0


	//   ....[57]....
        /*0234*/ 	.word	0x000067f0


	//   ....[58]....
        /*0238*/ 	.word	0x00006820


	//   ....[59]....
        /*023c*/ 	.word	0x00006830


	//----- nvinfo : EIATTR_VRC_CTA_INIT_COUNT
	.align		4
.L_153:
        /*0240*/ 	.byte	0x02, 0x4a
	.zero		1
	.zero		1


	//----- nvinfo : EIATTR_EXIT_INSTR_OFFSETS
	.align		4
        /*0244*/ 	.byte	0x04, 0x1c
        /*0246*/ 	.short	(.L_155 - .L_154)


	//   ....[0]....
.L_154:
        /*0248*/ 	.word	0x00000030


	//   ....[1]....
        /*024c*/ 	.word	0x00007470


	//   ....[2]....
        /*0250*/ 	.word	0x000074b0


	//----- nvinfo : EIATTR_MAX_THREADS
	.align		4
.L_155:
        /*0254*/ 	.byte	0x04, 0x05
        /*0256*/ 	.short	(.L_157 - .L_156)
.L_156:
        /*0258*/ 	.word	0x00000100
        /*025c*/ 	.word	0x00000001
        /*0260*/ 	.word	0x00000001


	//----- nvinfo : EIATTR_CRS_STACK_SIZE
	.align		4
.L_157:
        /*0264*/ 	.byte	0x04, 0x1e
        /*0266*/ 	.short	(.L_159 - .L_158)
.L_158:
        /*0268*/ 	.word	0x00000000


	//----- nvinfo : EIATTR_CBANK_PARAM_SIZE
	.align		4
.L_159:
        /*026c*/ 	.byte	0x03, 0x19
        /*026e*/ 	.short	0x0015


	//----- nvinfo : EIATTR_PARAM_CBANK
	.align		4
        /*0270*/ 	.byte	0x04, 0x0a
        /*0272*/ 	.short	(.L_161 - .L_160)
	.align		4
.L_160:
        /*0274*/ 	.word	index@(.nv.constant0._ZN6thrust24THRUST_300001_SM_1000_NS8cuda_cub4core6detail13_kernel_agentINS1_8__reduce11ReduceAgentIPN4cuda3std3__45tupleIJdlEEESC_SB_lNS1_9__extrema9arg_min_fIdlNS9_4lessIdEEEEEEJSC_SC_iSH_EEEvDpT0_)
        /*0278*/ 	.short	0x0380
        /*027a*/ 	.short	0x0015


	//----- nvinfo : EIATTR_SW_WAR
	.align		4
.L_161:
        /*027c*/ 	.byte	0x04, 0x36
        /*027e*/ 	.short	(.L_163 - .L_162)
.L_162:
        /*0280*/ 	.word	0x00000008
.L_163:


//--------------------- .nv.info._ZN6thrust24THRUST_300001_SM_1000_NS8cuda_cub4core6detail13_kernel_agentINS1_8__reduce10DrainAgentIlEEJN3cub18CUB_300001_SM_10009GridQueueIyEElEEEvDpT0_ --------------------------
	.section	.nv.info._ZN6thrust24THRUST_300001_SM_1000_NS8cuda_cub4core6detail13_kernel_agentINS1_8__reduce10DrainAgentIlEEJN3cub18CUB_300001_SM_10009GridQueueIyEElEEEvDpT0_,"",@"SHT_CUDA_INFO"
	.sectionflags	@""
	.align	4


	//----- nvinfo : EIATTR_CUDA_API_VERSION
	.align		4
        /*0000*/ 	.byte	0x04, 0x37
        /*0002*/ 	.short	(.L_165 - .L_164)
.L_164:
        /*0004*/ 	.word	0x00000082


	//----- nvinfo : EIATTR_KPARAM_INFO
	.align		4
.L_165:
        /*0008*/ 	.byte	0x04, 0x17
        /*000a*/ 	.short	(.L_167 - .L_166)
.L_166:
        /*000c*/ 	.word	0x00000000
        /*0010*/ 	.short	0x0001
        /*0012*/ 	.short	0x0008
        /*0014*/ 	.byte	0x00, 0xf0, 0x21, 0x00


	//----- nvinfo : EIATTR_KPARAM_INFO
	.align		4
.L_167:
        /*0018*/ 	.byte	0x04, 0x17
        /*001a*/ 	.short	(.L_169 - .L_168)
.L_168:
        /*001c*/ 	.word	0x00000000
        /*0020*/ 	.short	0x0000
        /*0022*/ 	.short	0x0000
        /*0024*/ 	.byte	0x00, 0xf0, 0x21, 0x00


	//----- nvinfo : EIATTR_SPARSE_MMA_MASK
	.align		4
.L_169:
        /*0028*/ 	.byte	0x03, 0x50
        /*002a*/ 	.short	0x0000


	//----- nvinfo : EIATTR_MAXREG_COUNT
	.align		4
        /*002c*/ 	.byte	0x03, 0x1b
        /*002e*/ 	.short	0x00ff


	//----- nvinfo : EIATTR_MERCURY_ISA_VERSION
	.align		4
        /*0030*/ 	.byte	0x03, 0x5f
        /*0032*/ 	.short	0x0101


	//----- nvinfo : EIATTR_VRC_CTA_INIT_COUNT
	.align		4
        /*0034*/ 	.byte	0x02, 0x4a
	.zero		1
	.zero		1


	//----- nvinfo : EIATTR_EXIT_INSTR_OFFSETS
	.align		4
        /*0038*/ 	.byte	0x04, 0x1c
        /*003a*/ 	.short	(.L_171 - .L_170)


	//   ....[0]....
.L_170:
        /*003c*/ 	.word	0x00000060


	//----- nvinfo : EIATTR_MAX_THREADS
	.align		4
.L_171:
        /*0040*/ 	.byte	0x04, 0x05
        /*0042*/ 	.short	(.L_173 - .L_172)
.L_172:
        /*0044*/ 	.word	0x00000001
        /*0048*/ 	.word	0x00000001
        /*004c*/ 	.word	0x00000001


	//----- nvinfo : EIATTR_CBANK_PARAM_SIZE
	.align		4
.L_173:
        /*0050*/ 	.byte	0x03, 0x19
        /*0052*/ 	.short	0x0010


	//----- nvinfo : EIATTR_PARAM_CBANK
	.align		4
        /*0054*/ 	.byte	0x04, 0x0a
        /*0056*/ 	.short	(.L_175 - .L_174)
	.align		4
.L_174:
        /*0058*/ 	.word	index@(.nv.constant0._ZN6thrust24THRUST_300001_SM_1000_NS8cuda_cub4core6detail13_kernel_agentINS1_8__reduce10DrainAgentIlEEJN3cub18CUB_300001_SM_10009GridQueueIyEElEEEvDpT0_)
        /*005c*/ 	.short	0x0380
        /*005e*/ 	.short	0x0010


	//----- nvinfo : EIATTR_SW_WAR
	.align		4
.L_175:
        /*0060*/ 	.byte	0x04, 0x36
        /*0062*/ 	.short	(.L_177 - .L_176)
.L_176:
        /*0064*/ 	.word	0x00000008
.L_177:


//--------------------- .nv.info._ZN6thrust24THRUST_300001_SM_1000_NS8cuda_cub4core6detail13_kernel_agentINS1_8__reduce11ReduceAgentINS0_12zip_iteratorIN4cuda3std3__45tupleIJNS0_6detail15normal_iteratorINS0_10device_ptrIdEEEENS0_17counting_iteratorIlNS0_11use_defaultESI_SI_EEEEEEEPNSB_IJdlEEESM_lNS1_9__extrema9arg_min_fIdlNSA_4lessIdEEEEEEJSL_SN_lN3cub18CUB_300001_SM_100013GridEvenShareIlEENSV_9GridQueueIyEESS_EEEvDpT0_ --------------------------
	.section	.nv.info._ZN6thrust24THRUST_300001_SM_1000_NS8cuda_cub4core6detail13_kernel_agentINS1_8__reduce11ReduceAgentINS0_12zip_iteratorIN4cuda3std3__45tupleIJNS0_6detail15normal_iteratorINS0_10device_ptrIdEEEENS0_17counting_iteratorIlNS0_11use_defaultESI_SI_EEEEEEEPNSB_IJdlEEESM_lNS1_9__extrema9arg_min_fIdlNSA_4lessIdEEEEEEJSL_SN_lN3cub18CUB_300001_SM_100013GridEvenShareIlEENSV_9GridQueueIyEESS_EEEvDpT0_,"",@"SHT_CUDA_INFO"
	.sectionflags	@""
	.align	4


	//----- nvinfo : EIATTR_CUDA_API_VERSION
	.align		4
        /*0000*/ 	.byte	0x04, 0x37
        /*0002*/ 	.short	(.L_179 - .L_178)
.L_178:
        /*0004*/ 	.word	0x00000082


	//----- nvinfo : EIATTR_KPARAM_INFO
	.align		4
.L_179:
        /*0008*/ 	.byte	0x04, 0x17
        /*000a*/ 	.short	(.L_181 - .L_180)
.L_180:
        /*000c*/ 	.word	0x00000000
        /*0010*/ 	.short	0x0005
        /*0012*/ 	.short	0x0070
        /*0014*/ 	.byte	0x00, 0xf0, 0x05, 0x00


	//----- nvinfo : EIATTR_KPARAM_INFO
	.align		4
.L_181:
        /*0018*/ 	.byte	0x04, 0x17
        /*001a*/ 	.short	(.L_183 - .L_182)
.L_182:
        /*001c*/ 	.word	0x00000000
        /*0020*/ 	.short	0x0004
        /*0022*/ 	.short	0x0068
        /*0024*/ 	.byte	0x00, 0xf0, 0x21, 0x00


	//----- nvinfo : EIATTR_KPARAM_INFO
	.align		4
.L_183:
        /*0028*/ 	.byte	0x04, 0x17
        /*002a*/ 	.short	(.L_185 - .L_184)
.L_184:
        /*002c*/ 	.word	0x00000000
        /*0030*/ 	.short	0x0003
        /*0032*/ 	.short	0x0020
        /*0034*/ 	.byte	0x00, 0xf0, 0x21, 0x01


	//----- nvinfo : EIATTR_KPARAM_INFO
	.align		4
.L_185:
        /*0038*/ 	.byte	0x04, 0x17
        /*003a*/ 	.short	(.L_187 - .L_186)
.L_186:
        /*003c*/ 	.word	0x00000000
        /*0040*/ 	.short	0x0002
        /*0042*/ 	.short	0x0018
        /*0044*/ 	.byte	0x00, 0xf0, 0x21, 0x00


	//----- nvinfo : EIATTR_KPARAM_INFO
	.align		4
.L_187:
        /*0048*/ 	.byte	0x04, 0x17
        /*004a*/ 	.short	(.L_189 - .L_188)
.L_188:
        /*004c*/ 	.word	0x00000000
        /*0050*/ 	.short	0x0001
        /*0052*/ 	.short	0x0010
        /*0054*/ 	.byte	0x00, 0xf5, 0x21, 0x00


	//----- nvinfo : EIATTR_KPARAM_INFO
	.align		4
.L_189:
        /*0058*/ 	.byte	0x04, 0x17
        /*005a*/ 	.short	(.L_191 - .L_190)
.L_190:
        /*005c*/ 	.word	0x00000000
        /*0060*/ 	.short	0x0000
        /*0062*/ 	.short	0x0000
        /*0064*/ 	.byte	0x00, 0xf0, 0x41, 0x00


	//----- nvinfo : EIATTR_SPARSE_MMA_MASK
	.align		4
.L_191:
        /*0068*/ 	.byte	0x03, 0x50
        /*006a*/ 	.short	0x0000


	//----- nvinfo : EIATTR_MAXREG_COUNT
	.align		4
        /*006c*/ 	.byte	0x03, 0x1b
        /*006e*/ 	.short	0x00ff


	//----- nvinfo : EIATTR_NUM_BARRIERS
	.align		4
        /*0070*/ 	.byte	0x02, 0x4c
        /*0072*/ 	.byte	0x01
	.zero		1


	//----- nvinfo : EIATTR_MERCURY_ISA_VERSION
	.align		4
        /*0074*/ 	.byte	0x03, 0x5f
        /*0076*/ 	.short	0x0101


	//----- nvinfo : EIATTR_COOP_GROUP_MASK_REGIDS
	.align		4
        /*0078*/ 	.byte	0x04, 0x29
        /*007a*/ 	.short	(.L_193 - .L_192)


	//   ....[0]....
.L_192:
        /*007c*/ 	.word	0xffffffff


	//   ....[1]....
        /*0080*/ 	.word	0xffffffff


	//   ....[2]....
        /*0084*/ 	.word	0xffffffff


	//   ....[3]....
        /*0088*/ 	.word	0xffffffff


	//   ....[4]....
        /*008c*/ 	.word	0xffffffff


	//   ....[5]....
        /*0090*/ 	.word	0xffffffff


	//   ....[6]....
        /*0094*/ 	.word	0xffffffff


	//   ....[7]....
        /*0098*/ 	.word	0xffffffff


	//   ....[8]....
        /*009c*/ 	.word	0xffffffff


	//   ....[9]....
        /*00a0*/ 	.word	0xffffffff


	//   ....[10]....
        /*00a4*/ 	.word	0xffffffff


	//   ....[11]....
        /*00a8*/ 	.word	0xffffffff


	//   ....[12]....
        /*00ac*/ 	.word	0xffffffff


	//   ....[13]....
        /*00b0*/ 	.word	0xffffffff


	//   ....[14]....
        /*00b4*/ 	.word	0xffffffff


	//   ....[15]....
        /*00b8*/ 	.word	0xffffffff


	//   ....[16]....
        /*00bc*/ 	.word	0xffffffff


	//   ....[17]....
        /*00c0*/ 	.word	0xffffffff


	//   ....[18]....
        /*00c4*/ 	.word	0xffffffff


	//   ....[19]....
        /*00c8*/ 	.word	0xffffffff


	//   ....[20]....
        /*00cc*/ 	.word	0xffffffff


	//   ....[21]....
        /*00d0*/ 	.word	0xffffffff


	//   ....[22]....
        /*00d4*/ 	.word	0xffffffff


	//   ....[23]....
        /*00d8*/ 	.word	0xffffffff


	//   ....[24]....
        /*00dc*/ 	.word	0xffffffff


	//   ....[25]....
        /*00e0*/ 	.word	0xffffffff


	//   ....[26]....
        /*00e4*/ 	.word	0xffffffff


	//   ....[27]....
        /*00e8*/ 	.word	0xffffffff


	//   ....[28]....
        /*00ec*/ 	.word	0xffffffff


	//   ....[29]....
        /*00f0*/ 	.word	0xffffffff


	//   ....[30]....
        /*00f4*/ 	.word	0xffffffff


	//   ....[31]....
        /*00f8*/ 	.word	0xffffffff


	//   ....[32]....
        /*00fc*/ 	.word	0xffffffff


	//   ....[33]....
        /*0100*/ 	.word	0xffffffff


	//   ....[34]....
        /*0104*/ 	.word	0xffffffff


	//   ....[35]....
        /*0108*/ 	.word	0xffffffff


	//   ....[36]....
        /*010c*/ 	.word	0xffffffff


	//   ....[37]....
        /*0110*/ 	.word	0xffffffff


	//   ....[38]....
        /*0114*/ 	.word	0xffffffff


	//   ....[39]....
        /*0118*/ 	.word	0xffffffff


	//   ....[40]....
        /*011c*/ 	.word	0xffffffff


	//   ....[41]....
        /*0120*/ 	.word	0xffffffff


	//   ....[42]....
        /*0124*/ 	.word	0xffffffff


	//   ....[43]....
        /*0128*/ 	.word	0xffffffff


	//   ....[44]....
        /*012c*/ 	.word	0xffffffff


	//   ....[45]....
        /*0130*/ 	.word	0xffffffff


	//   ....[46]....
        /*0134*/ 	.word	0xffffffff


	//   ....[47]....
        /*0138*/ 	.word	0xffffffff


	//   ....[48]....
        /*013c*/ 	.word	0xffffffff


	//   ....[49]....
        /*0140*/ 	.word	0xffffffff


	//   ....[50]....
        /*0144*/ 	.word	0xffffffff


	//   ....[51]....
        /*0148*/ 	.word	0xffffffff


	//   ....[52]....
        /*014c*/ 	.word	0xffffffff


	//   ....[53]....
        /*0150*/ 	.word	0xffffffff


	//   ....[54]....
        /*0154*/ 	.word	0xffffffff


	//   ....[55]....
        /*0158*/ 	.word	0xffffffff


	//   ....[56]....
        /*015c*/ 	.word	0xffffffff


	//   ....[57]....
        /*0160*/ 	.word	0xffffffff


	//   ....[58]....
        /*0164*/ 	.word	0xffffffff


	//   ....[59]....
        /*0168*/ 	.word	0xffffffff


	//----- nvinfo : EIATTR_COOP_GROUP_INSTR_OFFSETS
	.align		4
.L_193:
        /*016c*/ 	.byte	0x04, 0x28
        /*016e*/ 	.short	(.L_195 - .L_194)


	//   ....[0]....
.L_194:
        /*0170*/ 	.word	0x00000d40


	//   ....[1]....
        /*0174*/ 	.word	0x00000d70


	//   ....[2]....
        /*0178*/ 	.word	0x00000d90


	//   ....[3]....
        /*017c*/ 	.word	0x00000da0


	//   ....[4]....
        /*0180*/ 	.word	0x00000ed0


	//   ....[5]....
        /*0184*/ 	.word	0x00000f00


	//   ....[6]....
        /*0188*/ 	.word	0x00000f30


	//   ....[7]....
        /*018c*/ 	.word	0x00000f50


	//   ....[8]....
        /*0190*/ 	.word	0x00001080


	//   ....[9]....
        /*0194*/ 	.word	0x000010b0


	//   ....[10]....
        /*0198*/ 	.word	0x000010e0


	//   ....[11]....
        /*019c*/ 	.word	0x00001100


	//   ....[12]....
        /*01a0*/ 	.word	0x00001230


	//   ....[13]....
        /*01a4*/ 	.word	0x00001260


	//   ....[14]....
        /*01a8*/ 	.word	0x00001290


	//   ....[15]....
        /*01ac*/ 	.word	0x000012b0


	//   ....[16]....
        /*01b0*/ 	.word	0x000013e0


	//   ....[17]....
        /*01b4*/ 	.word	0x00001420


	//   ....[18]....
        /*01b8*/ 	.word	0x00001450


	//   ....[19]....
        /*01bc*/ 	.word	0x00001490


	//   ....[20]....
        /*01c0*/ 	.word	0x00002160


	//   ....[21]....
        /*01c4*/ 	.word	0x00002170


	//   ....[22]....
        /*01c8*/ 	.word	0x00002180


	//   ....[23]....
        /*01cc*/ 	.word	0x00002190


	//   ....[24]....
        /*01d0*/ 	.word	0x000022c0


	//   ....[25]....
        /*01d4*/ 	.word	0x00002300


	//   ....[26]....
        /*01d8*/ 	.word	0x00002330


	//   ....[27]....
        /*01dc*/ 	.word	0x00002340


	//   ....[28]....
        /*01e0*/ 	.word	0x00002480


	//   ....[29]....
        /*01e4*/ 	.word	0x000024c0


	//   ....[30]....
        /*01e8*/ 	.word	0x000024f0


	//   ....[31]....
        /*01ec*/ 	.word	0x00002510


	//   ....[32]....
        /*01f0*/ 	.word	0x00002640


	//   ....[33]....
        /*01f4*/ 	.word	0x00002680


	//   ....[34]....
        /*01f8*/ 	.word	0x000026b0


	//   ....[35]....
        /*01fc*/ 	.word	0x000026c0


	//   ....[36]....
        /*0200*/ 	.word	0x00002800


	//   ....[37]....
        /*0204*/ 	.word	0x00002840


	//   ....[38]....
        /*0208*/ 	.word	0x00002870


	//   ....[39]....
        /*020c*/ 	.word	0x00002890


	//   ....[40]....
        /*0210*/ 	.word	0x00005490


	//   ....[41]....
        /*0214*/ 	.word	0x000054c0


	//   ....[42]....
        /*0218*/ 	.word	0x000054e0


	//   ....[43]....
        /*021c*/ 	.word	0x000054f0


	//   ....[44]....
        /*0220*/ 	.word	0x00005620


	//   ....[45]....
        /*0224*/ 	.word	0x00005650


	//   ....[46]....
        /*0228*/ 	.word	0x00005680


	//   ....[47]....
        /*022c*/ 	.word	0x000056a0


	//   ....[48]....
        /*0230*/ 	.word	0x000057d0


	//   ....[49]....
        /*0234*/ 	.word	0x00005800


	//   ....[50]....
        /*0238*/ 	.word	0x00005830


	//   ....[51]....
        /*023c*/ 	.word	0x00005850


	//   ....[52]....
        /*0240*/ 	.word	0x00005980


	//   ....[53]....
        /*0244*/ 	.word	0x000059b0


	//   ....[54]....
        /*0248*/ 	.word	0x000059e0


	//   ....[55]....
        /*024c*/ 	.word	0x00005a00


	//   ....[56]....
        /*0250*/ 	.word	0x00005b30


	//   ....[57]....
        /*0254*/ 	.word	0x00005b70


	//   ....[58]....
        /*0258*/ 	.word	0x00005ba0


	//   ....[59]....
        /*025c*/ 	.word	0x00005be0


	//----- nvinfo : EIATTR_VRC_CTA_INIT_COUNT
	.align		4
.L_195:
        /*0260*/ 	.byte	0x02, 0x4a
	.zero		1
	.zero		1


	//----- nvinfo : EIATTR_EXIT_INSTR_OFFSETS
	.align		4
        /*0264*/ 	.byte	0x04, 0x1c
        /*0266*/ 	.short	(.L_197 - .L_196)


	//   ....[0]....
.L_196:
        /*0268*/ 	.word	0x000067f0


	//   ....[1]....
        /*026c*/ 	.word	0x00006840


	//----- nvinfo : EIATTR_MAX_THREADS
	.align		4
.L_197:
        /*0270*/ 	.byte	0x04, 0x05
        /*0272*/ 	.short	(.L_199 - .L_198)
.L_198:
        /*0274*/ 	.word	0x00000100
        /*0278*/ 	.word	0x00000001
        /*027c*/ 	.word	0x00000001


	//----- nvinfo : EIATTR_CRS_STACK_SIZE
	.align		4
.L_199:
        /*0280*/ 	.byte	0x04, 0x1e
        /*0282*/ 	.short	(.L_201 - .L_200)
.L_200:
        /*0284*/ 	.word	0x00000000


	//----- nvinfo : EIATTR_CBANK_PARAM_SIZE
	.align		4
.L_201:
        /*0288*/ 	.byte	0x03, 0x19
        /*028a*/ 	.short	0x0071


	//----- nvinfo : EIATTR_PARAM_CBANK
	.align		4
        /*028c*/ 	.byte	0x04, 0x0a
        /*028e*/ 	.short	(.L_203 - .L_202)
	.align		4
.L_202:
        /*0290*/ 	.word	index@(.nv.constant0._ZN6thrust24THRUST_300001_SM_1000_NS8cuda_cub4core6detail13_kernel_agentINS1_8__reduce11ReduceAgentINS0_12zip_iteratorIN4cuda3std3__45tupleIJNS0_6detail15normal_iteratorINS0_10device_ptrIdEEEENS0_17counting_iteratorIlNS0_11use_defaultESI_SI_EEEEEEEPNSB_IJdlEEESM_lNS1_9__extrema9arg_min_fIdlNSA_4lessIdEEEEEEJSL_SN_lN3cub18CUB_300001_SM_100013GridEvenShareIlEENSV_9GridQueueIyEESS_EEEvDpT0_)
        /*0294*/ 	.short	0x0380
        /*0296*/ 	.short	0x0071


	//----- nvinfo : EIATTR_SW_WAR
	.align		4
.L_203:
        /*0298*/ 	.byte	0x04, 0x36
        /*029a*/ 	.short	(.L_205 - .L_204)
.L_204:
        /*029c*/ 	.word	0x00000008
.L_205:


//--------------------- .nv.info._ZN6thrust24THRUST_300001_SM_1000_NS8cuda_cub4core6detail13_kernel_agentINS1_8__reduce11ReduceAgentINS0_12zip_iteratorIN4cuda3std3__45tupleIJNS0_6detail15normal_iteratorINS0_10device_ptrIdEEEENS0_17counting_iteratorIlNS0_11use_defaultESI_SI_EEEEEEEPNSB_IJdlEEESM_lNS1_9__extrema9arg_min_fIdlNSA_4lessIdEEEEEEJSL_SN_lSS_EEEvDpT0_ --------------------------
	.section	.nv.info._ZN6thrust24THRUST_300001_SM_1000_NS8cuda_cub4core6detail13_kernel_agentINS1_8__reduce11ReduceAgentINS0_12zip_iteratorIN4cuda3std3__45tupleIJNS0_6detail15normal_iteratorINS0_10device_ptrIdEEEENS0_17counting_iteratorIlNS0_11use_defaultESI_SI_EEEEEEEPNSB_IJdlEEESM_lNS1_9__extrema9arg_min_fIdlNSA_4lessIdEEEEEEJSL_SN_lSS_EEEvDpT0_,"",@"SHT_CUDA_INFO"
	.sectionflags	@""
	.align	4


	//----- nvinfo : EIATTR_CUDA_API_VERSION
	.align		4
        /*0000*/ 	.byte	0x04, 0x37
        /*0002*/ 	.short	(.L_207 - .L_206)
.L_206:
        /*0004*/ 	.word	0x00000082


	//----- nvinfo : EIATTR_KPARAM_INFO
	.align		4
.L_207:
        /*0008*/ 	.byte	0x04, 0x17
        /*000a*/ 	.short	(.L_209 - .L_208)
.L_208:
        /*000c*/ 	.word	0x00000000
        /*0010*/ 	.short	0x0003
        /*0012*/ 	.short	0x0020
        /*0014*/ 	.byte	0x00, 0xf0, 0x05, 0x00


	//----- nvinfo : EIATTR_KPARAM_INFO
	.align		4
.L_209:
        /*0018*/ 	.byte	0x04, 0x17
        /*001a*/ 	.short	(.L_211 - .L_210)
.L_210:
        /*001c*/ 	.word	0x00000000
        /*0020*/ 	.short	0x0002
        /*0022*/ 	.short	0x0018
        /*0024*/ 	.byte	0x00, 0xf0, 0x21, 0x00


	//----- nvinfo : EIATTR_KPARAM_INFO
	.align		4
.L_211:
        /*0028*/ 	.byte	0x04, 0x17
        /*002a*/ 	.short	(.L_213 - .L_212)
.L_212:
        /*002c*/ 	.word	0x00000000
        /*0030*/ 	.short	0x0001
        /*0032*/ 	.short	0x0010
        /*0034*/ 	.byte	0x00, 0xf5, 0x21, 0x00


	//----- nvinfo : EIATTR_KPARAM_INFO
	.align		4
.L_213:
        /*0038*/ 	.byte	0x04, 0x17
        /*003a*/ 	.short	(.L_215 - .L_214)
.L_214:
        /*003c*/ 	.word	0x00000000
        /*0040*/ 	.short	0x0000
        /*0042*/ 	.short	0x0000
        /*0044*/ 	.byte	0x00, 0xf0, 0x41, 0x00


	//----- nvinfo : EIATTR_SPARSE_MMA_MASK
	.align		4
.L_215:
        /*0048*/ 	.byte	0x03, 0x50
        /*004a*/ 	.short	0x0000


	//----- nvinfo : EIATTR_MAXREG_COUNT
	.align		4
        /*004c*/ 	.byte	0x03, 0x1b
        /*004e*/ 	.short	0x00ff


	//----- nvinfo : EIATTR_NUM_BARRIERS
	.align		4
        /*0050*/ 	.byte	0x02, 0x4c
        /*0052*/ 	.byte	0x01
	.zero		1


	//----- nvinfo : EIATTR_MERCURY_ISA_VERSION
	.align		4
        /*0054*/ 	.byte	0x03, 0x5f
        /*0056*/ 	.short	0x0101


	//----- nvinfo : EIATTR_COOP_GROUP_MASK_REGIDS
	.align		4
        /*0058*/ 	.byte	0x04, 0x29
        /*005a*/ 	.short	(.L_217 - .L_216)


	//   ....[0]....
.L_216:
        /*005c*/ 	.word	0xffffffff


	//   ....[1]....
        /*0060*/ 	.word	0xffffffff


	//   ....[2]....
        /*0064*/ 	.word	0xffffffff


	//   ....[3]....
        /*0068*/ 	.word	0xffffffff


	//   ....[4]....
        /*006c*/ 	.word	0xffffffff


	//   ....[5]....
        /*0070*/ 	.word	0xffffffff


	//   ....[6]....
        /*0074*/ 	.word	0xffffffff


	//   ....[7]....
        /*0078*/ 	.word	0xffffffff


	//   ....[8]....
        /*007c*/ 	.word	0xffffffff


	//   ....[9]....
        /*0080*/ 	.word	0xffffffff


	//   ....[10]....
        /*0084*/ 	.word	0xffffffff


	//   ....[11]....
        /*0088*/ 	.word	0xffffffff


	//   ....[12]....
        /*008c*/ 	.word	0xffffffff


	//   ....[13]....
        /*0090*/ 	.word	0xffffffff


	//   ....[14]....
        /*0094*/ 	.word	0xffffffff


	//   ....[15]....
        /*0098*/ 	.word	0xffffffff


	//   ....[16]....
        /*009c*/ 	.word	0xffffffff


	//   ....[17]....
        /*00a0*/ 	.word	0xffffffff


	//   ....[18]....
        /*00a4*/ 	.word	0xffffffff


	//   ....[19]....
        /*00a8*/ 	.word	0xffffffff


	//   ....[20]....
        /*00ac*/ 	.word	0xffffffff


	//   ....[21]....
        /*00b0*/ 	.word	0xffffffff


	//   ....[22]....
        /*00b4*/ 	.word	0xffffffff


	//   ....[23]....
        /*00b8*/ 	.word	0xffffffff


	//   ....[24]....
        /*00bc*/ 	.word	0xffffffff


	//   ....[25]....
        /*00c0*/ 	.word	0xffffffff


	//   ....[26]....
        /*00c4*/ 	.word	0xffffffff


	//   ....[27]....
        /*00c8*/ 	.word	0xffffffff


	//   ....[28]....
        /*00cc*/ 	.word	0xffffffff


	//   ....[29]....
        /*00d0*/ 	.word	0xffffffff


	//   ....[30]....
        /*00d4*/ 	.word	0xffffffff


	//   ....[31]....
        /*00d8*/ 	.word	0xffffffff


	//   ....[32]....
        /*00dc*/ 	.word	0xffffffff


	//   ....[33]....
        /*00e0*/ 	.word	0xffffffff


	//   ....[34]....
        /*00e4*/ 	.word	0xffffffff


	//   ....[35]....
        /*00e8*/ 	.word	0xffffffff


	//   ....[36]....
        /*00ec*/ 	.word	0xffffffff


	//   ....[37]....
        /*00f0*/ 	.word	0xffffffff


	//   ....[38]....
        /*00f4*/ 	.word	0xffffffff


	//   ....[39]....
        /*00f8*/ 	.word	0xffffffff


	//   ....[40]....
        /*00fc*/ 	.word	0xffffffff


	//   ....[41]....
        /*0100*/ 	.word	0xffffffff


	//   ....[42]....
        /*0104*/ 	.word	0xffffffff


	//   ....[43]....
        /*0108*/ 	.word	0xffffffff


	//   ....[44]....
        /*010c*/ 	.word	0xffffffff


	//   ....[45]....
        /*0110*/ 	.word	0xffffffff


	//   ....[46]....
        /*0114*/ 	.word	0xffffffff


	//   ....[47]....
        /*0118*/ 	.word	0xffffffff


	//   ....[48]....
        /*011c*/ 	.word	0xffffffff


	//   ....[49]....
        /*0120*/ 	.word	0xffffffff


	//   ....[50]....
        /*0124*/ 	.word	0xffffffff


	//   ....[51]....
        /*0128*/ 	.word	0xffffffff


	//   ....[52]....
        /*012c*/ 	.word	0xffffffff


	//   ....[53]....
        /*0130*/ 	.word	0xffffffff


	//   ....[54]....
        /*0134*/ 	.word	0xffffffff


	//   ....[55]....
        /*0138*/ 	.word	0xffffffff


	//   ....[56]....
        /*013c*/ 	.word	0xffffffff


	//   ....[57]....
        /*0140*/ 	.word	0xffffffff


	//   ....[58]....
        /*0144*/ 	.word	0xffffffff


	//   ....[59]....
        /*0148*/ 	.word	0xffffffff


	//----- nvinfo : EIATTR_COOP_GROUP_INSTR_OFFSETS
	.align		4
.L_217:
        /*014c*/ 	.byte	0x04, 0x28
        /*014e*/ 	.short	(.L_219 - .L_218)


	//   ....[0]....
.L_218:
        /*0150*/ 	.word	0x00000c70


	//   ....[1]....
        /*0154*/ 	.word	0x00000ca0


	//   ....[2]....
        /*0158*/ 	.word	0x00000cc0


	//   ....[3]....
        /*015c*/ 	.word	0x00000cd0


	//   ....[4]....
        /*0160*/ 	.word	0x00000e00


	//   ....[5]....
        /*0164*/ 	.word	0x00000e30


	//   ....[6]....
        /*0168*/ 	.word	0x00000e60


	//   ....[7]....
        /*016c*/ 	.word	0x00000e80


	//   ....[8]....
        /*0170*/ 	.word	0x00000fb0


	//   ....[9]....
        /*0174*/ 	.word	0x00000fe0


	//   ....[10]....
        /*0178*/ 	.word	0x00001010


	//   ....[11]....
        /*017c*/ 	.word	0x00001030


	//   ....[12]....
        /*0180*/ 	.word	0x00001160


	//   ....[13]....
        /*0184*/ 	.word	0x00001190


	//   ....[14]....
        /*0188*/ 	.word	0x000011c0


	//   ....[15]....
        /*018c*/ 	.word	0x000011e0


	//   ....[16]....
        /*0190*/ 	.word	0x00001310


	//   ....[17]....
        /*0194*/ 	.word	0x00001350


	//   ....[18]....
        /*0198*/ 	.word	0x00001380


	//   ....[19]....
        /*019c*/ 	.word	0x000013c0


	//   ....[20]....
        /*01a0*/ 	.word	0x00002090


	//   ....[21]....
        /*01a4*/ 	.word	0x000020a0


	//   ....[22]....
        /*01a8*/ 	.word	0x000020b0


	//   ....[23]....
        /*01ac*/ 	.word	0x000020c0


	//   ....[24]....
        /*01b0*/ 	.word	0x000021f0


	//   ....[25]....
        /*01b4*/ 	.word	0x00002230


	//   ....[26]....
        /*01b8*/ 	.word	0x00002260


	//   ....[27]....
        /*01bc*/ 	.word	0x00002270


	//   ....[28]....
        /*01c0*/ 	.word	0x000023b0


	//   ....[29]....
        /*01c4*/ 	.word	0x000023f0


	//   ....[30]....
        /*01c8*/ 	.word	0x00002420


	//   ....[31]....
        /*01cc*/ 	.word	0x00002430


	//   ....[32]....
        /*01d0*/ 	.word	0x00002570


	//   ....[33]....
        /*01d4*/ 	.word	0x000025b0


	//   ....[34]....
        /*01d8*/ 	.word	0x000025e0


	//   ....[35]....
        /*01dc*/ 	.word	0x000025f0


	//   ....[36]....
        /*01e0*/ 	.word	0x00002730


	//   ....[37]....
        /*01e4*/ 	.word	0x00002770


	//   ....[38]....
        /*01e8*/ 	.word	0x000027a0


	//   ....[39]....
        /*01ec*/ 	.word	0x000027c0


	//   ....[40]....
        /*01f0*/ 	.word	0x00004f70


	//   ....[41]....
        /*01f4*/ 	.word	0x00004fa0


	//   ....[42]....
        /*01f8*/ 	.word	0x00004fc0


	//   ....[43]....
        /*01fc*/ 	.word	0x00004fd0


	//   ....[44]....
        /*0200*/ 	.word	0x00005100


	//   ....[45]....
        /*0204*/ 	.word	0x00005130


	//   ....[46]....
        /*0208*/ 	.word	0x00005160


	//   ....[47]....
        /*020c*/ 	.word	0x00005180


	//   ....[48]....
        /*0210*/ 	.word	0x000052b0


	//   ....[49]....
        /*0214*/ 	.word	0x000052e0


	//   ....[50]....
        /*0218*/ 	.word	0x00005310


	//   ....[51]....
        /*021c*/ 	.word	0x00005330


	//   ....[52]....
        /*0220*/ 	.word	0x00005460


	//   ....[53]....
        /*0224*/ 	.word	0x00005490


	//   ....[54]....
        /*0228*/ 	.word	0x000054c0


	//   ....[55]....
        /*022c*/ 	.word	0x000054e0


	//   ....[56]....
        /*0230*/ 	.word	0x00005610


	//   ....[57]....
        /*0234*/ 	.word	0x00005650


	//   ....[58]....
        /*0238*/ 	.word	0x00005680


	//   ....[59]....
        /*023c*/ 	.word	0x000056c0


	//----- nvinfo : EIATTR_VRC_CTA_INIT_COUNT
	.align		4
.L_219:
        /*0240*/ 	.byte	0x02, 0x4a
	.zero		1
	.zero		1


	//----- nvinfo : EIATTR_EXIT_INSTR_OFFSETS
	.align		4
        /*0244*/ 	.byte	0x04, 0x1c
        /*0246*/ 	.short	(.L_221 - .L_220)


	//   ....[0]....
.L_220:
        /*0248*/ 	.word	0x00000040


	//   ....[1]....
        /*024c*/ 	.word	0x000062d0


	//   ....[2]....
        /*0250*/ 	.word	0x00006310


	//----- nvinfo : EIATTR_MAX_THREADS
	.align		4
.L_221:
        /*0254*/ 	.byte	0x04, 0x05
        /*0256*/ 	.short	(.L_223 - .L_222)
.L_222:
        /*0258*/ 	.word	0x00000100
        /*025c*/ 	.word	0x00000001
        /*0260*/ 	.word	0x00000001


	//----- nvinfo : EIATTR_CRS_STACK_SIZE
	.align		4
.L_223:
        /*0264*/ 	.byte	0x04, 0x1e
        /*0266*/ 	.short	(.L_225 - .L_224)
.L_224:
        /*0268*/ 	.word	0x00000000


	//----- nvinfo : EIATTR_CBANK_PARAM_SIZE
	.align		4
.L_225:
        /*026c*/ 	.byte	0x03, 0x19
        /*026e*/ 	.short	0x0021


	//----- nvinfo : EIATTR_PARAM_CBANK
	.align		4
        /*0270*/ 	.byte	0x04, 0x0a
        /*0272*/ 	.short	(.L_227 - .L_226)
	.align		4
.L_226:
        /*0274*/ 	.word	index@(.nv.constant0._ZN6thrust24THRUST_300001_SM_1000_NS8cuda_cub4core6detail13_kernel_agentINS1_8__reduce11ReduceAgentINS0_12zip_iteratorIN4cuda3std3__45tupleIJNS0_6detail15normal_iteratorINS0_10device_ptrIdEEEENS0_17counting_iteratorIlNS0_11use_defaultESI_SI_EEEEEEEPNSB_IJdlEEESM_lNS1_9__extrema9arg_min_fIdlNSA_4lessIdEEEEEEJSL_SN_lSS_EEEvDpT0_)
        /*0278*/ 	.short	0x0380
        /*027a*/ 	.short	0x0021


	//----- nvinfo : EIATTR_SW_WAR
	.align		4
.L_227:
        /*027c*/ 	.byte	0x04, 0x36
        /*027e*/ 	.short	(.L_229 - .L_228)
.L_228:
        /*0280*/ 	.word	0x00000008
.L_229:


//--------------------- .nv.info._ZN6thrust24THRUST_300001_SM_1000_NS8cuda_cub4core6detail13_kernel_agentINS1_8__reduce11ReduceAgentIPN4cuda3std3__45tupleIJdlEEESC_SB_iNS1_9__extrema9arg_min_fIdlNS9_4lessIdEEEEEEJSC_SC_iSH_EEEvDpT0_ --------------------------
	.section	.nv.info._ZN6thrust24THRUST_300001_SM_1000_NS8cuda_cub4core6detail13_kernel_agentINS1_8__reduce11ReduceAgentIPN4cuda3std3__45tupleIJdlEEESC_SB_iNS1_9__extrema9arg_min_fIdlNS9_4lessIdEEEEEEJSC_SC_iSH_EEEvDpT0_,"",@"SHT_CUDA_INFO"
	.sectionflags	@""
	.align	4


	//----- nvinfo : EIATTR_CUDA_API_VERSION
	.align		4
        /*0000*/ 	.byte	0x04, 0x37
        /*0002*/ 	.short	(.L_231 - .L_230)
.L_230:
        /*0004*/ 	.word	0x00000082


	//----- nvinfo : EIATTR_KPARAM_INFO
	.align		4
.L_231:
        /*0008*/ 	.byte	0x04, 0x17
        /*000a*/ 	.short	(.L_233 - .L_232)
.L_232:
        /*000c*/ 	.word	0x00000000
        /*0010*/ 	.short	0x0003
        /*0012*/ 	.short	0x0014
        /*0014*/ 	.byte	0x00, 0xf0, 0x05, 0x00


	//----- nvinfo : EIATTR_KPARAM_INFO
	.align		4
.L_233:
        /*0018*/ 	.byte	0x04, 0x17
        /*001a*/ 	.short	(.L_235 - .L_234)
.L_234:
        /*001c*/ 	.word	0x00000000
        /*0020*/ 	.short	0x0002
        /*0022*/ 	.short	0x0010
        /*0024*/ 	.byte	0x00, 0xf0, 0x11, 0x00


	//----- nvinfo : EIATTR_KPARAM_INFO
	.align		4
.L_235:
        /*0028*/ 	.byte	0x04, 0x17
        /*002a*/ 	.short	(.L_237 - .L_236)
.L_236:
        /*002c*/ 	.word	0x00000000
        /*0030*/ 	.short	0x0001
        /*0032*/ 	.short	0x0008
        /*0034*/ 	.byte	0x00, 0xf5, 0x21, 0x00


	//----- nvinfo : EIATTR_KPARAM_INFO
	.align		4
.L_237:
        /*0038*/ 	.byte	0x04, 0x17
        /*003a*/ 	.short	(.L_239 - .L_238)
.L_238:
        /*003c*/ 	.word	0x00000000
        /*0040*/ 	.short	0x0000
        /*0042*/ 	.short	0x0000
        /*0044*/ 	.byte	0x00, 0xf5, 0x21, 0x00


	//----- nvinfo : EIATTR_SPARSE_MMA_MASK
	.align		4
.L_239:
        /*0048*/ 	.byte	0x03, 0x50
        /*004a*/ 	.short	0x0000


	//----- nvinfo : EIATTR_MAXREG_COUNT
	.align		4
        /*004c*/ 	.byte	0x03, 0x1b
        /*004e*/ 	.short	0x00ff


	//----- nvinfo : EIATTR_NUM_BARRIERS
	.align		4
        /*0050*/ 	.byte	0x02, 0x4c
        /*0052*/ 	.byte	0x01
	.zero		1


	//----- nvinfo : EIATTR_MERCURY_ISA_VERSION
	.align		4
        /*0054*/ 	.byte	0x03, 0x5f
        /*0056*/ 	.short	0x0101


	//----- nvinfo : EIATTR_COOP_GROUP_MASK_REGIDS
	.align		4
        /*0058*/ 	.byte	0x04, 0x29
        /*005a*/ 	.short	(.L_241 - .L_240)


	//   ....[0]....
.L_240:
        /*005c*/ 	.word	0xffffffff


	//   ....[1]....
        /*0060*/ 	.word	0xffffffff


	//   ....[2]....
        /*0064*/ 	.word	0xffffffff


	//   ....[3]....
        /*0068*/ 	.word	0xffffffff


	//   ....[4]....
        /*006c*/ 	.word	0xffffffff


	//   ....[5]....
        /*0070*/ 	.word	0xffffffff


	//   ....[6]....
        /*0074*/ 	.word	0xffffffff


	//   ....[7]....
        /*0078*/ 	.word	0xffffffff


	//   ....[8]....
        /*007c*/ 	.word	0xffffffff


	//   ....[9]....
        /*0080*/ 	.word	0xffffffff


	//   ....[10]....
        /*0084*/ 	.word	0xffffffff


	//   ....[11]....
        /*0088*/ 	.word	0xffffffff


	//   ....[12]....
        /*008c*/ 	.word	0xffffffff


	//   ....[13]....
        /*0090*/ 	.word	0xffffffff


	//   ....[14]....
        /*0094*/ 	.word	0xffffffff


	//   ....[15]....
        /*0098*/ 	.word	0xffffffff


	//   ....[16]....
        /*009c*/ 	.word	0xffffffff


	//   ....[17]....
        /*00a0*/ 	.word	0xffffffff


	//   ....[18]....
        /*00a4*/ 	.word	0xffffffff


	//   ....[19]....
        /*00a8*/ 	.word	0xffffffff


	//   ....[20]....
        /*00ac*/ 	.word	0xffffffff


	//   ....[21]....
        /*00b0*/ 	.word	0xffffffff


	//   ....[22]....
        /*00b4*/ 	.word	0xffffffff


	//   ....[23]....
        /*00b8*/ 	.word	0xffffffff


	//   ....[24]....
        /*00bc*/ 	.word	0xffffffff


	//   ....[25]....
        /*00c0*/ 	.word	0xffffffff


	//   ....[26]....
        /*00c4*/ 	.word	0xffffffff


	//   ....[27]....
        /*00c8*/ 	.word	0xffffffff


	//   ....[28]....
        /*00cc*/ 	.word	0xffffffff


	//   ....[29]....
        /*00d0*/ 	.word	0xffffffff


	//   ....[30]....
        /*00d4*/ 	.word	0xffffffff


	//   ....[31]....
        /*00d8*/ 	.word	0xffffffff


	//   ....[32]....
        /*00dc*/ 	.word	0xffffffff


	//   ....[33]....
        /*00e0*/ 	.word	0xffffffff


	//   ....[34]....
        /*00e4*/ 	.word	0xffffffff


	//   ....[35]....
        /*00e8*/ 	.word	0xffffffff


	//   ....[36]....
        /*00ec*/ 	.word	0xffffffff


	//   ....[37]....
        /*00f0*/ 	.word	0xffffffff


	//   ....[38]....
        /*00f4*/ 	.word	0xffffffff


	//   ....[39]....
        /*00f8*/ 	.word	0xffffffff


	//   ....[40]....
        /*00fc*/ 	.word	0xffffffff


	//   ....[41]....
        /*0100*/ 	.word	0xffffffff


	//   ....[42]....
        /*0104*/ 	.word	0xffffffff


	//   ....[43]....
        /*0108*/ 	.word	0xffffffff


	//   ....[44]....
        /*010c*/ 	.word	0xffffffff


	//   ....[45]....
        /*0110*/ 	.word	0xffffffff


	//   ....[46]....
        /*0114*/ 	.word	0xffffffff


	//   ....[47]....
        /*0118*/ 	.word	0xffffffff


	//   ....[48]....
        /*011c*/ 	.word	0xffffffff


	//   ....[49]....
        /*0120*/ 	.word	0xffffffff


	//   ....[50]....
        /*0124*/ 	.word	0xffffffff


	//   ....[51]....
        /*0128*/ 	.word	0xffffffff


	//   ....[52]....
        /*012c*/ 	.word	0xffffffff


	//   ....[53]....
        /*0130*/ 	.word	0xffffffff


	//   ....[54]....
        /*0134*/ 	.word	0xffffffff


	//   ....[55]....
        /*0138*/ 	.word	0xffffffff


	//   ....[56]....
        /*013c*/ 	.word	0xffffffff


	//   ....[57]....
        /*0140*/ 	.word	0xffffffff


	//   ....[58]....
        /*0144*/ 	.word	0xffffffff


	//   ....[59]....
        /*0148*/ 	.word	0xffffffff


	//----- nvinfo : EIATTR_COOP_GROUP_INSTR_OFFSETS
	.align		4
.L_241:
        /*014c*/ 	.byte	0x04, 0x28
        /*014e*/ 	.short	(.L_243 - .L_242)


	//   ....[0]....
.L_242:
        /*0150*/ 	.word	0x00000b10


	//   ....[1]....
        /*0154*/ 	.word	0x00000b40


	//   ....[2]....
        /*0158*/ 	.word	0x00000b60


	//   ....[3]....
        /*015c*/ 	.word	0x00000b70


	//   ....[4]....
        /*0160*/ 	.word	0x00000ca0


	//   ....[5]....
        /*0164*/ 	.word	0x00000cd0


	//   ....[6]....
        /*0168*/ 	.word	0x00000d00


	//   ....[7]....
        /*016c*/ 	.word	0x00000d20


	//   ....[8]....
        /*0170*/ 	.word	0x00000e50


	//   ....[9]....
        /*0174*/ 	.word	0x00000e80


	//   ....[10]....
        /*0178*/ 	.word	0x00000eb0


	//   ....[11]....
        /*017c*/ 	.word	0x00000ed0


	//   ....[12]....
        /*0180*/ 	.word	0x00001000


	//   ....[13]....
        /*0184*/ 	.word	0x00001030


	//   ....[14]....
        /*0188*/ 	.word	0x00001060


	//   ....[15]....
        /*018c*/ 	.word	0x00001080


	//   ....[16]....
        /*0190*/ 	.word	0x000011b0


	//   ....[17]....
        /*0194*/ 	.word	0x000011f0


	//   ....[18]....
        /*0198*/ 	.word	0x00001220


	//   ....[19]....
        /*019c*/ 	.word	0x00001260


	//   ....[20]....
        /*01a0*/ 	.word	0x00001f30


	//   ....[21]....
        /*01a4*/ 	.word	0x00001f40


	//   ....[22]....
        /*01a8*/ 	.word	0x00001f50


	//   ....[23]....
        /*01ac*/ 	.word	0x00001f60


	//   ....[24]....
        /*01b0*/ 	.word	0x00002090


	//   ....[25]....
        /*01b4*/ 	.word	0x000020d0


	//   ....[26]....
        /*01b8*/ 	.word	0x00002100


	//   ....[27]....
        /*01bc*/ 	.word	0x00002110


	//   ....[28]....
        /*01c0*/ 	.word	0x00002250


	//   ....[29]....
        /*01c4*/ 	.word	0x00002290


	//   ....[30]....
        /*01c8*/ 	.word	0x000022c0


	//   ....[31]....
        /*01cc*/ 	.word	0x000022d0


	//   ....[32]....
        /*01d0*/ 	.word	0x00002410


	//   ....[33]....
        /*01d4*/ 	.word	0x00002450


	//   ....[34]....
        /*01d8*/ 	.word	0x00002480


	//   ....[35]....
        /*01dc*/ 	.word	0x00002490


	//   ....[36]....
        /*01e0*/ 	.word	0x000025d0


	//   ....[37]....
        /*01e4*/ 	.word	0x00002610


	//   ....[38]....
        /*01e8*/ 	.word	0x00002640


	//   ....[39]....
        /*01ec*/ 	.word	0x00002660


	//   ....[40]....
        /*01f0*/ 	.word	0x00004fb0


	//   ....[41]....
        /*01f4*/ 	.word	0x00004fe0


	//   ....[42]....
        /*01f8*/ 	.word	0x00005000


	//   ....[43]....
        /*01fc*/ 	.word	0x00005010


	//   ....[44]....
        /*0200*/ 	.word	0x00005140


	//   ....[45]....
        /*0204*/ 	.word	0x00005170


	//   ....[46]....
        /*0208*/ 	.word	0x000051a0


	//   ....[47]....
        /*020c*/ 	.word	0x000051c0


	//   ....[48]....
        /*0210*/ 	.word	0x000052f0


	//   ....[49]....
        /*0214*/ 	.word	0x00005320


	//   ....[50]....
        /*0218*/ 	.word	0x00005350


	//   ....[51]....
        /*021c*/ 	.word	0x00005370


	//   ....[52]....
        /*0220*/ 	.word	0x000054a0


	//   ....[53]....
        /*0224*/ 	.word	0x000054d0


	//   ....[54]....
        /*0228*/ 	.word	0x00005500


	//   ....[55]....
        /*022c*/ 	.word	0x00005520


	//   ....[56]....
        /*0230*/ 	.word	0x00005650


	//   ....[57]....
        /*0234*/ 	.word	0x00005690


	//   ....[58]....
        /*0238*/ 	.word	0x000056c0


	//   ....[59]....
        /*023c*/ 	.word	0x00005700


	//----- nvinfo : EIATTR_VRC_CTA_INIT_COUNT
	.align		4
.L_243:
        /*0240*/ 	.byte	0x02, 0x4a
	.zero		1
	.zero		1


	//----- nvinfo : EIATTR_EXIT_INSTR_OFFSETS
	.align		4
        /*0244*/ 	.byte	0x04, 0x1c
        /*0246*/ 	.short	(.L_245 - .L_244)


	//   ....[0]....
.L_244:
        /*0248*/ 	.word	0x00000030


	//   ....[1]....
        /*024c*/ 	.word	0x00006310


	//   ....[2]....
        /*0250*/ 	.word	0x00006350


	//----- nvinfo : EIATTR_MAX_THREADS
	.align		4
.L_245:
        /*0254*/ 	.byte	0x04, 0x05
        /*0256*/ 	.short	(.L_247 - .L_246)
.L_246:
        /*0258*/ 	.word	0x00000100
        /*025c*/ 	.word	0x00000001
        /*0260*/ 	.word	0x00000001


	//----- nvinfo : EIATTR_CRS_STACK_SIZE
	.align		4
.L_247:
        /*0264*/ 	.byte	0x04, 0x1e
        /*0266*/ 	.short	(.L_249 - .L_248)
.L_248:
        /*0268*/ 	.word	0x00000000


	//----- nvinfo : EIATTR_CBANK_PARAM_SIZE
	.align		4
.L_249:
        /*026c*/ 	.byte	0x03, 0x19
        /*026e*/ 	.short	0x0015


	//----- nvinfo : EIATTR_PARAM_CBANK
	.align		4
        /*0270*/ 	.byte	0x04, 0x0a
        /*0272*/ 	.short	(.L_251 - .L_250)
	.align		4
.L_250:
        /*0274*/ 	.word	index@(.nv.constant0._ZN6thrust24THRUST_300001_SM_1000_NS8cuda_cub4core6detail13_kernel_agentINS1_8__reduce11ReduceAgentIPN4cuda3std3__45tupleIJdlEEESC_SB_iNS1_9__extrema9arg_min_fIdlNS9_4lessIdEEEEEEJSC_SC_iSH_EEEvDpT0_)
        /*0278*/ 	.short	0x0380
        /*027a*/ 	.short	0x0015


	//----- nvinfo : EIATTR_SW_WAR
	.align		4
.L_251:
        /*027c*/ 	.byte	0x04, 0x36
        /*027e*/ 	.short	(.L_253 - .L_252)
.L_252:
        /*0280*/ 	.word	0x00000008
.L_253:


//--------------------- .nv.info._ZN6thrust24THRUST_300001_SM_1000_NS8cuda_cub4core6detail13_kernel_agentINS1_8__reduce10DrainAgentIiEEJN3cub18CUB_300001_SM_10009GridQueueIjEEiEEEvDpT0_ --------------------------
	.section	.nv.info._ZN6thrust24THRUST_300001_SM_1000_NS8cuda_cub4core6detail13_kernel_agentINS1_8__reduce10DrainAgentIiEEJN3cub18CUB_300001_SM_10009GridQueueIjEEiEEEvDpT0_,"",@"SHT_CUDA_INFO"
	.sectionflags	@""
	.align	4


	//----- nvinfo : EIATTR_CUDA_API_VERSION
	.align		4
        /*0000*/ 	.byte	0x04, 0x37
        /*0002*/ 	.short	(.L_255 - .L_254)
.L_254:
        /*0004*/ 	.word	0x00000082


	//----- nvinfo : EIATTR_KPARAM_INFO
	.align		4
.L_255:
        /*0008*/ 	.byte	0x04, 0x17
        /*000a*/ 	.short	(.L_257 - .L_256)
.L_256:
        /*000c*/ 	.word	0x00000000
        /*0010*/ 	.short	0x0001
        /*0012*/ 	.short	0x0008
        /*0014*/ 	.byte	0x00, 0xf0, 0x11, 0x00


	//----- nvinfo : EIATTR_KPARAM_INFO
	.align		4
.L_257:
        /*0018*/ 	.byte	0x04, 0x17
        /*001a*/ 	.short	(.L_259 - .L_258)
.L_258:
        /*001c*/ 	.word	0x00000000
        /*0020*/ 	.short	0x0000
        /*0022*/ 	.short	0x0000
        /*0024*/ 	.byte	0x00, 0xf0, 0x21, 0x00


	//----- nvinfo : EIATTR_SPARSE_MMA_MASK
	.align		4
.L_259:
        /*0028*/ 	.byte	0x03, 0x50
        /*002a*/ 	.short	0x0000


	//----- nvinfo : EIATTR_MAXREG_COUNT
	.align		4
        /*002c*/ 	.byte	0x03, 0x1b
        /*002e*/ 	.short	0x00ff


	//----- nvinfo : EIATTR_MERCURY_ISA_VERSION
	.align		4
        /*0030*/ 	.byte	0x03, 0x5f
        /*0032*/ 	.short	0x0101


	//----- nvinfo : EIATTR_VRC_CTA_INIT_COUNT
	.align		4
        /*0034*/ 	.byte	0x02, 0x4a
	.zero		1
	.zero		1


	//----- nvinfo : EIATTR_EXIT_INSTR_OFFSETS
	.align		4
        /*0038*/ 	.byte	0x04, 0x1c
        /*003a*/ 	.short	(.L_261 - .L_260)


	//   ....[0]....
.L_260:
        /*003c*/ 	.word	0x00000060


	//----- nvinfo : EIATTR_MAX_THREADS
	.align		4
.L_261:
        /*0040*/ 	.byte	0x04, 0x05
        /*0042*/ 	.short	(.L_263 - .L_262)
.L_262:
        /*0044*/ 	.word	0x00000001
        /*0048*/ 	.word	0x00000001
        /*004c*/ 	.word	0x00000001


	//----- nvinfo : EIATTR_CBANK_PARAM_SIZE
	.align		4
.L_263:
        /*0050*/ 	.byte	0x03, 0x19
        /*0052*/ 	.short	0x000c


	//----- nvinfo : EIATTR_PARAM_CBANK
	.align		4
        /*0054*/ 	.byte	0x04, 0x0a
        /*0056*/ 	.short	(.L_265 - .L_264)
	.align		4
.L_264:
        /*0058*/ 	.word	index@(.nv.constant0._ZN6thrust24THRUST_300001_SM_1000_NS8cuda_cub4core6detail13_kernel_agentINS1_8__reduce10DrainAgentIiEEJN3cub18CUB_300001_SM_10009GridQueueIjEEiEEEvDpT0_)
        /*005c*/ 	.short	0x0380
        /*005e*/ 	.short	0x000c


	//----- nvinfo : EIATTR_SW_WAR
	.align		4
.L_265:
        /*0060*/ 	.byte	0x04, 0x36
        /*0062*/ 	.short	(.L_267 - .L_266)
.L_266:
        /*0064*/ 	.word	0x00000008
.L_267:


//--------------------- .nv.info._ZN6thrust24THRUST_300001_SM_1000_NS8cuda_cub4core6detail13_kernel_agentINS1_8__reduce11ReduceAgentINS0_12zip_iteratorIN4cuda3std3__45tupleIJNS0_6detail15normal_iteratorINS0_10device_ptrIdEEEENS0_17counting_iteratorIlNS0_11use_defaultESI_SI_EEEEEEEPNSB_IJdlEEESM_iNS1_9__extrema9arg_min_fIdlNSA_4lessIdEEEEEEJSL_SN_iN3cub18CUB_300001_SM_100013GridEvenShareIiEENSV_9GridQueueIjEESS_EEEvDpT0_ --------------------------
	.section	.nv.info._ZN6thrust24THRUST_300001_SM_1000_NS8cuda_cub4core6detail13_kernel_agentINS1_8__reduce11ReduceAgentINS0_12zip_iteratorIN4cuda3std3__45tupleIJNS0_6detail15normal_iteratorINS0_10device_ptrIdEEEENS0_17counting_iteratorIlNS0_11use_defaultESI_SI_EEEEEEEPNSB_IJdlEEESM_iNS1_9__extrema9arg_min_fIdlNSA_4lessIdEEEEEEJSL_SN_iN3cub18CUB_300001_SM_100013GridEvenShareIiEENSV_9GridQueueIjEESS_EEEvDpT0_,"",@"SHT_CUDA_INFO"
	.sectionflags	@""
	.align	4


	//----- nvinfo : EIATTR_CUDA_API_VERSION
	.align		4
        /*0000*/ 	.byte	0x04, 0x37
        /*0002*/ 	.short	(.L_269 - .L_268)
.L_268:
        /*0004*/ 	.word	0x00000082


	//----- nvinfo : EIATTR_KPARAM_INFO
	.align		4
.L_269:
        /*0008*/ 	.byte	0x04, 0x17
        /*000a*/ 	.short	(.L_271 - .L_270)
.L_270:
        /*000c*/ 	.word	0x00000000
        /*0010*/ 	.short	0x0005
        /*0012*/ 	.short	0x0050
        /*0014*/ 	.byte	0x00, 0xf0, 0x05, 0x00


	//----- nvinfo : EIATTR_KPARAM_INFO
	.align		4
.L_271:
        /*0018*/ 	.byte	0x04, 0x17
        /*001a*/ 	.short	(.L_273 - .L_272)
.L_272:
        /*001c*/ 	.word	0x00000000
        /*0020*/ 	.short	0x0004
        /*0022*/ 	.short	0x0048
        /*0024*/ 	.byte	0x00, 0xf0, 0x21, 0x00


	//----- nvinfo : EIATTR_KPARAM_INFO
	.align		4
.L_273:
        /*0028*/ 	.byte	0x04, 0x17
        /*002a*/ 	.short	(.L_275 - .L_274)
.L_274:
        /*002c*/ 	.word	0x00000000
        /*0030*/ 	.short	0x0003
        /*0032*/ 	.short	0x001c
        /*0034*/ 	.byte	0x00, 0xf0, 0xa1, 0x00


	//----- nvinfo : EIATTR_KPARAM_INFO
	.align		4
.L_275:
        /*0038*/ 	.byte	0x04, 0x17
        /*003a*/ 	.short	(.L_277 - .L_276)
.L_276:
        /*003c*/ 	.word	0x00000000
        /*0040*/ 	.short	0x0002
        /*0042*/ 	.short	0x0018
        /*0044*/ 	.byte	0x00, 0xf0, 0x11, 0x00


	//----- nvinfo : EIATTR_KPARAM_INFO
	.align		4
.L_277:
        /*0048*/ 	.byte	0x04, 0x17
        /*004a*/ 	.short	(.L_279 - .L_278)
.L_278:
        /*004c*/ 	.word	0x00000000
        /*0050*/ 	.short	0x0001
        /*0052*/ 	.short	0x0010
        /*0054*/ 	.byte	0x00, 0xf5, 0x21, 0x00


	//----- nvinfo : EIATTR_KPARAM_INFO
	.align		4
.L_279:
        /*0058*/ 	.byte	0x04, 0x17
        /*005a*/ 	.short	(.L_281 - .L_280)
.L_280:
        /*005c*/ 	.word	0x00000000
        /*0060*/ 	.short	0x0000
        /*0062*/ 	.short	0x0000
        /*0064*/ 	.byte	0x00, 0xf0, 0x41, 0x00


	//----- nvinfo : EIATTR_SPARSE_MMA_MASK
	.align		4
.L_281:
        /*0068*/ 	.byte	0x03, 0x50
        /*006a*/ 	.short	0x0000


	//----- nvinfo : EIATTR_MAXREG_COUNT
	.align		4
        /*006c*/ 	.byte	0x03, 0x1b
        /*006e*/ 	.short	0x00ff


	//----- nvinfo : EIATTR_NUM_BARRIERS
	.align		4
        /*0070*/ 	.byte	0x02, 0x4c
        /*0072*/ 	.byte	0x01
	.zero		1


	//----- nvinfo : EIATTR_MERCURY_ISA_VERSION
	.align		4
        /*0074*/ 	.byte	0x03, 0x5f
        /*0076*/ 	.short	0x0101


	//----- nvinfo : EIATTR_COOP_GROUP_MASK_REGIDS
	.align		4
        /*0078*/ 	.byte	0x04, 0x29
        /*007a*/ 	.short	(.L_283 - .L_282)


	//   ....[0]....
.L_282:
        /*007c*/ 	.word	0xffffffff


	//   ....[1]....
        /*0080*/ 	.word	0xffffffff


	//   ....[2]....
        /*0084*/ 	.word	0xffffffff


	//   ....[3]....
        /*0088*/ 	.word	0xffffffff


	//   ....[4]....
        /*008c*/ 	.word	0xffffffff


	//   ....[5]....
        /*0090*/ 	.word	0xffffffff


	//   ....[6]....
        /*0094*/ 	.word	0xffffffff


	//   ....[7]....
        /*0098*/ 	.word	0xffffffff


	//   ....[8]....
        /*009c*/ 	.word	0xffffffff


	//   ....[9]....
        /*00a0*/ 	.word	0xffffffff


	//   ....[10]....
        /*00a4*/ 	.word	0xffffffff


	//   ....[11]....
        /*00a8*/ 	.word	0xffffffff


	//   ....[12]....
        /*00ac*/ 	.word	0xffffffff


	//   ....[13]....
        /*00b0*/ 	.word	0xffffffff


	//   ....[14]....
        /*00b4*/ 	.word	0xffffffff


	//   ....[15]....
        /*00b8*/ 	.word	0xffffffff


	//   ....[16]....
        /*00bc*/ 	.word	0xffffffff


	//   ....[17]....
        /*00c0*/ 	.word	0xffffffff


	//   ....[18]....
        /*00c4*/ 	.word	0xffffffff


	//   ....[19]....
        /*00c8*/ 	.word	0xffffffff


	//   ....[20]....
        /*00cc*/ 	.word	0xffffffff


	//   ....[21]....
        /*00d0*/ 	.word	0xffffffff


	//   ....[22]....
        /*00d4*/ 	.word	0xffffffff


	//   ....[23]....
        /*00d8*/ 	.word	0xffffffff


	//   ....[24]....
        /*00dc*/ 	.word	0xffffffff


	//   ....[25]....
        /*00e0*/ 	.word	0xffffffff


	//   ....[26]....
        /*00e4*/ 	.word	0xffffffff


	//   ....[27]....
        /*00e8*/ 	.word	0xffffffff


	//   ....[28]....
        /*00ec*/ 	.word	0xffffffff


	//   ....[29]....
        /*00f0*/ 	.word	0xffffffff


	//   ....[30]....
        /*00f4*/ 	.word	0xffffffff


	//   ....[31]....
        /*00f8*/ 	.word	0xffffffff


	//   ....[32]....
        /*00fc*/ 	.word	0xffffffff


	//   ....[33]....
        /*0100*/ 	.word	0xffffffff


	//   ....[34]....
        /*0104*/ 	.word	0xffffffff


	//   ....[35]....
        /*0108*/ 	.word	0xffffffff


	//   ....[36]....
        /*010c*/ 	.word	0xffffffff


	//   ....[37]....
        /*0110*/ 	.word	0xffffffff


	//   ....[38]....
        /*0114*/ 	.word	0xffffffff


	//   ....[39]....
        /*0118*/ 	.word	0xffffffff


	//   ....[40]....
        /*011c*/ 	.word	0xffffffff


	//   ....[41]....
        /*0120*/ 	.word	0xffffffff


	//   ....[42]....
        /*0124*/ 	.word	0xffffffff


	//   ....[43]....
        /*0128*/ 	.word	0xffffffff


	//   ....[44]....
        /*012c*/ 	.word	0xffffffff


	//   ....[45]....
        /*0130*/ 	.word	0xffffffff


	//   ....[46]....
        /*0134*/ 	.word	0xffffffff


	//   ....[47]....
        /*0138*/ 	.word	0xffffffff


	//   ....[48]....
        /*013c*/ 	.word	0xffffffff


	//   ....[49]....
        /*0140*/ 	.word	0xffffffff


	//   ....[50]....
        /*0144*/ 	.word	0xffffffff


	//   ....[51]....
        /*0148*/ 	.word	0xffffffff


	//   ....[52]....
        /*014c*/ 	.word	0xffffffff


	//   ....[53]....
        /*0150*/ 	.word	0xffffffff


	//   ....[54]....
        /*0154*/ 	.word	0xffffffff


	//   ....[55]....
        /*0158*/ 	.word	0xffffffff


	//   ....[56]....
        /*015c*/ 	.word	0xffffffff


	//   ....[57]....
        /*0160*/ 	.word	0xffffffff


	//   ....[58]....
        /*0164*/ 	.word	0xffffffff


	//   ....[59]....
        /*0168*/ 	.word	0xffffffff


	//----- nvinfo : EIATTR_COOP_GROUP_INSTR_OFFSETS
	.align		4
.L_283:
        /*016c*/ 	.byte	0x04, 0x28
        /*016e*/ 	.short	(.L_285 - .L_284)


	//   ....[0]....
.L_284:
        /*0170*/ 	.word	0x00000c80


	//   ....[1]....
        /*0174*/ 	.word	0x00000cb0


	//   ....[2]....
        /*0178*/ 	.word	0x00000cd0


	//   ....[3]....
        /*017c*/ 	.word	0x00000ce0


	//   ....[4]....
        /*0180*/ 	.word	0x00000e10


	//   ....[5]....
        /*0184*/ 	.word	0x00000e40


	//   ....[6]....
        /*0188*/ 	.word	0x00000e70


	//   ....[7]....
        /*018c*/ 	.word	0x00000e90


	//   ....[8]....
        /*0190*/ 	.word	0x00000fc0


	//   ....[9]....
        /*0194*/ 	.word	0x00000ff0


	//   ....[10]....
        /*0198*/ 	.word	0x00001020


	//   ....[11]....
        /*019c*/ 	.word	0x00001040


	//   ....[12]....
        /*01a0*/ 	.word	0x00001170


	//   ....[13]....
        /*01a4*/ 	.word	0x000011a0


	//   ....[14]....
        /*01a8*/ 	.word	0x000011d0


	//   ....[15]....
        /*01ac*/ 	.word	0x000011f0


	//   ....[16]....
        /*01b0*/ 	.word	0x00001320


	//   ....[17]....
        /*01b4*/ 	.word	0x00001360


	//   ....[18]....
        /*01b8*/ 	.word	0x00001390


	//   ....[19]....
        /*01bc*/ 	.word	0x000013d0


	//   ....[20]....
        /*01c0*/ 	.word	0x000020a0


	//   ....[21]....
        /*01c4*/ 	.word	0x000020b0


	//   ....[22]....
        /*01c8*/ 	.word	0x000020c0


	//   ....[23]....
        /*01cc*/ 	.word	0x000020d0


	//   ....[24]....
        /*01d0*/ 	.word	0x00002200


	//   ....[25]....
        /*01d4*/ 	.word	0x00002240


	//   ....[26]....
        /*01d8*/ 	.word	0x00002270


	//   ....[27]....
        /*01dc*/ 	.word	0x00002280


	//   ....[28]....
        /*01e0*/ 	.word	0x000023c0


	//   ....[29]....
        /*01e4*/ 	.word	0x00002400


	//   ....[30]....
        /*01e8*/ 	.word	0x00002430


	//   ....[31]....
        /*01ec*/ 	.word	0x00002440


	//   ....[32]....
        /*01f0*/ 	.word	0x00002580


	//   ....[33]....
        /*01f4*/ 	.word	0x000025c0


	//   ....[34]....
        /*01f8*/ 	.word	0x000025f0


	//   ....[35]....
        /*01fc*/ 	.word	0x00002600


	//   ....[36]....
        /*0200*/ 	.word	0x00002740


	//   ....[37]....
        /*0204*/ 	.word	0x00002780


	//   ....[38]....
        /*0208*/ 	.word	0x000027b0


	//   ....[39]....
        /*020c*/ 	.word	0x000027d0


	//   ....[40]....
        /*0210*/ 	.word	0x00005280


	//   ....[41]....
        /*0214*/ 	.word	0x000052b0


	//   ....[42]....
        /*0218*/ 	.word	0x000052d0


	//   ....[43]....
        /*021c*/ 	.word	0x000052e0


	//   ....[44]....
        /*0220*/ 	.word	0x00005410


	//   ....[45]....
        /*0224*/ 	.word	0x00005440


	//   ....[46]....
        /*0228*/ 	.word	0x00005470


	//   ....[47]....
        /*022c*/ 	.word	0x00005490


	//   ....[48]....
        /*0230*/ 	.word	0x000055c0


	//   ....[49]....
        /*0234*/ 	.word	0x000055f0


	//   ....[50]....
        /*0238*/ 	.word	0x00005620


	//   ....[51]....
        /*023c*/ 	.word	0x00005640


	//   ....[52]....
        /*0240*/ 	.word	0x00005770


	//   ....[53]....
        /*0244*/ 	.word	0x000057a0


	//   ....[54]....
        /*0248*/ 	.word	0x000057d0


	//   ....[55]....
        /*024c*/ 	.word	0x000057f0


	//   ....[56]....
        /*0250*/ 	.word	0x00005920


	//   ....[57]....
        /*0254*/ 	.word	0x00005960


	//   ....[58]....
        /*0258*/ 	.word	0x00005990


	//   ....[59]....
        /*025c*/ 	.word	0x000059d0


	//----- nvinfo : EIATTR_VRC_CTA_INIT_COUNT
	.align		4
.L_285:
        /*0260*/ 	.byte	0x02, 0x4a
	.zero		1
	.zero		1


	//----- nvinfo : EIATTR_EXIT_INSTR_OFFSETS
	.align		4
        /*0264*/ 	.byte	0x04, 0x1c
        /*0266*/ 	.short	(.L_287 - .L_286)


	//   ....[0]....
.L_286:
        /*0268*/ 	.word	0x000065e0


	//   ....[1]....
        /*026c*/ 	.word	0x00006630


	//----- nvinfo : EIATTR_MAX_THREADS
	.align		4
.L_287:
        /*0270*/ 	.byte	0x04, 0x05
        /*0272*/ 	.short	(.L_289 - .L_288)
.L_288:
        /*0274*/ 	.word	0x00000100
        /*0278*/ 	.word	0x00000001
        /*027c*/ 	.word	0x00000001


	//----- nvinfo : EIATTR_CRS_STACK_SIZE
	.align		4
.L_289:
        /*0280*/ 	.byte	0x04, 0x1e
        /*0282*/ 	.short	(.L_291 - .L_290)
.L_290:
        /*0284*/ 	.word	0x00000000


	//----- nvinfo : EIATTR_CBANK_PARAM_SIZE
	.align		4
.L_291:
        /*0288*/ 	.byte	0x03, 0x19
        /*028a*/ 	.short	0x0051


	//----- nvinfo : EIATTR_PARAM_CBANK
	.align		4
        /*028c*/ 	.byte	0x04, 0x0a
        /*028e*/ 	.short	(.L_293 - .L_292)
	.align		4
.L_292:
        /*0290*/ 	.word	index@(.nv.constant0._ZN6thrust24THRUST_300001_SM_1000_NS8cuda_cub4core6detail13_kernel_agentINS1_8__reduce11ReduceAgentINS0_12zip_iteratorIN4cuda3std3__45tupleIJNS0_6detail15normal_iteratorINS0_10device_ptrIdEEEENS0_17counting_iteratorIlNS0_11use_defaultESI_SI_EEEEEEEPNSB_IJdlEEESM_iNS1_9__extrema9arg_min_fIdlNSA_4lessIdEEEEEEJSL_SN_iN3cub18CUB_300001_SM_100013GridEvenShareIiEENSV_9GridQueueIjEESS_EEEvDpT0_)
        /*0294*/ 	.short	0x0380
        /*0296*/ 	.short	0x0051


	//----- nvinfo : EIATTR_SW_WAR
	.align		4
.L_293:
        /*0298*/ 	.byte	0x04, 0x36
        /*029a*/ 	.short	(.L_295 - .L_294)
.L_294:
        /*029c*/ 	.word	0x00000008
.L_295:


//--------------------- .nv.info._ZN6thrust24THRUST_300001_SM_1000_NS8cuda_cub4core6detail13_kernel_agentINS1_8__reduce11ReduceAgentINS0_12zip_iteratorIN4cuda3std3__45tupleIJNS0_6detail15normal_iteratorINS0_10device_ptrIdEEEENS0_17counting_iteratorIlNS0_11use_defaultESI_SI_EEEEEEEPNSB_IJdlEEESM_iNS1_9__extrema9arg_min_fIdlNSA_4lessIdEEEEEEJSL_SN_iSS_EEEvDpT0_ --------------------------
	.section	.nv.info._ZN6thrust24THRUST_300001_SM_1000_NS8cuda_cub4core6detail13_kernel_agentINS1_8__reduce11ReduceAgentINS0_12zip_iteratorIN4cuda3std3__45tupleIJNS0_6detail15normal_iteratorINS0_10device_ptrIdEEEENS0_17counting_iteratorIlNS0_11use_defaultESI_SI_EEEEEEEPNSB_IJdlEEESM_iNS1_9__extrema9arg_min_fIdlNSA_4lessIdEEEEEEJSL_SN_iSS_EEEvDpT0_,"",@"SHT_CUDA_INFO"
	.sectionflags	@""
	.align	4


	//----- nvinfo : EIATTR_CUDA_API_VERSION
	.align		4
        /*0000*/ 	.byte	0x04, 0x37
        /*0002*/ 	.short	(.L_297 - .L_296)
.L_296:
        /*0004*/ 	.word	0x00000082


	//----- nvinfo : EIATTR_KPARAM_INFO
	.align		4
.L_297:
        /*0008*/ 	.byte	0x04, 0x17
        /*000a*/ 	.short	(.L_299 - .L_298)
.L_298:
        /*000c*/ 	.word	0x00000000
        /*0010*/ 	.short	0x0003
        /*0012*/ 	.short	0x001c
        /*0014*/ 	.byte	0x00, 0xf0, 0x05, 0x00


	//----- nvinfo : EIATTR_KPARAM_INFO
	.align		4
.L_299:
        /*0018*/ 	.byte	0x04, 0x17
        /*001a*/ 	.short	(.L_301 - .L_300)
.L_300:
        /*001c*/ 	.word	0x00000000
        /*0020*/ 	.short	0x0002
        /*0022*/ 	.short	0x0018
        /*0024*/ 	.byte	0x00, 0xf0, 0x11, 0x00


	//----- nvinfo : EIATTR_KPARAM_INFO
	.align		4
.L_301:
        /*0028*/ 	.byte	0x04, 0x17
        /*002a*/ 	.short	(.L_303 - .L_302)
.L_302:
        /*002c*/ 	.word	0x00000000
        /*0030*/ 	.short	0x0001
        /*0032*/ 	.short	0x0010
        /*0034*/ 	.byte	0x00, 0xf5, 0x21, 0x00


	//----- nvinfo : EIATTR_KPARAM_INFO
	.align		4
.L_303:
        /*0038*/ 	.byte	0x04, 0x17
        /*003a*/ 	.short	(.L_305 - .L_304)
.L_304:
        /*003c*/ 	.word	0x00000000
        /*0040*/ 	.short	0x0000
        /*0042*/ 	.short	0x0000
        /*0044*/ 	.byte	0x00, 0xf0, 0x41, 0x00


	//----- nvinfo : EIATTR_SPARSE_MMA_MASK
	.align		4
.L_305:
        /*0048*/ 	.byte	0x03, 0x50
        /*004a*/ 	.short	0x0000


	//----- nvinfo : EIATTR_MAXREG_COUNT
	.align		4
        /*004c*/ 	.byte	0x03, 0x1b
        /*004e*/ 	.short	0x00ff


	//----- nvinfo : EIATTR_NUM_BARRIERS
	.align		4
        /*0050*/ 	.byte	0x02, 0x4c
        /*0052*/ 	.byte	0x01
	.zero		1


	//----- nvinfo : EIATTR_MERCURY_ISA_VERSION
	.align		4
        /*0054*/ 	.byte	0x03, 0x5f
        /*0056*/ 	.short	0x0101


	//----- nvinfo : EIATTR_COOP_GROUP_MASK_REGIDS
	.align		4
        /*0058*/ 	.byte	0x04, 0x29
        /*005a*/ 	.short	(.L_307 - .L_306)


	//   ....[0]....
.L_306:
        /*005c*/ 	.word	0xffffffff


	//   ....[1]....
        /*0060*/ 	.word	0xffffffff


	//   ....[2]....
        /*0064*/ 	.word	0xffffffff


	//   ....[3]....
        /*0068*/ 	.word	0xffffffff


	//   ....[4]....
        /*006c*/ 	.word	0xffffffff


	//   ....[5]....
        /*0070*/ 	.word	0xffffffff


	//   ....[6]....
        /*0074*/ 	.word	0xffffffff


	//   ....[7]....
        /*0078*/ 	.word	0xffffffff


	//   ....[8]....
        /*007c*/ 	.word	0xffffffff


	//   ....[9]....
        /*0080*/ 	.word	0xffffffff


	//   ....[10]....
        /*0084*/ 	.word	0xffffffff


	//   ....[11]....
        /*0088*/ 	.word	0xffffffff


	//   ....[12]....
        /*008c*/ 	.word	0xffffffff


	//   ....[13]....
        /*0090*/ 	.word	0xffffffff


	//   ....[14]....
        /*0094*/ 	.word	0xffffffff


	//   ....[15]....
        /*0098*/ 	.word	0xffffffff


	//   ....[16]....
        /*009c*/ 	.word	0xffffffff


	//   ....[17]....
        /*00a0*/ 	.word	0xffffffff


	//   ....[18]....
        /*00a4*/ 	.word	0xffffffff


	//   ....[19]....
        /*00a8*/ 	.word	0xffffffff


	//   ....[20]....
        /*00ac*/ 	.word	0xffffffff


	//   ....[21]....
        /*00b0*/ 	.word	0xffffffff


	//   ....[22]....
        /*00b4*/ 	.word	0xffffffff


	//   ....[23]....
        /*00b8*/ 	.word	0xffffffff


	//   ....[24]....
        /*00bc*/ 	.word	0xffffffff


	//   ....[25]....
        /*00c0*/ 	.word	0xffffffff


	//   ....[26]....
        /*00c4*/ 	.word	0xffffffff


	//   ....[27]....
        /*00c8*/ 	.word	0xffffffff


	//   ....[28]....
        /*00cc*/ 	.word	0xffffffff


	//   ....[29]....
        /*00d0*/ 	.word	0xffffffff


	//   ....[30]....
        /*00d4*/ 	.word	0xffffffff


	//   ....[31]....
        /*00d8*/ 	.word	0xffffffff


	//   ....[32]....
        /*00dc*/ 	.word	0xffffffff


	//   ....[33]....
        /*00e0*/ 	.word	0xffffffff


	//   ....[34]....
        /*00e4*/ 	.word	0xffffffff


	//   ....[35]....
        /*00e8*/ 	.word	0xffffffff


	//   ....[36]....
        /*00ec*/ 	.word	0xffffffff


	//   ....[37]....
        /*00f0*/ 	.word	0xffffffff


	//   ....[38]....
        /*00f4*/ 	.word	0xffffffff


	//   ....[39]....
        /*00f8*/ 	.word	0xffffffff


	//   ....[40]....
        /*00fc*/ 	.word	0xffffffff


	//   ....[41]....
        /*0100*/ 	.word	0xffffffff


	//   ....[42]....
        /*0104*/ 	.word	0xffffffff


	//   ....[43]....
        /*0108*/ 	.word	0xffffffff


	//   ....[44]....
        /*010c*/ 	.word	0xffffffff


	//   ....[45]....
        /*0110*/ 	.word	0xffffffff


	//   ....[46]....
        /*0114*/ 	.word	0xffffffff


	//   ....[47]....
        /*0118*/ 	.word	0xffffffff


	//   ....[48]....
        /*011c*/ 	.word	0xffffffff


	//   ....[49]....
        /*0120*/ 	.word	0xffffffff


	//   ....[50]....
        /*0124*/ 	.word	0xffffffff


	//   ....[51]....
        /*0128*/ 	.word	0xffffffff


	//   ....[52]....
        /*012c*/ 	.word	0xffffffff


	//   ....[53]....
        /*0130*/ 	.word	0xffffffff


	//   ....[54]....
        /*0134*/ 	.word	0xffffffff


	//   ....[55]....
        /*0138*/ 	.word	0xffffffff


	//   ....[56]....
        /*013c*/ 	.word	0xffffffff


	//   ....[57]....
        /*0140*/ 	.word	0xffffffff


	//   ....[58]....
        /*0144*/ 	.word	0xffffffff


	//   ....[59]....
        /*0148*/ 	.word	0xffffffff


	//----- nvinfo : EIATTR_COOP_GROUP_INSTR_OFFSETS
	.align		4
.L_307:
        /*014c*/ 	.byte	0x04, 0x28
        /*014e*/ 	.short	(.L_309 - .L_308)


	//   ....[0]....
.L_308:
        /*0150*/ 	.word	0x00000c50


	//   ....[1]....
        /*0154*/ 	.word	0x00000c80


	//   ....[2]....
        /*0158*/ 	.word	0x00000ca0


	//   ....[3]....
        /*015c*/ 	.word	0x00000cb0


	//   ....[4]....
        /*0160*/ 	.word	0x00000de0


	//   ....[5]....
        /*0164*/ 	.word	0x00000e10


	//   ....[6]....
        /*0168*/ 	.word	0x00000e40


	//   ....[7]....
        /*016c*/ 	.word	0x00000e60


	//   ....[8]....
        /*0170*/ 	.word	0x00000f90


	//   ....[9]....
        /*0174*/ 	.word	0x00000fc0


	//   ....[10]....
        /*0178*/ 	.word	0x00000ff0


	//   ....[11]....
        /*017c*/ 	.word	0x00001010


	//   ....[12]....
        /*0180*/ 	.word	0x00001140


	//   ....[13]....
        /*0184*/ 	.word	0x00001170


	//   ....[14]....
        /*0188*/ 	.word	0x000011a0


	//   ....[15]....
        /*018c*/ 	.word	0x000011c0


	//   ....[16]....
        /*0190*/ 	.word	0x000012f0


	//   ....[17]....
        /*0194*/ 	.word	0x00001330


	//   ....[18]....
        /*0198*/ 	.word	0x00001360


	//   ....[19]....
        /*019c*/ 	.word	0x000013a0


	//   ....[20]....
        /*01a0*/ 	.word	0x00002070


	//   ....[21]....
        /*01a4*/ 	.word	0x00002080


	//   ....[22]....
        /*01a8*/ 	.word	0x00002090


	//   ....[23]....
        /*01ac*/ 	.word	0x000020a0


	//   ....[24]....
        /*01b0*/ 	.word	0x000021d0


	//   ....[25]....
        /*01b4*/ 	.word	0x00002210


	//   ....[26]....
        /*01b8*/ 	.word	0x00002240


	//   ....[27]....
        /*01bc*/ 	.word	0x00002250


	//   ....[28]....
        /*01c0*/ 	.word	0x00002390


	//   ....[29]....
        /*01c4*/ 	.word	0x000023d0


	//   ....[30]....
        /*01c8*/ 	.word	0x00002400


	//   ....[31]....
        /*01cc*/ 	.word	0x00002410


	//   ....[32]....
        /*01d0*/ 	.word	0x00002550


	//   ....[33]....
        /*01d4*/ 	.word	0x00002590


	//   ....[34]....
        /*01d8*/ 	.word	0x000025c0


	//   ....[35]....
        /*01dc*/ 	.word	0x000025d0


	//   ....[36]....
        /*01e0*/ 	.word	0x00002710


	//   ....[37]....
        /*01e4*/ 	.word	0x00002750


	//   ....[38]....
        /*01e8*/ 	.word	0x00002780


	//   ....[39]....
        /*01ec*/ 	.word	0x000027a0


	//   ....[40]....
        /*01f0*/ 	.word	0x00005010


	//   ....[41]....
        /*01f4*/ 	.word	0x00005040


	//   ....[42]....
        /*01f8*/ 	.word	0x00005060


	//   ....[43]....
        /*01fc*/ 	.word	0x00005070


	//   ....[44]....
        /*0200*/ 	.word	0x000051a0


	//   ....[45]....
        /*0204*/ 	.word	0x000051d0


	//   ....[46]....
        /*0208*/ 	.word	0x00005200


	//   ....[47]....
        /*020c*/ 	.word	0x00005220


	//   ....[48]....
        /*0210*/ 	.word	0x00005350


	//   ....[49]....
        /*0214*/ 	.word	0x00005380


	//   ....[50]....
        /*0218*/ 	.word	0x000053b0


	//   ....[51]....
        /*021c*/ 	.word	0x000053d0


	//   ....[52]....
        /*0220*/ 	.word	0x00005500


	//   ....[53]....
        /*0224*/ 	.word	0x00005530


	//   ....[54]....
        /*0228*/ 	.word	0x00005560


	//   ....[55]....
        /*022c*/ 	.word	0x00005580


	//   ....[56]....
        /*0230*/ 	.word	0x000056b0


	//   ....[57]....
        /*0234*/ 	.word	0x000056f0


	//   ....[58]....
        /*0238*/ 	.word	0x00005720


	//   ....[59]....
        /*023c*/ 	.word	0x00005730


	//----- nvinfo : EIATTR_VRC_CTA_INIT_COUNT
	.align		4
.L_309:
        /*0240*/ 	.byte	0x02, 0x4a
	.zero		1
	.zero		1


	//----- nvinfo : EIATTR_EXIT_INSTR_OFFSETS
	.align		4
        /*0244*/ 	.byte	0x04, 0x1c
        /*0246*/ 	.short	(.L_311 - .L_310)


	//   ....[0]....
.L_310:
        /*0248*/ 	.word	0x00000030


	//   ....[1]....
        /*024c*/ 	.word	0x00006370


	//   ....[2]....
        /*0250*/ 	.word	0x000063b0


	//----- nvinfo : EIATTR_MAX_THREADS
	.align		4
.L_311:
        /*0254*/ 	.byte	0x04, 0x05
        /*0256*/ 	.short	(.L_313 - .L_312)
.L_312:
        /*0258*/ 	.word	0x00000100
        /*025c*/ 	.word	0x00000001
        /*0260*/ 	.word	0x00000001


	//----- nvinfo : EIATTR_CRS_STACK_SIZE
	.align		4
.L_313:
        /*0264*/ 	.byte	0x04, 0x1e
        /*0266*/ 	.short	(.L_315 - .L_314)
.L_314:
        /*0268*/ 	.word	0x00000000


	//----- nvinfo : EIATTR_CBANK_PARAM_SIZE
	.align		4
.L_315:
        /*026c*/ 	.byte	0x03, 0x19
        /*026e*/ 	.short	0x001d


	//----- nvinfo : EIATTR_PARAM_CBANK
	.align		4
        /*0270*/ 	.byte	0x04, 0x0a
        /*0272*/ 	.short	(.L_317 - .L_316)
	.align		4
.L_316:
        /*0274*/ 	.word	index@(.nv.constant0._ZN6thrust24THRUST_300001_SM_1000_NS8cuda_cub4core6detail13_kernel_agentINS1_8__reduce11ReduceAgentINS0_12zip_iteratorIN4cuda3std3__45tupleIJNS0_6detail15normal_iteratorINS0_10device_ptrIdEEEENS0_17counting_iteratorIlNS0_11use_defaultESI_SI_EEEEEEEPNSB_IJdlEEESM_iNS1_9__extrema9arg_min_fIdlNSA_4lessIdEEEEEEJSL_SN_iSS_EEEvDpT0_)
        /*0278*/ 	.short	0x0380
        /*027a*/ 	.short	0x001d


	//----- nvinfo : EIATTR_SW_WAR
	.align		4
.L_317:
        /*027c*/ 	.byte	0x04, 0x36
        /*027e*/ 	.short	(.L_319 - .L_318)
.L_318:
        /*0280*/ 	.word	0x00000008
.L_319:


//--------------------- .nv.info._Z23updateObjectiveFunctionPdiiiiPj --------------------------
	.section	.nv.info._Z23updateObjectiveFunctionPdiiiiPj,"",@"SHT_CUDA_INFO"
	.sectionflags	@""
	.align	4


	//----- nvinfo : EIATTR_CUDA_API_VERSION
	.align		4
        /*0000*/ 	.byte	0x04, 0x37
        /*0002*/ 	.short	(.L_321 - .L_320)
.L_320:
        /*0004*/ 	.word	0x00000082


	//----- nvinfo : EIATTR_KPARAM_INFO
	.align		4
.L_321:
        /*0008*/ 	.byte	0x04, 0x17
        /*000a*/ 	.short	(.L_323 - .L_322)
.L_322:
        /*000c*/ 	.word	0x00000000
        /*0010*/ 	.short	0x0005
        /*0012*/ 	.short	0x0018
        /*0014*/ 	.byte	0x00, 0xf5, 0x21, 0x00


	//----- nvinfo : EIATTR_KPARAM_INFO
	.align		4
.L_323:
        /*0018*/ 	.byte	0x04, 0x17
        /*001a*/ 	.short	(.L_325 - .L_324)
.L_324:
        /*001c*/ 	.word	0x00000000
        /*0020*/ 	.short	0x0004
        /*0022*/ 	.short	0x0014
        /*0024*/ 	.byte	0x00, 0xf0, 0x11, 0x00


	//----- nvinfo : EIATTR_KPARAM_INFO
	.align		4
.L_325:
        /*0028*/ 	.byte	0x04, 0x17
        /*002a*/ 	.short	(.L_327 - .L_326)
.L_326:
        /*002c*/ 	.word	0x00000000
        /*0030*/ 	.short	0x0003
        /*0032*/ 	.short	0x0010
        /*0034*/ 	.byte	0x00, 0xf0, 0x11, 0x00


	//----- nvinfo : EIATTR_KPARAM_INFO
	.align		4
.L_327:
        /*0038*/ 	.byte	0x04, 0x17
        /*003a*/ 	.short	(.L_329 - .L_328)
.L_328:
        /*003c*/ 	.word	0x00000000
        /*0040*/ 	.short	0x0002
        /*0042*/ 	.short	0x000c
        /*0044*/ 	.byte	0x00, 0xf0, 0x11, 0x00


	//----- nvinfo : EIATTR_KPARAM_INFO
	.align		4
.L_329:
        /*0048*/ 	.byte	0x04, 0x17
        /*004a*/ 	.short	(.L_331 - .L_330)
.L_330:
        /*004c*/ 	.word	0x00000000
        /*0050*/ 	.short	0x0001
        /*0052*/ 	.short	0x0008
        /*0054*/ 	.byte	0x00, 0xf0, 0x11, 0x00


	//----- nvinfo : EIATTR_KPARAM_INFO
	.align		4
.L_331:
        /*0058*/ 	.byte	0x04, 0x17
        /*005a*/ 	.short	(.L_333 - .L_332)
.L_332:
        /*005c*/ 	.word	0x00000000
        /*0060*/ 	.short	0x0000
        /*0062*/ 	.short	0x0000
        /*0064*/ 	.byte	0x00, 0xf5, 0x21, 0x00


	//----- nvinfo : EIATTR_SPARSE_MMA_MASK
	.align		4
.L_333:
        /*0068*/ 	.byte	0x03, 0x50
        /*006a*/ 	.short	0x0000


	//----- nvinfo : EIATTR_MAXREG_COUNT
	.align		4
        /*006c*/ 	.byte	0x03, 0x1b
        /*006e*/ 	.short	0x00ff


	//----- nvinfo : EIATTR_EXTERNS
	.align		4
        /*0070*/ 	.byte	0x04, 0x0f
        /*0072*/ 	.short	(.L_335 - .L_334)


	//   ....[0]....
	.align		4
.L_334:
        /*0074*/ 	.word	index@(vprintf)


	//----- nvinfo : EIATTR_MERCURY_ISA_VERSION
	.align		4
.L_335:
        /*0078*/ 	.byte	0x03, 0x5f
        /*007a*/ 	.short	0x0101


	//----- nvinfo : EIATTR_VRC_CTA_INIT_COUNT
	.align		4
        /*007c*/ 	.byte	0x02, 0x4a
	.zero		1
	.zero		1


	//----- nvinfo : EIATTR_SYSCALL_OFFSETS
	.align		4
        /*0080*/ 	.byte	0x04, 0x46
        /*0082*/ 	.short	(.L_337 - .L_336)


	//   ....[0]....
.L_336:
        /*0084*/ 	.word	0x00000280


	//----- nvinfo : EIATTR_EXIT_INSTR_OFFSETS
	.align		4
.L_337:
        /*0088*/ 	.byte	0x04, 0x1c
        /*008a*/ 	.short	(.L_339 - .L_338)


	//   ....[0]....
.L_338:
        /*008c*/ 	.word	0x000000c0


	//   ....[1]....
        /*0090*/ 	.word	0x00000200


	//   ....[2]....
        /*0094*/ 	.word	0x000002b0


	//----- nvinfo : EIATTR_CRS_STACK_SIZE
	.align		4
.L_339:
        /*0098*/ 	.byte	0x04, 0x1e
        /*009a*/ 	.short	(.L_341 - .L_340)
.L_340:
        /*009c*/ 	.word	0x00000000


	//----- nvinfo : EIATTR_CBANK_PARAM_SIZE
	.align		4
.L_341:
        /*00a0*/ 	.byte	0x03, 0x19
        /*00a2*/ 	.short	0x0020


	//----- nvinfo : EIATTR_PARAM_CBANK
	.align		4
        /*00a4*/ 	.byte	0x04, 0x0a
        /*00a6*/ 	.short	(.L_343 - .L_342)
	.align		4
.L_342:
        /*00a8*/ 	.word	index@(.nv.constant0._Z23updateObjectiveFunctionPdiiiiPj)
        /*00ac*/ 	.short	0x0380
        /*00ae*/ 	.short	0x0020


	//----- nvinfo : EIATTR_SW_WAR
	.align		4
.L_343:
        /*00b0*/ 	.byte	0x04, 0x36
        /*00b2*/ 	.short	(.L_345 - .L_344)
.L_344:
        /*00b4*/ 	.word	0x00000008
.L_345:


//--------------------- .nv.info._Z20performRowOperationsPdiiii --------------------------
	.section	.nv.info._Z20performRowOperationsPdiiii,"",@"SHT_CUDA_INFO"
	.sectionflags	@""
	.align	4


	//----- nvinfo : EIATTR_CUDA_API_VERSION
	.align		4
        /*0000*/ 	.byte	0x04, 0x37
        /*0002*/ 	.short	(.L_347 - .L_346)
.L_346:
        /*0004*/ 	.word	0x00000082


	//----- nvinfo : EIATTR_KPARAM_INFO
	.align		4
.L_347:
        /*0008*/ 	.byte	0x04, 0x17
        /*000a*/ 	.short	(.L_349 - .L_348)
.L_348:
        /*000c*/ 	.word	0x00000000
        /*0010*/ 	.short	0x0004
        /*0012*/ 	.short	0x0014
        /*0014*/ 	.byte	0x00, 0xf0, 0x11, 0x00


	//----- nvinfo : EIATTR_KPARAM_INFO
	.align		4
.L_349:
        /*0018*/ 	.byte	0x04, 0x17
        /*001a*/ 	.short	(.L_351 - .L_350)
.L_350:
        /*001c*/ 	.word	0x00000000
        /*0020*/ 	.short	0x0003
        /*0022*/ 	.short	0x0010
        /*0024*/ 	.byte	0x00, 0xf0, 0x11, 0x00


	//----- nvinfo : EIATTR_KPARAM_INFO
	.align		4
.L_351:
        /*0028*/ 	.byte	0x04, 0x17
        /*002a*/ 	.short	(.L_353 - .L_352)
.L_352:
        /*002c*/ 	.word	0x00000000
        /*0030*/ 	.short	0x0002
        /*0032*/ 	.short	0x000c
        /*0034*/ 	.byte	0x00, 0xf0, 0x11, 0x00


	//----- nvinfo : EIATTR_KPARAM_INFO
	.align		4
.L_353:
        /*0038*/ 	.byte	0x04, 0x17
        /*003a*/ 	.short	(.L_355 - .L_354)
.L_354:
        /*003c*/ 	.word	0x00000000
        /*0040*/ 	.short	0x0001
        /*0042*/ 	.short	0x0008
        /*0044*/ 	.byte	0x00, 0xf0, 0x11, 0x00


	//----- nvinfo : EIATTR_KPARAM_INFO
	.align		4
.L_355:
        /*0048*/ 	.byte	0x04, 0x17
        /*004a*/ 	.short	(.L_357 - .L_356)
.L_356:
        /*004c*/ 	.word	0x00000000
        /*0050*/ 	.short	0x0000
        /*0052*/ 	.short	0x0000
        /*0054*/ 	.byte	0x00, 0xf5, 0x21, 0x00


	//----- nvinfo : EIATTR_SPARSE_MMA_MASK
	.align		4
.L_357:
        /*0058*/ 	.byte	0x03, 0x50
        /*005a*/ 	.short	0x0000


	//----- nvinfo : EIATTR_MAXREG_COUNT
	.align		4
        /*005c*/ 	.byte	0x03, 0x1b
        /*005e*/ 	.short	0x00ff


	//----- nvinfo : EIATTR_MERCURY_ISA_VERSION
	.align		4
        /*0060*/ 	.byte	0x03, 0x5f
        /*0062*/ 	.short	0x0101


	//----- nvinfo : EIATTR_VRC_CTA_INIT_COUNT
	.align		4
        /*0064*/ 	.byte	0x02, 0x4a
	.zero		1
	.zero		1


	//----- nvinfo : EIATTR_EXIT_INSTR_OFFSETS
	.align		4
        /*0068*/ 	.byte	0x04, 0x1c
        /*006a*/ 	.short	(.L_359 - .L_358)


	//   ....[0]....
.L_358:
        /*006c*/ 	.word	0x00000240


	//   ....[1]....
        /*0070*/ 	.word	0x00000390


	//----- nvinfo : EIATTR_CBANK_PARAM_SIZE
	.align		4
.L_359:
        /*0074*/ 	.byte	0x03, 0x19
        /*0076*/ 	.short	0x0018


	//----- nvinfo : EIATTR_PARAM_CBANK
	.align		4
        /*0078*/ 	.byte	0x04, 0x0a
        /*007a*/ 	.short	(.L_361 - .L_360)
	.align		4
.L_360:
        /*007c*/ 	.word	index@(.nv.constant0._Z20performRowOperationsPdiiii)
        /*0080*/ 	.short	0x0380
        /*0082*/ 	.short	0x0018


	//----- nvinfo : EIATTR_SW_WAR
	.align		4
.L_361:
        /*0084*/ 	.byte	0x04, 0x36
        /*0086*/ 	.short	(.L_363 - .L_362)
.L_362:
        /*0088*/ 	.word	0x00000008
.L_363:


//--------------------- .nv.info._Z26updateAllColumnsInPivotRowPdiii --------------------------
	.section	.nv.info._Z26updateAllColumnsInPivotRowPdiii,"",@"SHT_CUDA_INFO"
	.sectionflags	@""
	.align	4


	//----- nvinfo : EIATTR_CUDA_API_VERSION
	.align		4
        /*0000*/ 	.byte	0x04, 0x37
        /*0002*/ 	.short	(.L_365 - .L_364)
.L_364:
        /*0004*/ 	.word	0x00000082


	//----- nvinfo : EIATTR_KPARAM_INFO
	.align		4
.L_365:
        /*0008*/ 	.byte	0x04, 0x17
        /*000a*/ 	.short	(.L_367 - .L_366)
.L_366:
        /*000c*/ 	.word	0x00000000
        /*0010*/ 	.short	0x0003
        /*0012*/ 	.short	0x0010
        /*0014*/ 	.byte	0x00, 0xf0, 0x11, 0x00


	//----- nvinfo : EIATTR_KPARAM_INFO
	.align		4
.L_367:
        /*0018*/ 	.byte	0x04, 0x17
        /*001a*/ 	.short	(.L_369 - .L_368)
.L_368:
        /*001c*/ 	.word	0x00000000
        /*0020*/ 	.short	0x0002
        /*0022*/ 	.short	0x000c
        /*0024*/ 	.byte	0x00, 0xf0, 0x11, 0x00


	//----- nvinfo : EIATTR_KPARAM_INFO
	.align		4
.L_369:
        /*0028*/ 	.byte	0x04, 0x17
        /*002a*/ 	.short	(.L_371 - .L_370)
.L_370:
        /*002c*/ 	.word	0x00000000
        /*0030*/ 	.short	0x0001
        /*0032*/ 	.short	0x0008
        /*0034*/ 	.byte	0x00, 0xf0, 0x11, 0x00


	//----- nvinfo : EIATTR_KPARAM_INFO
	.align		4
.L_371:
        /*0038*/ 	.byte	0x04, 0x17
        /*003a*/ 	.short	(.L_373 - .L_372)
.L_372:
        /*003c*/ 	.word	0x00000000
        /*0040*/ 	.short	0x0000
        /*0042*/ 	.short	0x0000
        /*0044*/ 	.byte	0x00, 0xf5, 0x21, 0x00


	//----- nvinfo : EIATTR_SPARSE_MMA_MASK
	.align		4
.L_373:
        /*0048*/ 	.byte	0x03, 0x50
        /*004a*/ 	.short	0x0000


	//----- nvinfo : EIATTR_MAXREG_COUNT
	.align		4
        /*004c*/ 	.byte	0x03, 0x1b
        /*004e*/ 	.short	0x00ff


	//----- nvinfo : EIATTR_MERCURY_ISA_VERSION
	.align		4
        /*0050*/ 	.byte	0x03, 0x5f
        /*0052*/ 	.short	0x0101


	//----- nvinfo : EIATTR_VRC_CTA_INIT_COUNT
	.align		4
        /*0054*/ 	.byte	0x02, 0x4a
	.zero		1
	.zero		1


	//----- nvinfo : EIATTR_EXIT_INSTR_OFFSETS
	.align		4
        /*0058*/ 	.byte	0x04, 0x1c
        /*005a*/ 	.short	(.L_375 - .L_374)


	//   ....[0]....
.L_374:
        /*005c*/ 	.word	0x00000070


	//   ....[1]....
        /*0060*/ 	.word	0x00000260


	//----- nvinfo : EIATTR_CRS_STACK_SIZE
	.align		4
.L_375:
        /*0064*/ 	.byte	0x04, 0x1e
        /*0066*/ 	.short	(.L_377 - .L_376)
.L_376:
        /*0068*/ 	.word	0x00000000


	//----- nvinfo : EIATTR_CBANK_PARAM_SIZE
	.align		4
.L_377:
        /*006c*/ 	.byte	0x03, 0x19
        /*006e*/ 	.short	0x0014


	//----- nvinfo : EIATTR_PARAM_CBANK
	.align		4
        /*0070*/ 	.byte	0x04, 0x0a
        /*0072*/ 	.short	(.L_379 - .L_378)
	.align		4
.L_378:
        /*0074*/ 	.word	index@(.nv.constant0._Z26updateAllColumnsInPivotRowPdiii)
        /*0078*/ 	.short	0x0380
        /*007a*/ 	.short	0x0014


	//----- nvinfo : EIATTR_SW_WAR
	.align		4
.L_379:
        /*007c*/ 	.byte	0x04, 0x36
        /*007e*/ 	.short	(.L_381 - .L_380)
.L_380:
        /*0080*/ 	.word	0x00000008
.L_381:


//--------------------- .nv.info._Z9calcRatioPdS_Pjiii --------------------------
	.section	.nv.info._Z9calcRatioPdS_Pjiii,"",@"SHT_CUDA_INFO"
	.sectionflags	@""
	.align	4


	//----- nvinfo : EIATTR_CUDA_API_VERSION
	.align		4
        /*0000*/ 	.byte	0x04, 0x37
        /*0002*/ 	.short	(.L_383 - .L_382)
.L_382:
        /*0004*/ 	.word	0x00000082


	//----- nvinfo : EIATTR_KPARAM_INFO
	.align		4
.L_383:
        /*0008*/ 	.byte	0x04, 0x17
        /*000a*/ 	.short	(.L_385 - .L_384)
.L_384:
        /*000c*/ 	.word	0x00000000
        /*0010*/ 	.short	0x0005
        /*0012*/ 	.short	0x0020
        /*0014*/ 	.byte	0x00, 0xf0, 0x11, 0x00


	//----- nvinfo : EIATTR_KPARAM_INFO
	.align		4
.L_385:
        /*0018*/ 	.byte	0x04, 0x17
        /*001a*/ 	.short	(.L_387 - .L_386)
.L_386:
        /*001c*/ 	.word	0x00000000
        /*0020*/ 	.short	0x0004
        /*0022*/ 	.short	0x001c
        /*0024*/ 	.byte	0x00, 0xf0, 0x11, 0x00


	//----- nvinfo : EIATTR_KPARAM_INFO
	.align		4
.L_387:
        /*0028*/ 	.byte	0x04, 0x17
        /*002a*/ 	.short	(.L_389 - .L_388)
.L_388:
        /*002c*/ 	.word	0x00000000
        /*0030*/ 	.short	0x0003
        /*0032*/ 	.short	0x0018
        /*0034*/ 	.byte	0x00, 0xf0, 0x11, 0x00


	//----- nvinfo : EIATTR_KPARAM_INFO
	.align		4
.L_389:
        /*0038*/ 	.byte	0x04, 0x17
        /*003a*/ 	.short	(.L_391 - .L_390)
.L_390:
        /*003c*/ 	.word	0x00000000
        /*0040*/ 	.short	0x0002
        /*0042*/ 	.short	0x0010
        /*0044*/ 	.byte	0x00, 0xf5, 0x21, 0x00


	//----- nvinfo : EIATTR_KPARAM_INFO
	.align		4
.L_391:
        /*0048*/ 	.byte	0x04, 0x17
        /*004a*/ 	.short	(.L_393 - .L_392)
.L_392:
        /*004c*/ 	.word	0x00000000
        /*0050*/ 	.short	0x0001
        /*0052*/ 	.short	0x0008
        /*0054*/ 	.byte	0x00, 0xf5, 0x21, 0x00


	//----- nvinfo : EIATTR_KPARAM_INFO
	.align		4
.L_393:
        /*0058*/ 	.byte	0x04, 0x17
        /*005a*/ 	.short	(.L_395 - .L_394)
.L_394:
        /*005c*/ 	.word	0x00000000
        /*0060*/ 	.short	0x0000
        /*0062*/ 	.short	0x0000
        /*0064*/ 	.byte	0x00, 0xf5, 0x21, 0x00


	//----- nvinfo : EIATTR_SPARSE_MMA_MASK
	.align		4
.L_395:
        /*0068*/ 	.byte	0x03, 0x50
        /*006a*/ 	.short	0x0000


	//----- nvinfo : EIATTR_MAXREG_COUNT
	.align		4
        /*006c*/ 	.byte	0x03, 0x1b
        /*006e*/ 	.short	0x00ff


	//----- nvinfo : EIATTR_MERCURY_ISA_VERSION
	.align		4
        /*0070*/ 	.byte	0x03, 0x5f
        /*0072*/ 	.short	0x0101


	//----- nvinfo : EIATTR_VRC_CTA_INIT_COUNT
	.align		4
        /*0074*/ 	.byte	0x02, 0x4a
	.zero		1
	.zero		1


	//----- nvinfo : EIATTR_EXIT_INSTR_OFFSETS
	.align		4
        /*0078*/ 	.byte	0x04, 0x1c
        /*007a*/ 	.short	(.L_397 - .L_396)


	//   ....[0]....
.L_396:
        /*007c*/ 	.word	0x00000080


	//   ....[1]....
        /*0080*/ 	.word	0x000002e0


	//   ....[2]....
        /*0084*/ 	.word	0x00000320


	//----- nvinfo : EIATTR_CRS_STACK_SIZE
	.align		4
.L_397:
        /*0088*/ 	.byte	0x04, 0x1e
        /*008a*/ 	.short	(.L_399 - .L_398)
.L_398:
        /*008c*/ 	.word	0x00000000


	//----- nvinfo : EIATTR_CBANK_PARAM_SIZE
	.align		4
.L_399:
        /*0090*/ 	.byte	0x03, 0x19
        /*0092*/ 	.short	0x0024


	//----- nvinfo : EIATTR_PARAM_CBANK
	.align		4
        /*0094*/ 	.byte	0x04, 0x0a
        /*0096*/ 	.short	(.L_401 - .L_400)
	.align		4
.L_400:
        /*0098*/ 	.word	index@(.nv.constant0._Z9calcRatioPdS_Pjiii)
        /*009c*/ 	.short	0x0380
        /*009e*/ 	.short	0x0024


	//----- nvinfo : EIATTR_SW_WAR
	.align		4
.L_401:
        /*00a0*/ 	.byte	0x04, 0x36
        /*00a2*/ 	.short	(.L_403 - .L_402)
.L_402:
        /*00a4*/ 	.word	0x00000008
.L_403:


//--------------------- .nv.info._Z20initDoubleArrayToInfPdi --------------------------
	.section	.nv.info._Z20initDoubleArrayToInfPdi,"",@"SHT_CUDA_INFO"
	.sectionflags	@""
	.align	4


	//----- nvinfo : EIATTR_CUDA_API_VERSION
	.align		4
        /*0000*/ 	.byte	0x04, 0x37
        /*0002*/ 	.short	(.L_405 - .L_404)
.L_404:
        /*0004*/ 	.word	0x00000082


	//----- nvinfo : EIATTR_KPARAM_INFO
	.align		4
.L_405:
        /*0008*/ 	.byte	0x04, 0x17
        /*000a*/ 	.short	(.L_407 - .L_406)
.L_406:
        /*000c*/ 	.word	0x00000000
        /*0010*/ 	.short	0x0001
        /*0012*/ 	.short	0x0008
        /*0014*/ 	.byte	0x00, 0xf0, 0x11, 0x00


	//----- nvinfo : EIATTR_KPARAM_INFO
	.align		4
.L_407:
        /*0018*/ 	.byte	0x04, 0x17
        /*001a*/ 	.short	(.L_409 - .L_408)
.L_408:
        /*001c*/ 	.word	0x00000000
        /*0020*/ 	.short	0x0000
        /*0022*/ 	.short	0x0000
        /*0024*/ 	.byte	0x00, 0xf5, 0x21, 0x00


	//----- nvinfo : EIATTR_SPARSE_MMA_MASK
	.align		4
.L_409:
        /*0028*/ 	.byte	0x03, 0x50
        /*002a*/ 	.short	0x0000


	//----- nvinfo : EIATTR_MAXREG_COUNT
	.align		4
        /*002c*/ 	.byte	0x03, 0x1b
        /*002e*/ 	.short	0x00ff


	//----- nvinfo : EIATTR_MERCURY_ISA_VERSION
	.align		4
        /*0030*/ 	.byte	0x03, 0x5f
        /*0032*/ 	.short	0x0101


	//----- nvinfo : EIATTR_VRC_CTA_INIT_COUNT
	.align		4
        /*0034*/ 	.byte	0x02, 0x4a
	.zero		1
	.zero		1


	//----- nvinfo : EIATTR_EXIT_INSTR_OFFSETS
	.align		4
        /*0038*/ 	.byte	0x04, 0x1c
        /*003a*/ 	.short	(.L_411 - .L_410)


	//   ....[0]....
.L_410:
        /*003c*/ 	.word	0x00000070


	//   ....[1]....
        /*0040*/ 	.word	0x000000e0


	//----- nvinfo : EIATTR_CBANK_PARAM_SIZE
	.align		4
.L_411:
        /*0044*/ 	.byte	0x03, 0x19
        /*0046*/ 	.short	0x000c


	//----- nvinfo : EIATTR_PARAM_CBANK
	.align		4
        /*0048*/ 	.byte	0x04, 0x0a
        /*004a*/ 	.short	(.L_413 - .L_412)
	.align		4
.L_412:
        /*004c*/ 	.word	index@(.nv.constant0._Z20initDoubleArrayToInfPdi)
        /*0050*/ 	.short	0x0380
        /*0052*/ 	.short	0x000c


	//----- nvinfo : EIATTR_SW_WAR
	.align		4
.L_413:
        /*0054*/ 	.byte	0x04, 0x36
        /*0056*/ 	.short	(.L_415 - .L_414)
.L_414:
        /*0058*/ 	.word	0x00000008
.L_415:


//--------------------- .nv.callgraph             --------------------------
	.section	.nv.callgraph,"",@"SHT_CUDA_CALLGRAPH"
	.align	4
	.sectionentsize	8
	.align		4
        /*0000*/ 	.word	0x00000000
	.align		4
        /*0004*/ 	.word	0xffffffff
	.align		4
        /*0008*/ 	.word	index@(_Z23updateObjectiveFunctionPdiiiiPj)
	.align		4
        /*000c*/ 	.word	index@(vprintf)
	.align		4
        /*0010*/ 	.word	0x00000000
	.align		4
        /*0014*/ 	.word	0xfffffffe
	.align		4
        /*0018*/ 	.word	0x00000000
	.align		4
        /*001c*/ 	.word	0xfffffffd
	.align		4
        /*0020*/ 	.word	0x00000000
	.align		4
        /*0024*/ 	.word	0xfffffffc


//--------------------- .nv.constant4             --------------------------
	.section	.nv.constant4,"a",@progbits
	.align	8
	.align		8
.nv.constant4:
        /*0000*/ 	.dword	_ZN34_INTERNAL_cf2fa2aa_4_k_cu_71097b344cuda3std3__45__cpo5beginE
	.align		8
        /*0008*/ 	.dword	_ZN34_INTERNAL_cf2fa2aa_4_k_cu_71097b344cuda3std3__45__cpo3endE
	.align		8
        /*0010*/ 	.dword	_ZN34_INTERNAL_cf2fa2aa_4_k_cu_71097b344cuda3std3__45__cpo6cbeginE
	.align		8
        /*0018*/ 	.dword	_ZN34_INTERNAL_cf2fa2aa_4_k_cu_71097b344cuda3std3__45__cpo4cendE
	.align		8
        /*0020*/ 	.dword	_ZN34_INTERNAL_cf2fa2aa_4_k_cu_71097b344cuda3std3__45__cpo6rbeginE
	.align		8
        /*0028*/ 	.dword	_ZN34_INTERNAL_cf2fa2aa_4_k_cu_71097b344cuda3std3__45__cpo4rendE
	.align		8
        /*0030*/ 	.dword	_ZN34_INTERNAL_cf2fa2aa_4_k_cu_71097b344cuda3std3__45__cpo7crbeginE
	.align		8
        /*0038*/ 	.dword	_ZN34_INTERNAL_cf2fa2aa_4_k_cu_71097b344cuda3std3__45__cpo5crendE
	.align		8
        /*0040*/ 	.dword	_ZN34_INTERNAL_cf2fa2aa_4_k_cu_71097b344cuda3std3__436_GLOBAL__N__cf2fa2aa_4_k_cu_71097b346ignoreE
	.align		8
        /*0048*/ 	.dword	_ZN34_INTERNAL_cf2fa2aa_4_k_cu_71097b344cuda3std3__419piecewise_constructE
	.align		8
        /*0050*/ 	.dword	_ZN34_INTERNAL_cf2fa2aa_4_k_cu_71097b344cuda3std3__48in_placeE
	.align		8
        /*0058*/ 	.dword	_ZN34_INTERNAL_cf2fa2aa_4_k_cu_71097b344cuda3std3__420unreachable_sentinelE
	.align		8
        /*0060*/ 	.dword	_ZN34_INTERNAL_cf2fa2aa_4_k_cu_71097b344cuda3std3__47nulloptE
	.align		8
        /*0068*/ 	.dword	_ZN34_INTERNAL_cf2fa2aa_4_k_cu_71097b344cuda3std3__48unexpectE
	.align		8
        /*0070*/ 	.dword	_ZN34_INTERNAL_cf2fa2aa_4_k_cu_71097b344cuda3std6ranges3__45__cpo4swapE
	.align		8
        /*0078*/ 	.dword	_ZN34_INTERNAL_cf2fa2aa_4_k_cu_71097b344cuda3std6ranges3__45__cpo9iter_moveE
	.align		8
        /*0080*/ 	.dword	_ZN34_INTERNAL_cf2fa2aa_4_k_cu_71097b344cuda3std6ranges3__45__cpo5beginE
	.align		8
        /*0088*/ 	.dword	_ZN34_INTERNAL_cf2fa2aa_4_k_cu_71097b344cuda3std6ranges3__45__cpo3endE
	.align		8
        /*0090*/ 	.dword	_ZN34_INTERNAL_cf2fa2aa_4_k_cu_71097b344cuda3std6ranges3__45__cpo6cbeginE
	.align		8
        /*0098*/ 	.dword	_ZN34_INTERNAL_cf2fa2aa_4_k_cu_71097b344cuda3std6ranges3__45__cpo4cendE
	.align		8
        /*00a0*/ 	.dword	_ZN34_INTERNAL_cf2fa2aa_4_k_cu_71097b344cuda3std6ranges3__45__cpo7advanceE
	.align		8
        /*00a8*/ 	.dword	_ZN34_INTERNAL_cf2fa2aa_4_k_cu_71097b344cuda3std6ranges3__45__cpo9iter_swapE
	.align		8
        /*00b0*/ 	.dword	_ZN34_INTERNAL_cf2fa2aa_4_k_cu_71097b344cuda3std6ranges3__45__cpo4nextE
	.align		8
        /*00b8*/ 	.dword	_ZN34_INTERNAL_cf2fa2aa_4_k_cu_71097b344cuda3std6ranges3__45__cpo4prevE
	.align		8
        /*00c0*/ 	.dword	_ZN34_INTERNAL_cf2fa2aa_4_k_cu_71097b344cuda3std6ranges3__45__cpo4dataE
	.align		8
        /*00c8*/ 	.dword	_ZN34_INTERNAL_cf2fa2aa_4_k_cu_71097b344cuda3std6ranges3__45__cpo5cdataE
	.align		8
        /*00d0*/ 	.dword	_ZN34_INTERNAL_cf2fa2aa_4_k_cu_71097b344cuda3std6ranges3__45__cpo4sizeE
	.align		8
        /*00d8*/ 	.dword	_ZN34_INTERNAL_cf2fa2aa_4_k_cu_71097b344cuda3std6ranges3__45__cpo5ssizeE
	.align		8
        /*00e0*/ 	.dword	_ZN34_INTERNAL_cf2fa2aa_4_k_cu_71097b344cuda3std6ranges3__45__cpo8distanceE
	.align		8
        /*00e8*/ 	.dword	_ZN34_INTERNAL_cf2fa2aa_4_k_cu_71097b346thrust24THRUST_300001_SM_1000_NS8cuda_cub3parE
	.align		8
        /*00f0*/ 	.dword	_ZN34_INTERNAL_cf2fa2aa_4_k_cu_71097b346thrust24THRUST_300001_SM_1000_NS8cuda_cub10par_nosyncE
	.align		8
        /*00f8*/ 	.dword	_ZN34_INTERNAL_cf2fa2aa_4_k_cu_71097b346thrust24THRUST_300001_SM_1000_NS6system6detail10sequential3seqE
	.align		8
        /*0100*/ 	.dword	_ZN34_INTERNAL_cf2fa2aa_4_k_cu_71097b346thrust24THRUST_300001_SM_1000_NS6system3cpp3parE
	.align		8
        /*0108*/ 	.dword	_ZN34_INTERNAL_cf2fa2aa_4_k_cu_71097b346thrust24THRUST_300001_SM_1000_NS12placeholders2_1E
	.align		8
        /*0110*/ 	.dword	_ZN34_INTERNAL_cf2fa2aa_4_k_cu_71097b346thrust24THRUST_300001_SM_1000_NS12placeholders2_2E
	.align		8
        /*0118*/ 	.dword	_ZN34_INTERNAL_cf2fa2aa_4_k_cu_71097b346thrust24THRUST_300001_SM_1000_NS12placeholders2_3E
	.align		8
        /*0120*/ 	.dword	_ZN34_INTERNAL_cf2fa2aa_4_k_cu_71097b346thrust24THRUST_300001_SM_1000_NS12placeholders2_4E
	.align		8
        /*0128*/ 	.dword	_ZN34_INTERNAL_cf2fa2aa_4_k_cu_71097b346thrust24THRUST_300001_SM_1000_NS12placeholders2_5E
	.align		8
        /*0130*/ 	.dword	_ZN34_INTERNAL_cf2fa2aa_4_k_cu_71097b346thrust24THRUST_300001_SM_1000_NS12placeholders2_6E
	.align		8
        /*0138*/ 	.dword	_ZN34_INTERNAL_cf2fa2aa_4_k_cu_71097b346thrust24THRUST_300001_SM_1000_NS12placeholders2_7E
	.align		8
        /*0140*/ 	.dword	_ZN34_INTERNAL_cf2fa2aa_4_k_cu_71097b346thrust24THRUST_300001_SM_1000_NS12placeholders2_8E
	.align		8
        /*0148*/ 	.dword	_ZN34_INTERNAL_cf2fa2aa_4_k_cu_71097b346thrust24THRUST_300001_SM_1000_NS12placeholders2_9E
	.align		8
        /*0150*/ 	.dword	_ZN34_INTERNAL_cf2fa2aa_4_k_cu_71097b346thrust24THRUST_300001_SM_1000_NS12placeholders3_10E
	.align		8
        /*0158*/ 	.dword	_ZN34_INTERNAL_cf2fa2aa_4_k_cu_71097b346thrust24THRUST_300001_SM_1000_NS3seqE
	.align		8
        /*0160*/ 	.dword	_ZN34_INTERNAL_cf2fa2aa_4_k_cu_71097b346thrust24THRUST_300001_SM_1000_NS6deviceE
	.align		8
        /*0168*/ 	.dword	$str
	.align		8
        /*0170*/ 	.dword	vprintf


//--------------------- .text._ZN3cub18CUB_300001_SM_10006detail11EmptyKernelIvEEvv --------------------------
	.section	.text._ZN3cub18CUB_300001_SM_10006detail11EmptyKernelIvEEvv,"ax",@progbits
	.align	128
        .global         _ZN3cub18CUB_300001_SM_10006detail11EmptyKernelIvEEvv
        .type           _ZN3cub18CUB_300001_SM_10006detail11EmptyKernelIvEEvv,@function
        .size           _ZN3cub18CUB_300001_SM_10006detail11EmptyKernelIvEEvv,(.L_x_825 - _ZN3cub18CUB_300001_SM_10006detail11EmptyKernelIvEEvv)
        .other          _ZN3cub18CUB_300001_SM_10006detail11EmptyKernelIvEEvv,@"STO_CUDA_ENTRY STV_DEFAULT"
_ZN3cub18CUB_300001_SM_10006detail11EmptyKernelIvEEvv:
.text._ZN3cub18CUB_300001_SM_10006detail11EmptyKernelIvEEvv:
[----:B------:R-:W-:Y:S01]  /*0000*/  LDC R1, c[0x0][0x37c] ;  /* 0x0000df00ff017b82 */ /* 0x000fe20000000800 */
[----:B------:R-:W-:Y:S05]  /*0010*/  EXIT ;  /* 0x000000000000794d */ /* 0x000fea0003800000 */
.L_x_0:
[----:B------:R-:W-:-:S00]  /*0020*/  BRA `(.L_x_0) ;  /* 0xfffffffc00fc7947 */ /* 0x000fc0000383ffff */
[----:B------:R-:W-:-:S00]  /*0030*/  NOP ;  /* 0x0000000000007918 */ /* 0x000fc00000000000 */
        /* <DEDUP_REMOVED lines=12> */
.L_x_825:


//--------------------- .text._ZN6thrust24THRUST_300001_SM_1000_NS8cuda_cub4core6detail13_kernel_agentINS1_8__reduce11ReduceAgentIPN4cuda3std3__45tupleIJdlEEESC_SB_lNS1_9__extrema9arg_min_fIdlNS9_4lessIdEEEEEEJSC_SC_iSH_EEEvDpT0_ --------------------------
	.section	.text._ZN6thrust24THRUST_300001_SM_1000_NS8cuda_cub4core6detail13_kernel_agentINS1_8__reduce11ReduceAgentIPN4cuda3std3__45tupleIJdlEEESC_SB_lNS1_9__extrema9arg_min_fIdlNS9_4lessIdEEEEEEJSC_SC_iSH_EEEvDpT0_,"ax",@progbits
	.align	128
        .global         _ZN6thrust24THRUST_300001_SM_1000_NS8cuda_cub4core6detail13_kernel_agentINS1_8__reduce11ReduceAgentIPN4cuda3std3__45tupleIJdlEEESC_SB_lNS1_9__extrema9arg_min_fIdlNS9_4lessIdEEEEEEJSC_SC_iSH_EEEvDpT0_
        .type           _ZN6thrust24THRUST_300001_SM_1000_NS8cuda_cub4core6detail13_kernel_agentINS1_8__reduce11ReduceAgentIPN4cuda3std3__45tupleIJdlEEESC_SB_lNS1_9__extrema9arg_min_fIdlNS9_4lessIdEEEEEEJSC_SC_iSH_EEEvDpT0_,@function
        .size           _ZN6thrust24THRUST_300001_SM_1000_NS8cuda_cub4core6detail13_kernel_agentINS1_8__reduce11ReduceAgentIPN4cuda3std3__45tupleIJdlEEESC_SB_lNS1_9__extrema9arg_min_fIdlNS9_4lessIdEEEEEEJSC_SC_iSH_EEEvDpT0_,(.L_x_826 - _ZN6thrust24THRUST_300001_SM_1000_NS8cuda_cub4core6detail13_kernel_agentINS1_8__reduce11ReduceAgentIPN4cuda3std3__45tupleIJdlEEESC_SB_lNS1_9__extrema9arg_min_fIdlNS9_4lessIdEEEEEEJSC_SC_iSH_EEEvDpT0_)
        .other          _ZN6thrust24THRUST_300001_SM_1000_NS8cuda_cub4core6detail13_kernel_agentINS1_8__reduce11ReduceAgentIPN4cuda3std3__45tupleIJdlEEESC_SB_lNS1_9__extrema9arg_min_fIdlNS9_4lessIdEEEEEEJSC_SC_iSH_EEEvDpT0_,@"STO_CUDA_ENTRY STV_DEFAULT"
_ZN6thrust24THRUST_300001_SM_1000_NS8cuda_cub4core6detail13_kernel_agentINS1_8__reduce11ReduceAgentIPN4cuda3std3__45tupleIJdlEEESC_SB_lNS1_9__extrema9arg_min_fIdlNS9_4lessIdEEEEEEJSC_SC_iSH_EEEvDpT0_:
.text._ZN6thrust24THRUST_300001_SM_1000_NS8cuda_cub4core6detail13_kernel_agentINS1_8__reduce11ReduceAgentIPN4cuda3std3__45tupleIJdlEEESC_SB_lNS1_9__extrema9arg_min_fIdlNS9_4lessIdEEEEEEJSC_SC_iSH_EEEvDpT0_:
[----:B------:R-:W-:Y:S01]  /*0000*/  LDC R1, c[0x0][0x37c] ;  /* 0x0000df00ff017b82 */ /* 0x000fe20000000800 */
[----:B------:R-:W0:Y:S02]  /*0010*/  LDCU UR8, c[0x0][0x390] ;  /* 0x00007200ff0877ac */ /* 0x000e240008000800 */
[----:B0-----:R-:W-:-:S13]  /*0020*/  ISETP.NE.AND P0, PT, RZ, UR8, PT ;  /* 0x00000008ff007c0c */ /* 0x001fda000bf05270 */
[----:B------:R-:W-:Y:S05]  /*0030*/  @!P0 EXIT ;  /* 0x000000000000894d */ /* 0x000fea0003800000 */
[----:B------:R-:W-:Y:S01]  /*0040*/  UISETP.GT.AND UP0, UPT, UR8, 0x4ff, UPT ;  /* 0x000004ff0800788c */ /* 0x000fe2000bf04270 */
[----:B------:R-:W-:Y:S01]  /*0050*/  BSSY.RECONVERGENT B0, `(.L_x_1) ;  /* 0x0000741000007945 */ /* 0x000fe20003800200 */
[----:B------:R-:W0:Y:S07]  /*0060*/  LDCU.64 UR10, c[0x0][0x358] ;  /* 0x00006b00ff0a77ac */ /* 0x000e2e0008000a00 */
[----:B------:R-:W-:Y:S05]  /*0070*/  BRA.U UP0, `(.L_x_2) ;  /* 0x0000003500907547 */ /* 0x000fea000b800000 */
[----:B------:R-:W1:Y:S01]  /*0080*/  S2R R0, SR_TID.X ;  /* 0x0000000000007919 */ /* 0x000e620000002100 */
[----:B------:R-:W2:Y:S01]  /*0090*/  LDCU UR4, c[0x0][0x390] ;  /* 0x00007200ff0477ac */ /* 0x000ea20008000800 */
[----:B------:R-:W-:Y:S01]  /*00a0*/  BSSY.RECONVERGENT B1, `(.L_x_3) ;  /* 0x000000b000017945 */ /* 0x000fe20003800200 */
[----:B------:R-:W-:Y:S02]  /*00b0*/  CS2R R2, SRZ ;  /* 0x0000000000027805 */ /* 0x000fe4000001ff00 */
[----:B------:R-:W-:Y:S02]  /*00c0*/  CS2R R4, SRZ ;  /* 0x0000000000047805 */ /* 0x000fe4000001ff00 */
[----:B-1----:R-:W-:Y:S01]  /*00d0*/  ISETP.GE.AND P0, PT, R0, UR8, PT ;  /* 0x0000000800007c0c */ /* 0x002fe2000bf06270 */
[----:B------:R-:W-:-:S12]  /*00e0*/  IMAD.MOV.U32 R6, RZ, RZ, R0 ;  /* 0x000000ffff067224 */ /* 0x000fd800078e0000 */
[----:B--2---:R-:W-:Y:S05]  /*00f0*/  @P0 BRA `(.L_x_4) ;  /* 0x0000000000140947 */ /* 0x004fea0003800000 */
[----:B------:R-:W1:Y:S02]  /*0100*/  LDC.64 R8, c[0x0][0x380] ;  /* 0x0000e000ff087b82 */ /* 0x000e640000000a00 */
[----:B-1----:R-:W-:-:S05]  /*0110*/  IMAD.WIDE.U32 R8, R0, 0x10, R8 ;  /* 0x0000001000087825 */ /* 0x002fca00078e0008 */
[----:B0-----:R1:W5:Y:S04]  /*0120*/  LDG.E.64.CONSTANT R2, desc[UR10][R8.64] ;  /* 0x0000000a08027981 */ /* 0x001368000c1e9b00 */
[----:B------:R1:W5:Y:S01]  /*0130*/  LDG.E.64.CONSTANT R4, desc[UR10][R8.64+0x8] ;  /* 0x0000080a08047981 */ /* 0x000362000c1e9b00 */
[----:B------:R-:W-:-:S07]  /*0140*/  VIADD R6, R0, 0x100 ;  /* 0x0000010000067836 */ /* 0x000fce0000000000 */
.L_x_4:
[----:B0-----:R-:W-:Y:S05]  /*0150*/  BSYNC.RECONVERGENT B1 ;  /* 0x0000000000017941 */ /* 0x001fea0003800200 */
.L_x_3:
[----:B------:R-:W-:Y:S01]  /*0160*/  ISETP.GE.AND P0, PT, R6, UR8, PT ;  /* 0x0000000806007c0c */ /* 0x000fe2000bf06270 */
[----:B------:R-:W-:-:S12]  /*0170*/  BSSY.RECONVERGENT B1, `(.L_x_5) ;  /* 0x0000093000017945 */ /* 0x000fd80003800200 */
[----:B------:R-:W-:Y:S05]  /*0180*/  @P0 BRA `(.L_x_6) ;  /* 0x0000000800440947 */ /* 0x000fea0003800000 */
[----:B------:R-:W-:Y:S01]  /*0190*/  LOP3.LUT R7, RZ, R6, RZ, 0x33, !PT ;  /* 0x00000006ff077212 */ /* 0x000fe200078e33ff */
[----:B------:R-:W-:Y:S04]  /*01a0*/  BSSY.RECONVERGENT B2, `(.L_x_7) ;  /* 0x000002a000027945 */ /* 0x000fe80003800200 */
[----:B------:R-:W-:-:S05]  /*01b0*/  VIADD R16, R7, UR8 ;  /* 0x0000000807107c36 */ /* 0x000fca0008000000 */
[----:B------:R-:W-:-:S04]  /*01c0*/  LOP3.LUT R7, R16, 0x300, RZ, 0xc0, !PT ;  /* 0x0000030010077812 */ /* 0x000fc800078ec0ff */
[----:B------:R-:W-:-:S13]  /*01d0*/  ISETP.NE.AND P0, PT, R7, 0x300, PT ;  /* 0x000003000700780c */ /* 0x000fda0003f05270 */
[----:B------:R-:W-:Y:S05]  /*01e0*/  @!P0 BRA `(.L_x_8) ;  /* 0x0000000000948947 */ /* 0x000fea0003800000 */
[----:B-1----:R-:W0:Y:S01]  /*01f0*/  LDC.64 R8, c[0x0][0x380] ;  /* 0x0000e000ff087b82 */ /* 0x002e220000000a00 */
[----:B------:R-:W-:-:S04]  /*0200*/  LEA.HI R7, R16, 0x1, RZ, 0x18 ;  /* 0x0000000110077811 */ /* 0x000fc800078fc0ff */
[----:B------:R-:W-:-:S05]  /*0210*/  LOP3.LUT R7, R7, 0x3, RZ, 0xc0, !PT ;  /* 0x0000000307077812 */ /* 0x000fca00078ec0ff */
[----:B------:R-:W-:Y:S02]  /*0220*/  IMAD.MOV R7, RZ, RZ, -R7 ;  /* 0x000000ffff077224 */ /* 0x000fe400078e0a07 */
[----:B0-----:R-:W-:-:S04]  /*0230*/  IMAD.WIDE.U32 R8, R6, 0x10, R8 ;  /* 0x0000001006087825 */ /* 0x001fc800078e0008 */
[----:B------:R-:W-:-:S07]  /*0240*/  IMAD.MOV.U32 R14, RZ, RZ, R8 ;  /* 0x000000ffff0e7224 */ /* 0x000fce00078e0008 */
.L_x_11:
[----:B------:R-:W-:-:S05]  /*0250*/  IMAD.MOV.U32 R8, RZ, RZ, R14 ;  /* 0x000000ffff087224 */ /* 0x000fca00078e000e */
[----:B------:R-:W2:Y:S01]  /*0260*/  LDG.E.64.CONSTANT R10, desc[UR10][R8.64] ;  /* 0x0000000a080a7981 */ /* 0x000ea2000c1e9b00 */
[----:B------:R-:W-:Y:S01]  /*0270*/  VIADD R7, R7, 0x1 ;  /* 0x0000000107077836 */ /* 0x000fe20000000000 */
[----:B------:R-:W-:Y:S01]  /*0280*/  BSSY.RECONVERGENT B3, `(.L_x_9) ;  /* 0x0000018000037945 */ /* 0x000fe20003800200 */
[----:B------:R-:W-:-:S03]  /*0290*/  IADD3 R14, P3, PT, R8, 0x1000, RZ ;  /* 0x00001000080e7810 */ /* 0x000fc60007f7e0ff */
[----:B------:R-:W-:Y:S01]  /*02a0*/  ISETP.NE.AND P2, PT, R7, RZ, PT ;  /* 0x000000ff0700720c */ /* 0x000fe20003f45270 */
[----:B--2--5:R-:W-:-:S14]  /*02b0*/  DSETP.GEU.AND P0, PT, R2, R10, PT ;  /* 0x0000000a0200722a */ /* 0x024fdc0003f0e000 */
[----:B------:R-:W-:Y:S05]  /*02c0*/  @!P0 BRA `(.L_x_10) ;  /* 0x00000000004c8947 */ /* 0x000fea0003800000 */
[----:B------:R-:W2:Y:S01]  /*02d0*/  LDG.E.64.CONSTANT R12, desc[UR10][R8.64+0x8] ;  /* 0x0000080a080c7981 */ /* 0x000ea2000c1e9b00 */
[----:B------:R-:W-:Y:S01]  /*02e0*/  DSETP.GT.AND P0, PT, R2, R10, PT ;  /* 0x0000000a0200722a */ /* 0x000fe20003f04000 */
[----:B------:R-:W-:Y:S02]  /*02f0*/  IMAD.MOV.U32 R21, RZ, RZ, R5 ;  /* 0x000000ffff157224 */ /* 0x000fe400078e0005 */
[----:B------:R-:W-:Y:S02]  /*0300*/  IMAD.MOV.U32 R19, RZ, RZ, R4 ;  /* 0x000000ffff137224 */ /* 0x000fe400078e0004 */
[----:B------:R-:W-:Y:S02]  /*0310*/  IMAD.MOV.U32 R15, RZ, RZ, R2 ;  /* 0x000000ffff0f7224 */ /* 0x000fe400078e0002 */
[----:B------:R-:W-:Y:S02]  /*0320*/  IMAD.MOV.U32 R17, RZ, RZ, R3 ;  /* 0x000000ffff117224 */ /* 0x000fe400078e0003 */
[----:B------:R-:W-:-:S02]  /*0330*/  IMAD.MOV.U32 R2, RZ, RZ, R10 ;  /* 0x000000ffff027224 */ /* 0x000fc400078e000a */
[----:B------:R-:W-:Y:S02]  /*0340*/  IMAD.MOV.U32 R3, RZ, RZ, R11 ;  /* 0x000000ffff037224 */ /* 0x000fe400078e000b */
[----:B--2---:R-:W-:Y:S02]  /*0350*/  IMAD.MOV.U32 R4, RZ, RZ, R12 ;  /* 0x000000ffff047224 */ /* 0x004fe400078e000c */
[----:B------:R-:W-:Y:S01]  /*0360*/  IMAD.MOV.U32 R5, RZ, RZ, R13 ;  /* 0x000000ffff057224 */ /* 0x000fe200078e000d */
[----:B------:R-:W-:Y:S06]  /*0370*/  @P0 BRA `(.L_x_10) ;  /* 0x0000000000200947 */ /* 0x000fec0003800000 */
[CC--:B------:R-:W-:Y:S02]  /*0380*/  ISETP.LT.U32.AND P0, PT, R19.reuse, R12.reuse, PT ;  /* 0x0000000c1300720c */ /* 0x0c0fe40003f01070 */
[-C--:B------:R-:W-:Y:S02]  /*0390*/  ISETP.GE.U32.AND P1, PT, R19, R12.reuse, PT ;  /* 0x0000000c1300720c */ /* 0x080fe40003f26070 */
[CC--:B------:R-:W-:Y:S02]  /*03a0*/  ISETP.LT.AND.EX P0, PT, R21.reuse, R13.reuse, PT, P0 ;  /* 0x0000000d1500720c */ /* 0x0c0fe40003f01300 */
[-C--:B------:R-:W-:Y:S02]  /*03b0*/  ISETP.GE.AND.EX P1, PT, R21, R13.reuse, PT, P1 ;  /* 0x0000000d1500720c */ /* 0x080fe40003f26310 */
[----:B------:R-:W-:Y:S02]  /*03c0*/  SEL R4, R19, R12, P0 ;  /* 0x0000000c13047207 */ /* 0x000fe40000000000 */
[----:B------:R-:W-:-:S02]  /*03d0*/  SEL R5, R21, R13, P0 ;  /* 0x0000000d15057207 */ /* 0x000fc40000000000 */
[----:B------:R-:W-:Y:S02]  /*03e0*/  FSEL R2, R15, R10, !P1 ;  /* 0x0000000a0f027208 */ /* 0x000fe40004800000 */
[----:B------:R-:W-:-:S07]  /*03f0*/  FSEL R3, R17, R11, !P1 ;  /* 0x0000000b11037208 */ /* 0x000fce0004800000 */
.L_x_10:
[----:B------:R-:W-:Y:S05]  /*0400*/  BSYNC.RECONVERGENT B3 ;  /* 0x0000000000037941 */ /* 0x000fea0003800200 */
.L_x_9:
[----:B------:R-:W-:Y:S02]  /*0410*/  IMAD.X R9, RZ, RZ, R9, P3 ;  /* 0x000000ffff097224 */ /* 0x000fe400018e0609 */
[----:B------:R-:W-:Y:S01]  /*0420*/  VIADD R6, R6, 0x100 ;  /* 0x0000010006067836 */ /* 0x000fe20000000000 */
[----:B------:R-:W-:Y:S06]  /*0430*/  @P2 BRA `(.L_x_11) ;  /* 0xfffffffc00842947 */ /* 0x000fec000383ffff */
.L_x_8:
[----:B------:R-:W-:Y:S05]  /*0440*/  BSYNC.RECONVERGENT B2 ;  /* 0x0000000000027941 */ /* 0x000fea0003800200 */
.L_x_7:
[----:B-1----:R-:W0:Y:S01]  /*0450*/  LDC.64 R8, c[0x0][0x380] ;  /* 0x0000e000ff087b82 */ /* 0x002e220000000a00 */
[----:B------:R-:W-:-:S13]  /*0460*/  ISETP.GE.U32.AND P0, PT, R16, 0x300, PT ;  /* 0x000003001000780c */ /* 0x000fda0003f06070 */
[----:B------:R-:W-:Y:S05]  /*0470*/  @!P0 BRA `(.L_x_6) ;  /* 0x0000000400888947 */ /* 0x000fea0003800000 */
.L_x_20:
[----:B0-----:R-:W-:-:S05]  /*0480*/  IMAD.WIDE R14, R6, 0x10, R8 ;  /* 0x00000010060e7825 */ /* 0x001fca00078e0208 */
[----:B------:R-:W2:Y:S04]  /*0490*/  LDG.E.64.CONSTANT R18, desc[UR10][R14.64] ;  /* 0x0000000a0e127981 */ /* 0x000ea8000c1e9b00 */
[----:B-----5:R0:W5:Y:S04]  /*04a0*/  LDG.E.64.CONSTANT R22, desc[UR10][R14.64+0x1000] ;  /* 0x0010000a0e167981 */ /* 0x020168000c1e9b00 */
[----:B------:R0:W5:Y:S04]  /*04b0*/  LDG.E.64.CONSTANT R12, desc[UR10][R14.64+0x2000] ;  /* 0x0020000a0e0c7981 */ /* 0x000168000c1e9b00 */
[----:B------:R0:W5:Y:S01]  /*04c0*/  LDG.E.64.CONSTANT R10, desc[UR10][R14.64+0x3000] ;  /* 0x0030000a0e0a7981 */ /* 0x000162000c1e9b00 */
[----:B------:R-:W-:Y:S01]  /*04d0*/  BSSY.RECONVERGENT B2, `(.L_x_12) ;  /* 0x0000016000027945 */ /* 0x000fe20003800200 */
[----:B------:R-:W-:-:S02]  /*04e0*/  IMAD.MOV.U32 R7, RZ, RZ, R4 ;  /* 0x000000ffff077224 */ /* 0x000fc400078e0004 */
[----:B------:R-:W-:Y:S02]  /*04f0*/  IMAD.MOV.U32 R27, RZ, RZ, R5 ;  /* 0x000000ffff1b7224 */ /* 0x000fe400078e0005 */
[----:B------:R-:W-:Y:S02]  /*0500*/  IMAD.MOV.U32 R16, RZ, RZ, R2 ;  /* 0x000000ffff107224 */ /* 0x000fe400078e0002 */
[----:B------:R-:W-:Y:S01]  /*0510*/  IMAD.MOV.U32 R17, RZ, RZ, R3 ;  /* 0x000000ffff117224 */ /* 0x000fe200078e0003 */
[----:B--2---:R-:W-:-:S14]  /*0520*/  DSETP.GEU.AND P0, PT, R2, R18, PT ;  /* 0x000000120200722a */ /* 0x004fdc0003f0e000 */
[----:B0-----:R-:W-:Y:S05]  /*0530*/  @!P0 BRA `(.L_x_13) ;  /* 0x00000000003c8947 */ /* 0x001fea0003800000 */
[----:B------:R-:W2:Y:S01]  /*0540*/  LDG.E.64.CONSTANT R20, desc[UR10][R14.64+0x8] ;  /* 0x0000080a0e147981 */ /* 0x000ea2000c1e9b00 */
[----:B------:R-:W-:Y:S01]  /*0550*/  DSETP.GT.AND P0, PT, R2, R18, PT ;  /* 0x000000120200722a */ /* 0x000fe20003f04000 */
[----:B------:R-:W-:Y:S02]  /*0560*/  IMAD.MOV.U32 R16, RZ, RZ, R18 ;  /* 0x000000ffff107224 */ /* 0x000fe400078e0012 */
[----:B------:R-:W-:Y:S02]  /*0570*/  IMAD.MOV.U32 R17, RZ, RZ, R19 ;  /* 0x000000ffff117224 */ /* 0x000fe400078e0013 */
[----:B--2---:R-:W-:Y:S02]  /*0580*/  IMAD.MOV.U32 R7, RZ, RZ, R20 ;  /* 0x000000ffff077224 */ /* 0x004fe400078e0014 */
[----:B------:R-:W-:-:S07]  /*0590*/  IMAD.MOV.U32 R27, RZ, RZ, R21 ;  /* 0x000000ffff1b7224 */ /* 0x000fce00078e0015 */
[----:B------:R-:W-:Y:S05]  /*05a0*/  @P0 BRA `(.L_x_13) ;  /* 0x0000000000200947 */ /* 0x000fea0003800000 */
[CC--:B------:R-:W-:Y:S02]  /*05b0*/  ISETP.LT.U32.AND P1, PT, R4.reuse, R20.reuse, PT ;  /* 0x000000140400720c */ /* 0x0c0fe40003f21070 */
[CC--:B------:R-:W-:Y:S02]  /*05c0*/  ISETP.GE.U32.AND P0, PT, R4.reuse, R20.reuse, PT ;  /* 0x000000140400720c */ /* 0x0c0fe40003f06070 */
[CC--:B------:R-:W-:Y:S02]  /*05d0*/  ISETP.LT.AND.EX P1, PT, R5.reuse, R21.reuse, PT, P1 ;  /* 0x000000150500720c */ /* 0x0c0fe40003f21310 */
[CC--:B------:R-:W-:Y:S02]  /*05e0*/  ISETP.GE.AND.EX P0, PT, R5.reuse, R21.reuse, PT, P0 ;  /* 0x000000150500720c */ /* 0x0c0fe40003f06300 */
[----:B------:R-:W-:Y:S02]  /*05f0*/  SEL R7, R4, R20, P1 ;  /* 0x0000001404077207 */ /* 0x000fe40000800000 */
[----:B------:R-:W-:-:S02]  /*0600*/  SEL R27, R5, R21, P1 ;  /* 0x00000015051b7207 */ /* 0x000fc40000800000 */
[----:B------:R-:W-:Y:S02]  /*0610*/  FSEL R16, R2, R18, !P0 ;  /* 0x0000001202107208 */ /* 0x000fe40004000000 */
[----:B------:R-:W-:-:S07]  /*0620*/  FSEL R17, R3, R19, !P0 ;  /* 0x0000001303117208 */ /* 0x000fce0004000000 */
.L_x_13:
[----:B------:R-:W-:Y:S05]  /*0630*/  BSYNC.RECONVERGENT B2 ;  /* 0x0000000000027941 */ /* 0x000fea0003800200 */
.L_x_12:
[----:B-----5:R-:W-:Y:S01]  /*0640*/  DSETP.GEU.AND P0, PT, R16, R22, PT ;  /* 0x000000161000722a */ /* 0x020fe20003f0e000 */
[----:B------:R-:W-:Y:S01]  /*0650*/  BSSY.RECONVERGENT B2, `(.L_x_14) ;  /* 0x0000015000027945 */ /* 0x000fe20003800200 */
[----:B------:R-:W-:Y:S02]  /*0660*/  IMAD.MOV.U32 R21, RZ, RZ, R7 ;  /* 0x000000ffff157224 */ /* 0x000fe400078e0007 */
[----:B------:R-:W-:Y:S02]  /*0670*/  IMAD.MOV.U32 R25, RZ, RZ, R27 ;  /* 0x000000ffff197224 */ /* 0x000fe400078e001b */
[----:B------:R-:W-:Y:S02]  /*0680*/  IMAD.MOV.U32 R2, RZ, RZ, R16 ;  /* 0x000000ffff027224 */ /* 0x000fe400078e0010 */
[----:B------:R-:W-:-:S06]  /*0690*/  IMAD.MOV.U32 R3, RZ, RZ, R17 ;  /* 0x000000ffff037224 */ /* 0x000fcc00078e0011 */
[----:B------:R-:W-:Y:S05]  /*06a0*/  @!P0 BRA `(.L_x_15) ;  /* 0x00000000003c8947 */ /* 0x000fea0003800000 */
[----:B------:R-:W2:Y:S01]  /*06b0*/  LDG.E.64.CONSTANT R4, desc[UR10][R14.64+0x1008] ;  /* 0x0010080a0e047981 */ /* 0x000ea2000c1e9b00 */
[----:B------:R-:W-:Y:S01]  /*06c0*/  DSETP.GT.AND P0, PT, R16, R22, PT ;  /* 0x000000161000722a */ /* 0x000fe20003f04000 */
[----:B------:R-:W-:Y:S02]  /*06d0*/  IMAD.MOV.U32 R2, RZ, RZ, R22 ;  /* 0x000000ffff027224 */ /* 0x000fe400078e0016 */
[----:B------:R-:W-:Y:S02]  /*06e0*/  IMAD.MOV.U32 R3, RZ, RZ, R23 ;  /* 0x000000ffff037224 */ /* 0x000fe400078e0017 */
[----:B--2---:R-:W-:Y:S02]  /*06f0*/  IMAD.MOV.U32 R21, RZ, RZ, R4 ;  /* 0x000000ffff157224 */ /* 0x004fe400078e0004 */
[----:B------:R-:W-:-:S07]  /*0700*/  IMAD.MOV.U32 R25, RZ, RZ, R5 ;  /* 0x000000ffff197224 */ /* 0x000fce00078e0005 */
[----:B------:R-:W-:Y:S05]  /*0710*/  @P0 BRA `(.L_x_15) ;  /* 0x0000000000200947 */ /* 0x000fea0003800000 */
[CC--:B------:R-:W-:Y:S02]  /*0720*/  ISETP.GE.U32.AND P0, PT, R7.reuse, R4.reuse, PT ;  /* 0x000000040700720c */ /* 0x0c0fe40003f06070 */
[----:B------:R-:W-:Y:S02]  /*0730*/  ISETP.LT.U32.AND P1, PT, R7, R4, PT ;  /* 0x000000040700720c */ /* 0x000fe40003f21070 */
[CC--:B------:R-:W-:Y:S02]  /*0740*/  ISETP.GE.AND.EX P0, PT, R27.reuse, R5.reuse, PT, P0 ;  /* 0x000000051b00720c */ /* 0x0c0fe40003f06300 */
[----:B------:R-:W-:Y:S02]  /*0750*/  ISETP.LT.AND.EX P1, PT, R27, R5, PT, P1 ;  /* 0x000000051b00720c */ /* 0x000fe40003f21310 */
[----:B------:R-:W-:Y:S02]  /*0760*/  FSEL R2, R16, R22, !P0 ;  /* 0x0000001610027208 */ /* 0x000fe40004000000 */
[----:B------:R-:W-:-:S02]  /*0770*/  FSEL R3, R17, R23, !P0 ;  /* 0x0000001711037208 */ /* 0x000fc40004000000 */
[----:B------:R-:W-:Y:S02]  /*0780*/  SEL R21, R7, R4, P1 ;  /* 0x0000000407157207 */ /* 0x000fe40000800000 */
[----:B------:R-:W-:-:S07]  /*0790*/  SEL R25, R27, R5, P1 ;  /* 0x000000051b197207 */ /* 0x000fce0000800000 */
.L_x_15:
[----:B------:R-:W-:Y:S05]  /*07a0*/  BSYNC.RECONVERGENT B2 ;  /* 0x0000000000027941 */ /* 0x000fea0003800200 */
.L_x_14:
[----:B------:R-:W-:Y:S01]  /*07b0*/  DSETP.GEU.AND P0, PT, R2, R12, PT ;  /* 0x0000000c0200722a */ /* 0x000fe20003f0e000 */
        /* <DEDUP_REMOVED lines=21> */
.L_x_17:
[----:B------:R-:W-:Y:S05]  /*0910*/  BSYNC.RECONVERGENT B2 ;  /* 0x0000000000027941 */ /* 0x000fea0003800200 */
.L_x_16:
[----:B------:R-:W-:Y:S01]  /*0920*/  DSETP.GEU.AND P0, PT, R16, R10, PT ;  /* 0x0000000a1000722a */ /* 0x000fe20003f0e000 */
[----:B------:R-:W-:Y:S01]  /*0930*/  BSSY.RECONVERGENT B2, `(.L_x_18) ;  /* 0x0000013000027945 */ /* 0x000fe20003800200 */
[----:B------:R-:W-:Y:S02]  /*0940*/  IMAD.MOV.U32 R2, RZ, RZ, R16 ;  /* 0x000000ffff027224 */ /* 0x000fe400078e0010 */
[----:B------:R-:W-:Y:S02]  /*0950*/  IMAD.MOV.U32 R3, RZ, RZ, R17 ;  /* 0x000000ffff037224 */ /* 0x000fe400078e0011 */
[----:B------:R-:W-:Y:S02]  /*0960*/  IMAD.MOV.U32 R4, RZ, RZ, R7 ;  /* 0x000000ffff047224 */ /* 0x000fe400078e0007 */
[----:B------:R-:W-:-:S06]  /*0970*/  IMAD.MOV.U32 R5, RZ, RZ, R19 ;  /* 0x000000ffff057224 */ /* 0x000fcc00078e0013 */
[----:B------:R-:W-:Y:S05]  /*0980*/  @!P0 BRA `(.L_x_19) ;  /* 0x0000000000348947 */ /* 0x000fea0003800000 */
[----:B------:R0:W5:Y:S01]  /*0990*/  LDG.E.64.CONSTANT R4, desc[UR10][R14.64+0x3008] ;  /* 0x0030080a0e047981 */ /* 0x000162000c1e9b00 */
[----:B------:R-:W-:Y:S01]  /*09a0*/  DSETP.GT.AND P0, PT, R16, R10, PT ;  /* 0x0000000a1000722a */ /* 0x000fe20003f04000 */
[----:B------:R-:W-:Y:S02]  /*09b0*/  IMAD.MOV.U32 R2, RZ, RZ, R10 ;  /* 0x000000ffff027224 */ /* 0x000fe400078e000a */
[----:B------:R-:W-:-:S11]  /*09c0*/  IMAD.MOV.U32 R3, RZ, RZ, R11 ;  /* 0x000000ffff037224 */ /* 0x000fd600078e000b */
[----:B0-----:R-:W-:Y:S05]  /*09d0*/  @P0 BRA `(.L_x_19) ;  /* 0x0000000000200947 */ /* 0x001fea0003800000 */
[CC--:B-----5:R-:W-:Y:S02]  /*09e0*/  ISETP.GE.U32.AND P0, PT, R7.reuse, R4.reuse, PT ;  /* 0x000000040700720c */ /* 0x0e0fe40003f06070 */
[----:B------:R-:W-:Y:S02]  /*09f0*/  ISETP.LT.U32.AND P1, PT, R7, R4, PT ;  /* 0x000000040700720c */ /* 0x000fe40003f21070 */
[CC--:B------:R-:W-:Y:S02]  /*0a00*/  ISETP.GE.AND.EX P0, PT, R19.reuse, R5.reuse, PT, P0 ;  /* 0x000000051300720c */ /* 0x0c0fe40003f06300 */
[----:B------:R-:W-:Y:S02]  /*0a10*/  ISETP.LT.AND.EX P1, PT, R19, R5, PT, P1 ;  /* 0x000000051300720c */ /* 0x000fe40003f21310 */
[----:B------:R-:W-:Y:S02]  /*0a20*/  FSEL R2, R16, R10, !P0 ;  /* 0x0000000a10027208 */ /* 0x000fe40004000000 */
[----:B------:R-:W-:-:S02]  /*0a30*/  FSEL R3, R17, R11, !P0 ;  /* 0x0000000b11037208 */ /* 0x000fc40004000000 */
[----:B------:R-:W-:Y:S02]  /*0a40*/  SEL R4, R7, R4, P1 ;  /* 0x0000000407047207 */ /* 0x000fe40000800000 */
[----:B------:R-:W-:-:S07]  /*0a50*/  SEL R5, R19, R5, P1 ;  /* 0x0000000513057207 */ /* 0x000fce0000800000 */
.L_x_19:
[----:B------:R-:W-:Y:S05]  /*0a60*/  BSYNC.RECONVERGENT B2 ;  /* 0x0000000000027941 */ /* 0x000fea0003800200 */
.L_x_18:
[----:B------:R-:W-:-:S05]  /*0a70*/  VIADD R6, R6, 0x400 ;  /* 0x0000040006067836 */ /* 0x000fca0000000000 */
[----:B------:R-:W-:-:S13]  /*0a80*/  ISETP.GE.AND P0, PT, R6, UR4, PT ;  /* 0x0000000406007c0c */ /* 0x000fda000bf06270 */
[----:B------:R-:W-:Y:S05]  /*0a90*/  @!P0 BRA `(.L_x_20) ;  /* 0xfffffff800788947 */ /* 0x000fea000383ffff */
.L_x_6:
[----:B------:R-:W-:Y:S05]  /*0aa0*/  BSYNC.RECONVERGENT B1 ;  /* 0x0000000000017941 */ /* 0x000fea0003800200 */
.L_x_5:
[----:B------:R-:W2:Y:S02]  /*0ab0*/  LDCU UR4, c[0x0][0x390] ;  /* 0x00007200ff0477ac */ /* 0x000ea40008000800 */
[----:B--2---:R-:W-:-:S09]  /*0ac0*/  UISETP.GE.AND UP0, UPT, UR4, 0x100, UPT ;  /* 0x000001000400788c */ /* 0x004fd2000bf06270 */
[----:B------:R-:W-:Y:S05]  /*0ad0*/  BRA.U !UP0, `(.L_x_21) ;  /* 0x0000001108e47547 */ /* 0x000fea000b800000 */
[----:B------:R-:W2:Y:S01]  /*0ae0*/  S2R R6, SR_LANEID ;  /* 0x0000000000067919 */ /* 0x000ea20000000000 */
[----:B------:R-:W-:Y:S01]  /*0af0*/  BSSY.RECONVERGENT B1, `(.L_x_22) ;  /* 0x000001a000017945 */ /* 0x000fe20003800200 */
[----:B-----5:R-:W-:Y:S01]  /*0b00*/  IMAD.MOV.U32 R12, RZ, RZ, R4 ;  /* 0x000000ffff0c7224 */ /* 0x020fe200078e0004 */
[----:B------:R-:W-:Y:S01]  /*0b10*/  SHFL.DOWN PT, R10, R2, 0x1, 0x1f ;  /* 0x08201f00020a7f89 */ /* 0x000fe200000e0000 */
[----:B------:R-:W-:Y:S02]  /*0b20*/  IMAD.MOV.U32 R13, RZ, RZ, R5 ;  /* 0x000000ffff0d7224 */ /* 0x000fe400078e0005 */
[----:B01----:R-:W-:Y:S01]  /*0b30*/  IMAD.MOV.U32 R8, RZ, RZ, R2 ;  /* 0x000000ffff087224 */ /* 0x003fe200078e0002 */
[----:B------:R-:W0:Y:S01]  /*0b40*/  SHFL.DOWN PT, R11, R3, 0x1, 0x1f ;  /* 0x08201f00030b7f89 */ /* 0x000e2200000e0000 */
[----:B------:R-:W-:-:S03]  /*0b50*/  IMAD.MOV.U32 R9, RZ, RZ, R3 ;  /* 0x000000ffff097224 */ /* 0x000fc600078e0003 */
[----:B------:R1:W3:Y:S04]  /*0b60*/  SHFL.DOWN PT, R7, R4, 0x1, 0x1f ;  /* 0x08201f0004077f89 */ /* 0x0002e800000e0000 */
[----:B------:R1:W4:Y:S01]  /*0b70*/  SHFL.DOWN PT, R15, R5, 0x1, 0x1f ;  /* 0x08201f00050f7f89 */ /* 0x00032200000e0000 */
[----:B0-----:R-:W-:-:S06]  /*0b80*/  DSETP.GEU.AND P0, PT, R2, R10, PT ;  /* 0x0000000a0200722a */ /* 0x001fcc0003f0e000 */
[----:B--2---:R-:W-:-:S13]  /*0b90*/  ISETP.GT.OR P0, PT, R6, 0x1e, !P0 ;  /* 0x0000001e0600780c */ /* 0x004fda0004704670 */
[----:B-1-34-:R-:W-:Y:S05]  /*0ba0*/  @P0 BRA `(.L_x_23) ;  /* 0x0000000000380947 */ /* 0x01afea0003800000 */
[----:B------:R-:W-:Y:S01]  /*0bb0*/  DSETP.GT.AND P0, PT, R2, R10, PT ;  /* 0x0000000a0200722a */ /* 0x000fe20003f04000 */
[----:B------:R-:W-:Y:S02]  /*0bc0*/  IMAD.MOV.U32 R8, RZ, RZ, R10 ;  /* 0x000000ffff087224 */ /* 0x000fe400078e000a */
[----:B------:R-:W-:Y:S02]  /*0bd0*/  IMAD.MOV.U32 R9, RZ, RZ, R11 ;  /* 0x000000ffff097224 */ /* 0x000fe400078e000b */
[----:B------:R-:W-:Y:S02]  /*0be0*/  IMAD.MOV.U32 R12, RZ, RZ, R7 ;  /* 0x000000ffff0c7224 */ /* 0x000fe400078e0007 */
[----:B------:R-:W-:-:S07]  /*0bf0*/  IMAD.MOV.U32 R13, RZ, RZ, R15 ;  /* 0x000000ffff0d7224 */ /* 0x000fce00078e000f */
[----:B------:R-:W-:Y:S05]  /*0c00*/  @P0 BRA `(.L_x_23) ;  /* 0x0000000000200947 */ /* 0x000fea0003800000 */
[CC--:B------:R-:W-:Y:S02]  /*0c10*/  ISETP.LT.U32.AND P1, PT, R4.reuse, R7.reuse, PT ;  /* 0x000000070400720c */ /* 0x0c0fe40003f21070 */
[C---:B------:R-:W-:Y:S02]  /*0c20*/  ISETP.GE.U32.AND P0, PT, R4.reuse, R7, PT ;  /* 0x000000070400720c */ /* 0x040fe40003f06070 */
[CC--:B------:R-:W-:Y:S02]  /*0c30*/  ISETP.LT.AND.EX P1, PT, R5.reuse, R15.reuse, PT, P1 ;  /* 0x0000000f0500720c */ /* 0x0c0fe40003f21310 */
[C---:B------:R-:W-:Y:S02]  /*0c40*/  ISETP.GE.AND.EX P0, PT, R5.reuse, R15, PT, P0 ;  /* 0x0000000f0500720c */ /* 0x040fe40003f06300 */
[----:B------:R-:W-:Y:S02]  /*0c50*/  SEL R12, R4, R7, P1 ;  /* 0x00000007040c7207 */ /* 0x000fe40000800000 */
[----:B------:R-:W-:-:S02]  /*0c60*/  SEL R13, R5, R15, P1 ;  /* 0x0000000f050d7207 */ /* 0x000fc40000800000 */
[----:B------:R-:W-:Y:S02]  /*0c70*/  FSEL R8, R2, R10, !P0 ;  /* 0x0000000a02087208 */ /* 0x000fe40004000000 */
[----:B------:R-:W-:-:S07]  /*0c80*/  FSEL R9, R3, R11, !P0 ;  /* 0x0000000b03097208 */ /* 0x000fce0004000000 */
.L_x_23:
[----:B------:R-:W-:Y:S05]  /*0c90*/  BSYNC.RECONVERGENT B1 ;  /* 0x0000000000017941 */ /* 0x000fea0003800200 */
.L_x_22:
[----:B------:R-:W-:Y:S01]  /*0ca0*/  SHFL.DOWN PT, R4, R8, 0x2, 0x1f ;  /* 0x08401f0008047f89 */ /* 0x000fe200000e0000 */
[----:B------:R-:W-:Y:S01]  /*0cb0*/  BSSY.RECONVERGENT B1, `(.L_x_24) ;  /* 0x0000019000017945 */ /* 0x000fe20003800200 */
[----:B------:R-:W-:Y:S02]  /*0cc0*/  IMAD.MOV.U32 R7, RZ, RZ, R12 ;  /* 0x000000ffff077224 */ /* 0x000fe400078e000c */
[----:B------:R-:W0:Y:S01]  /*0cd0*/  SHFL.DOWN PT, R5, R9, 0x2, 0x1f ;  /* 0x08401f0009057f89 */ /* 0x000e2200000e0000 */
[----:B------:R-:W-:Y:S02]  /*0ce0*/  IMAD.MOV.U32 R10, RZ, RZ, R13 ;  /* 0x000000ffff0a7224 */ /* 0x000fe400078e000d */
[----:B------:R-:W-:Y:S01]  /*0cf0*/  IMAD.MOV.U32 R2, RZ, RZ, R8 ;  /* 0x000000ffff027224 */ /* 0x000fe200078e0008 */
[----:B------:R1:W2:Y:S01]  /*0d00*/  SHFL.DOWN PT, R11, R12, 0x2, 0x1f ;  /* 0x08401f000c0b7f89 */ /* 0x0002a200000e0000 */
[----:B------:R-:W-:-:S03]  /*0d10*/  IMAD.MOV.U32 R3, RZ, RZ, R9 ;  /* 0x000000ffff037224 */ /* 0x000fc600078e0009 */
[----:B------:R1:W3:Y:S01]  /*0d20*/  SHFL.DOWN PT, R14, R13, 0x2, 0x1f ;  /* 0x08401f000d0e7f89 */ /* 0x0002e200000e0000 */
[----:B0-----:R-:W-:-:S06]  /*0d30*/  DSETP.GEU.AND P0, PT, R8, R4, PT ;  /* 0x000000040800722a */ /* 0x001fcc0003f0e000 */
[----:B------:R-:W-:-:S13]  /*0d40*/  ISETP.GT.OR P0, PT, R6, 0x1d, !P0 ;  /* 0x0000001d0600780c */ /* 0x000fda0004704670 */
[----:B-123--:R-:W-:Y:S05]  /*0d50*/  @P0 BRA `(.L_x_25) ;  /* 0x0000000000380947 */ /* 0x00efea0003800000 */
[----:B------:R-:W-:Y:S01]  /*0d60*/  DSETP.GT.AND P0, PT, R8, R4, PT ;  /* 0x000000040800722a */ /* 0x000fe20003f04000 */
[----:B------:R-:W-:Y:S02]  /*0d70*/  IMAD.MOV.U32 R2, RZ, RZ, R4 ;  /* 0x000000ffff027224 */ /* 0x000fe400078e0004 */
[----:B------:R-:W-:Y:S02]  /*0d80*/  IMAD.MOV.U32 R3, RZ, RZ, R5 ;  /* 0x000000ffff037224 */ /* 0x000fe400078e0005 */
[----:B------:R-:W-:Y:S02]  /*0d90*/  IMAD.MOV.U32 R7, RZ, RZ, R11 ;  /* 0x000000ffff077224 */ /* 0x000fe400078e000b */
        /* <DEDUP_REMOVED lines=10> */
.L_x_25:
[----:B------:R-:W-:Y:S05]  /*0e40*/  BSYNC.RECONVERGENT B1 ;  /* 0x0000000000017941 */ /* 0x000fea0003800200 */
.L_x_24:
        /* <DEDUP_REMOVED lines=26> */
.L_x_27:
[----:B------:R-:W-:Y:S05]  /*0ff0*/  BSYNC.RECONVERGENT B1 ;  /* 0x0000000000017941 */ /* 0x000fea0003800200 */
.L_x_26:
        /* <DEDUP_REMOVED lines=26> */
.L_x_29:
[----:B------:R-:W-:Y:S05]  /*11a0*/  BSYNC.RECONVERGENT B1 ;  /* 0x0000000000017941 */ /* 0x000fea0003800200 */
.L_x_28:
[----:B------:R-:W-:Y:S01]  /*11b0*/  SHFL.DOWN PT, R4, R8, 0x10, 0x1f ;  /* 0x0a001f0008047f89 */ /* 0x000fe200000e0000 */
[----:B------:R-:W-:Y:S01]  /*11c0*/  ISETP.NE.AND P1, PT, R6, RZ, PT ;  /* 0x000000ff0600720c */ /* 0x000fe20003f25270 */
[----:B------:R-:W-:Y:S01]  /*11d0*/  BSSY.RECONVERGENT B1, `(.L_x_30) ;  /* 0x0000019000017945 */ /* 0x000fe20003800200 */
[----:B------:R-:W-:Y:S01]  /*11e0*/  IMAD.MOV.U32 R20, RZ, RZ, R7 ;  /* 0x000000ffff147224 */ /* 0x000fe200078e0007 */
[----:B------:R-:W0:Y:S01]  /*11f0*/  SHFL.DOWN PT, R5, R9, 0x10, 0x1f ;  /* 0x0a001f0009057f89 */ /* 0x000e2200000e0000 */
[----:B------:R-:W-:Y:S02]  /*1200*/  IMAD.MOV.U32 R21, RZ, RZ, R10 ;  /* 0x000000ffff157224 */ /* 0x000fe400078e000a */
[----:B------:R-:W-:Y:S01]  /*1210*/  IMAD.MOV.U32 R2, RZ, RZ, R8 ;  /* 0x000000ffff027224 */ /* 0x000fe200078e0008 */
[----:B------:R1:W2:Y:S01]  /*1220*/  SHFL.DOWN PT, R11, R10, 0x10, 0x1f ;  /* 0x0a001f000a0b7f89 */ /* 0x0002a200000e0000 */
[----:B------:R-:W-:Y:S01]  /*1230*/  IMAD.MOV.U32 R3, RZ, RZ, R9 ;  /* 0x000000ffff037224 */ /* 0x000fe200078e0009 */
[----:B0-----:R-:W-:-:S06]  /*1240*/  DSETP.GEU.AND P0, PT, R8, R4, PT ;  /* 0x000000040800722a */ /* 0x001fcc0003f0e000 */
[----:B------:R-:W-:Y:S02]  /*1250*/  ISETP.GT.OR P0, PT, R6, 0xf, !P0 ;  /* 0x0000000f0600780c */ /* 0x000fe40004704670 */
[----:B------:R1:W0:Y:S11]  /*1260*/  SHFL.DOWN PT, R6, R7, 0x10, 0x1f ;  /* 0x0a001f0007067f89 */ /* 0x00023600000e0000 */
[----:B-12---:R-:W-:Y:S05]  /*1270*/  @P0 BRA `(.L_x_31) ;  /* 0x0000000000380947 */ /* 0x006fea0003800000 */
[----:B------:R-:W-:Y:S01]  /*1280*/  DSETP.GT.AND P0, PT, R8, R4, PT ;  /* 0x000000040800722a */ /* 0x000fe20003f04000 */
[----:B------:R-:W-:Y:S02]  /*1290*/  IMAD.MOV.U32 R2, RZ, RZ, R4 ;  /* 0x000000ffff027224 */ /* 0x000fe400078e0004 */
[----:B------:R-:W-:Y:S02]  /*12a0*/  IMAD.MOV.U32 R3, RZ, RZ, R5 ;  /* 0x000000ffff037224 */ /* 0x000fe400078e0005 */
[----:B0-----:R-:W-:Y:S02]  /*12b0*/  IMAD.MOV.U32 R20, RZ, RZ, R6 ;  /* 0x000000ffff147224 */ /* 0x001fe400078e0006 */
        /* <DEDUP_REMOVED lines=10> */
.L_x_31:
[----:B------:R-:W-:Y:S05]  /*1360*/  BSYNC.RECONVERGENT B1 ;  /* 0x0000000000017941 */ /* 0x000fea0003800200 */
.L_x_30:
[----:B------:R-:W-:Y:S04]  /*1370*/  BSSY.RECONVERGENT B1, `(.L_x_32) ;  /* 0x000000a000017945 */ /* 0x000fe80003800200 */
[----:B------:R-:W-:Y:S05]  /*1380*/  @P1 BRA `(.L_x_33) ;  /* 0x0000000000201947 */ /* 0x000fea0003800000 */
[----:B0-----:R-:W0:Y:S01]  /*1390*/  S2R R6, SR_CgaCtaId ;  /* 0x0000000000067919 */ /* 0x001e220000008800 */
[----:B------:R-:W-:Y:S02]  /*13a0*/  MOV R5, 0x400 ;  /* 0x0000040000057802 */ /* 0x000fe40000000f00 */
[----:B------:R-:W-:-:S04]  /*13b0*/  SHF.R.U32.HI R4, RZ, 0x1, R0 ;  /* 0x00000001ff047819 */ /* 0x000fc80000011600 */
[----:B------:R-:W-:Y:S02]  /*13c0*/  LOP3.LUT R4, R4, 0x1f0, RZ, 0xc0, !PT ;  /* 0x000001f004047812 */ /* 0x000fe400078ec0ff */
[----:B0-----:R-:W-:-:S05]  /*13d0*/  LEA R5, R6, R5, 0x18 ;  /* 0x0000000506057211 */ /* 0x001fca00078ec0ff */
[----:B------:R-:W-:-:S05]  /*13e0*/  IMAD.IADD R5, R4, 0x1, R5 ;  /* 0x0000000104057824 */ /* 0x000fca00078e0205 */
[----:B------:R1:W-:Y:S04]  /*13f0*/  STS.64 [R5+0x10], R20 ;  /* 0x0000101405007388 */ /* 0x0003e80000000a00 */
[----:B------:R1:W-:Y:S02]  /*1400*/  STS.64 [R5+0x8], R2 ;  /* 0x0000080205007388 */ /* 0x0003e40000000a00 */
.L_x_33:
[----:B------:R-:W-:Y:S05]  /*1410*/  BSYNC.RECONVERGENT B1 ;  /* 0x0000000000017941 */ /* 0x000fea0003800200 */
.L_x_32:
[----:B------:R-:W-:Y:S01]  /*1420*/  BAR.SYNC.DEFER_BLOCKING 0x0 ;  /* 0x0000000000007b1d */ /* 0x000fe20000010000 */
[----:B------:R-:W-:-:S13]  /*1430*/  ISETP.NE.AND P1, PT, R0, RZ, PT ;  /* 0x000000ff0000720c */ /* 0x000fda0003f25270 */
[----:B------:R-:W-:Y:S05]  /*1440*/  @P1 BRA `(.L_x_34) ;  /* 0x0000006000041947 */ /* 0x000fea0003800000 */
[----:B-1----:R-:W1:Y:S01]  /*1450*/  S2R R5, SR_CgaCtaId ;  /* 0x0000000000057919 */ /* 0x002e620000008800 */
[----:B------:R-:W-:Y:S01]  /*1460*/  MOV R0, 0x400 ;  /* 0x0000040000007802 */ /* 0x000fe20000000f00 */
[----:B------:R-:W-:Y:S01]  /*1470*/  BSSY.RECONVERGENT B1, `(.L_x_35) ;  /* 0x000001a000017945 */ /* 0x000fe20003800200 */
[----:B------:R-:W-:Y:S02]  /*1480*/  IMAD.MOV.U32 R30, RZ, RZ, R20 ;  /* 0x000000ffff1e7224 */ /* 0x000fe400078e0014 */
[----:B------:R-:W-:Y:S02]  /*1490*/  IMAD.MOV.U32 R31, RZ, RZ, R21 ;  /* 0x000000ffff1f7224 */ /* 0x000fe400078e0015 */
[----:B------:R-:W-:Y:S02]  /*14a0*/  IMAD.MOV.U32 R28, RZ, RZ, R2 ;  /* 0x000000ffff1c7224 */ /* 0x000fe400078e0002 */
[----:B------:R-:W-:Y:S01]  /*14b0*/  IMAD.MOV.U32 R29, RZ, RZ, R3 ;  /* 0x000000ffff1d7224 */ /* 0x000fe200078e0003 */
[----:B-1----:R-:W-:-:S05]  /*14c0*/  LEA R0, R5, R0, 0x18 ;  /* 0x0000000005007211 */ /* 0x002fca00078ec0ff */
[----:B------:R-:W1:Y:S04]  /*14d0*/  LDS.64 R8, [R0+0x18] ;  /* 0x0000180000087984 */ /* 0x000e680000000a00 */
[----:B------:R2:W3:Y:S04]  /*14e0*/  LDS.128 R16, [R0+0x40] ;  /* 0x0000400000107984 */ /* 0x0004e80000000c00 */
[----:B------:R2:W4:Y:S04]  /*14f0*/  LDS.128 R12, [R0+0x50] ;  /* 0x00005000000c7984 */ /* 0x0005280000000c00 */
[----:B0-----:R2:W0:Y:S01]  /*1500*/  LDS.128 R4, [R0+0x20] ;  /* 0x0000200000047984 */ /* 0x0014220000000c00 */
[----:B-1----:R-:W-:-:S14]  /*1510*/  DSETP.GEU.AND P0, PT, R2, R8, PT ;  /* 0x000000080200722a */ /* 0x002fdc0003f0e000 */
[----:B0-234-:R-:W-:Y:S05]  /*1520*/  @!P0 BRA `(.L_x_36) ;  /* 0x0000000000388947 */ /* 0x01dfea0003800000 */
[----:B------:R-:W-:Y:S01]  /*1530*/  DSETP.GEU.AND P0, PT, R8, R2, PT ;  /* 0x000000020800722a */ /* 0x000fe20003f0e000 */
[----:B------:R-:W-:Y:S02]  /*1540*/  IMAD.MOV.U32 R30, RZ, RZ, R4 ;  /* 0x000000ffff1e7224 */ /* 0x000fe400078e0004 */
[----:B------:R-:W-:Y:S02]  /*1550*/  IMAD.MOV.U32 R31, RZ, RZ, R5 ;  /* 0x000000ffff1f7224 */ /* 0x000fe400078e0005 */
[----:B------:R-:W-:Y:S02]  /*1560*/  IMAD.MOV.U32 R28, RZ, RZ, R8 ;  /* 0x000000ffff1c7224 */ /* 0x000fe400078e0008 */
[----:B------:R-:W-:-:S07]  /*1570*/  IMAD.MOV.U32 R29, RZ, RZ, R9 ;  /* 0x000000ffff1d7224 */ /* 0x000fce00078e0009 */
[----:B------:R-:W-:Y:S05]  /*1580*/  @!P0 BRA `(.L_x_36) ;  /* 0x0000000000208947 */ /* 0x000fea0003800000 */
        /* <DEDUP_REMOVED lines=8> */
.L_x_36:
[----:B------:R-:W-:Y:S05]  /*1610*/  BSYNC.RECONVERGENT B1 ;  /* 0x0000000000017941 */ /* 0x000fea0003800200 */
.L_x_35:
[----:B------:R0:W1:Y:S01]  /*1620*/  LDS.128 R20, [R0+0x60] ;  /* 0x0000600000147984 */ /* 0x0000620000000c00 */
[----:B------:R-:W-:Y:S01]  /*1630*/  DSETP.GEU.AND P0, PT, R28, R6, PT ;  /* 0x000000061c00722a */ /* 0x000fe20003f0e000 */
[----:B------:R-:W-:Y:S01]  /*1640*/  BSSY.RECONVERGENT B1, `(.L_x_37) ;  /* 0x0000016000017945 */ /* 0x000fe20003800200 */
[----:B------:R-:W-:Y:S01]  /*1650*/  IMAD.MOV.U32 R33, RZ, RZ, R30 ;  /* 0x000000ffff217224 */ /* 0x000fe200078e001e */
[----:B------:R0:W2:Y:S01]  /*1660*/  LDS.128 R8, [R0+0x70] ;  /* 0x0000700000087984 */ /* 0x0000a20000000c00 */
[----:B------:R-:W-:Y:S02]  /*1670*/  IMAD.MOV.U32 R35, RZ, RZ, R31 ;  /* 0x000000ffff237224 */ /* 0x000fe400078e001f */
[----:B------:R-:W-:Y:S01]  /*1680*/  IMAD.MOV.U32 R2, RZ, RZ, R28 ;  /* 0x000000ffff027224 */ /* 0x000fe200078e001c */
[----:B------:R0:W3:Y:S01]  /*1690*/  LDS.128 R24, [R0+0x30] ;  /* 0x0000300000187984 */ /* 0x0000e20000000c00 */
[----:B------:R-:W-:-:S06]  /*16a0*/  IMAD.MOV.U32 R3, RZ, RZ, R29 ;  /* 0x000000ffff037224 */ /* 0x000fcc00078e001d */
[----:B------:R-:W-:Y:S05]  /*16b0*/  @!P0 BRA `(.L_x_38) ;  /* 0x0000000000388947 */ /* 0x000fea0003800000 */
[----:B------:R-:W-:Y:S01]  /*16c0*/  DSETP.GEU.AND P0, PT, R6, R28, PT ;  /* 0x0000001c0600722a */ /* 0x000fe20003f0e000 */
[----:B---3--:R-:W-:Y:S02]  /*16d0*/  IMAD.MOV.U32 R33, RZ, RZ, R24 ;  /* 0x000000ffff217224 */ /* 0x008fe400078e0018 */
[----:B------:R-:W-:Y:S02]  /*16e0*/  IMAD.MOV.U32 R35, RZ, RZ, R25 ;  /* 0x000000ffff237224 */ /* 0x000fe400078e0019 */
[----:B------:R-:W-:Y:S02]  /*16f0*/  IMAD.MOV.U32 R2, RZ, RZ, R6 ;  /* 0x000000ffff027224 */ /* 0x000fe400078e0006 */
[----:B------:R-:W-:-:S07]  /*1700*/  IMAD.MOV.U32 R3, RZ, RZ, R7 ;  /* 0x000000ffff037224 */ /* 0x000fce00078e0007 */
[----:B------:R-:W-:Y:S05]  /*1710*/  @!P0 BRA `(.L_x_38) ;  /* 0x0000000000208947 */ /* 0x000fea0003800000 */
        /* <DEDUP_REMOVED lines=8> */
.L_x_38:
[----:B------:R-:W-:Y:S05]  /*17a0*/  BSYNC.RECONVERGENT B1 ;  /* 0x0000000000017941 */ /* 0x000fea0003800200 */
.L_x_37:
[----:B---3--:R-:W-:Y:S01]  /*17b0*/  DSETP.GEU.AND P0, PT, R2, R26, PT ;  /* 0x0000001a0200722a */ /* 0x008fe20003f0e000 */
[----:B------:R-:W-:Y:S01]  /*17c0*/  BSSY.RECONVERGENT B1, `(.L_x_39) ;  /* 0x0000014000017945 */ /* 0x000fe20003800200 */
[----:B------:R-:W-:Y:S02]  /*17d0*/  IMAD.MOV.U32 R29, RZ, RZ, R33 ;  /* 0x000000ffff1d7224 */ /* 0x000fe400078e0021 */
[----:B------:R-:W-:Y:S02]  /*17e0*/  IMAD.MOV.U32 R31, RZ, RZ, R35 ;  /* 0x000000ffff1f7224 */ /* 0x000fe400078e0023 */
[----:B------:R-:W-:Y:S02]  /*17f0*/  IMAD.MOV.U32 R4, RZ, RZ, R2 ;  /* 0x000000ffff047224 */ /* 0x000fe400078e0002 */
[----:B------:R-:W-:-:S06]  /*1800*/  IMAD.MOV.U32 R5, RZ, RZ, R3 ;  /* 0x000000ffff057224 */ /* 0x000fcc00078e0003 */
[----:B------:R-:W-:Y:S05]  /*1810*/  @!P0 BRA `(.L_x_40) ;  /* 0x0000000000388947 */ /* 0x000fea0003800000 */
        /* <DEDUP_REMOVED lines=14> */
.L_x_40:
[----:B------:R-:W-:Y:S05]  /*1900*/  BSYNC.RECONVERGENT B1 ;  /* 0x0000000000017941 */ /* 0x000fea0003800200 */
.L_x_39:
[----:B------:R-:W-:Y:S01]  /*1910*/  DSETP.GEU.AND P0, PT, R4, R18, PT ;  /* 0x000000120400722a */ /* 0x000fe20003f0e000 */
        /* <DEDUP_REMOVED lines=20> */
.L_x_42:
[----:B------:R-:W-:Y:S05]  /*1a60*/  BSYNC.RECONVERGENT B1 ;  /* 0x0000000000017941 */ /* 0x000fea0003800200 */
.L_x_41:
        /* <DEDUP_REMOVED lines=8> */
[----:B-1----:R-:W-:Y:S02]  /*1af0*/  IMAD.MOV.U32 R17, RZ, RZ, R20 ;  /* 0x000000ffff117224 */ /* 0x002fe400078e0014 */
        /* <DEDUP_REMOVED lines=12> */
.L_x_44:
[----:B------:R-:W-:Y:S05]  /*1bc0*/  BSYNC.RECONVERGENT B1 ;  /* 0x0000000000017941 */ /* 0x000fea0003800200 */
.L_x_43:
[----:B-1----:R-:W-:Y:S01]  /*1bd0*/  DSETP.GEU.AND P0, PT, R4, R22, PT ;  /* 0x000000160400722a */ /* 0x002fe20003f0e000 */
[----:B------:R-:W-:Y:S01]  /*1be0*/  BSSY.RECONVERGENT B1, `(.L_x_45) ;  /* 0x0000014000017945 */ /* 0x000fe20003800200 */
[----:B------:R-:W-:Y:S02]  /*1bf0*/  IMAD.MOV.U32 R13, RZ, RZ, R17 ;  /* 0x000000ffff0d7224 */ /* 0x000fe400078e0011 */
[----:B------:R-:W-:Y:S02]  /*1c00*/  IMAD.MOV.U32 R12, RZ, RZ, R19 ;  /* 0x000000ffff0c7224 */ /* 0x000fe400078e0013 */
[----:B------:R-:W-:Y:S02]  /*1c10*/  IMAD.MOV.U32 R6, RZ, RZ, R4 ;  /* 0x000000ffff067224 */ /* 0x000fe400078e0004 */
[----:B------:R-:W-:-:S06]  /*1c20*/  IMAD.MOV.U32 R7, RZ, RZ, R5 ;  /* 0x000000ffff077224 */ /* 0x000fcc00078e0005 */
[----:B------:R-:W-:Y:S05]  /*1c30*/  @!P0 BRA `(.L_x_46) ;  /* 0x0000000000388947 */ /* 0x000fea0003800000 */
[----:B------:R-:W-:Y:S01]  /*1c40*/  DSETP.GEU.AND P0, PT, R22, R4, PT ;  /* 0x000000041600722a */ /* 0x000fe20003f0e000 */
[----:B--2---:R-:W-:Y:S02]  /*1c50*/  IMAD.MOV.U32 R13, RZ, RZ, R8 ;  /* 0x000000ffff0d7224 */ /* 0x004fe400078e0008 */
        /* <DEDUP_REMOVED lines=12> */
.L_x_46:
[----:B------:R-:W-:Y:S05]  /*1d20*/  BSYNC.RECONVERGENT B1 ;  /* 0x0000000000017941 */ /* 0x000fea0003800200 */
.L_x_45:
[----:B--2---:R-:W-:Y:S01]  /*1d30*/  DSETP.GEU.AND P0, PT, R6, R10, PT ;  /* 0x0000000a0600722a */ /* 0x004fe20003f0e000 */
[----:B------:R-:W-:Y:S02]  /*1d40*/  IMAD.MOV.U32 R20, RZ, RZ, R13 ;  /* 0x000000ffff147224 */ /* 0x000fe400078e000d */
[----:B------:R-:W-:Y:S02]  /*1d50*/  IMAD.MOV.U32 R21, RZ, RZ, R12 ;  /* 0x000000ffff157224 */ /* 0x000fe400078e000c */
[----:B------:R-:W-:Y:S02]  /*1d60*/  IMAD.MOV.U32 R2, RZ, RZ, R6 ;  /* 0x000000ffff027224 */ /* 0x000fe400078e0006 */
[----:B------:R-:W-:-:S07]  /*1d70*/  IMAD.MOV.U32 R3, RZ, RZ, R7 ;  /* 0x000000ffff037224 */ /* 0x000fce00078e0007 */
[----:B------:R-:W-:Y:S05]  /*1d80*/  @!P0 BRA `(.L_x_34) ;  /* 0x0000005400b48947 */ /* 0x000fea0003800000 */
[----:B------:R2:W3:Y:S01]  /*1d90*/  LDS.64 R20, [R0+0x80] ;  /* 0x0000800000147984 */ /* 0x0004e20000000a00 */
[----:B------:R-:W-:Y:S01]  /*1da0*/  DSETP.GEU.AND P0, PT, R10, R6, PT ;  /* 0x000000060a00722a */ /* 0x000fe20003f0e000 */
[----:B------:R-:W-:Y:S02]  /*1db0*/  IMAD.MOV.U32 R2, RZ, RZ, R10 ;  /* 0x000000ffff027224 */ /* 0x000fe400078e000a */
[----:B------:R-:W-:-:S11]  /*1dc0*/  IMAD.MOV.U32 R3, RZ, RZ, R11 ;  /* 0x000000ffff037224 */ /* 0x000fd600078e000b */
[----:B--2---:R-:W-:Y:S05]  /*1dd0*/  @!P0 BRA `(.L_x_34) ;  /* 0x0000005400a08947 */ /* 0x004fea0003800000 */
[CC--:B---3--:R-:W-:Y:S02]  /*1de0*/  ISETP.GE.U32.AND P0, PT, R13.reuse, R20.reuse, PT ;  /* 0x000000140d00720c */ /* 0x0c8fe40003f06070 */
[----:B------:R-:W-:Y:S02]  /*1df0*/  ISETP.LT.U32.AND P2, PT, R13, R20, PT ;  /* 0x000000140d00720c */ /* 0x000fe40003f41070 */
[CC--:B------:R-:W-:Y:S02]  /*1e00*/  ISETP.GE.AND.EX P0, PT, R12.reuse, R21.reuse, PT, P0 ;  /* 0x000000150c00720c */ /* 0x0c0fe40003f06300 */
[----:B------:R-:W-:Y:S02]  /*1e10*/  ISETP.LT.AND.EX P2, PT, R12, R21, PT, P2 ;  /* 0x000000150c00720c */ /* 0x000fe40003f41320 */
[----:B------:R-:W-:Y:S02]  /*1e20*/  FSEL R2, R6, R10, !P0 ;  /* 0x0000000a06027208 */ /* 0x000fe40004000000 */
[----:B------:R-:W-:-:S02]  /*1e30*/  FSEL R3, R7, R11, !P0 ;  /* 0x0000000b07037208 */ /* 0x000fc40004000000 */
[----:B------:R-:W-:Y:S02]  /*1e40*/  SEL R20, R13, R20, P2 ;  /* 0x000000140d147207 */ /* 0x000fe40001000000 */
[----:B------:R-:W-:Y:S01]  /*1e50*/  SEL R21, R12, R21, P2 ;  /* 0x000000150c157207 */ /* 0x000fe20001000000 */
[----:B------:R-:W-:Y:S06]  /*1e60*/  BRA `(.L_x_34) ;  /* 0x00000054007c7947 */ /* 0x000fec0003800000 */
.L_x_21:
[----:B------:R-:W-:Y:S01]  /*1e70*/  LOP3.LUT R6, R0, 0x3e0, RZ, 0xc0, !PT ;  /* 0x000003e000067812 */ /* 0x000fe200078ec0ff */
[----:B------:R-:W-:Y:S01]  /*1e80*/  BSSY.RECONVERGENT B1, `(.L_x_47) ;  /* 0x0000020000017945 */ /* 0x000fe20003800200 */
[----:B-----5:R-:W-:Y:S02]  /*1e90*/  IMAD.MOV.U32 R14, RZ, RZ, R4 ;  /* 0x000000ffff0e7224 */ /* 0x020fe400078e0004 */
[----:B------:R-:W-:Y:S02]  /*1ea0*/  IMAD.MOV.U32 R16, RZ, RZ, R5 ;  /* 0x000000ffff107224 */ /* 0x000fe400078e0005 */
[----:B------:R-:W-:Y:S01]  /*1eb0*/  VIADD R7, R6, 0x20 ;  /* 0x0000002006077836 */ /* 0x000fe20000000000 */
[----:B------:R-:W-:Y:S01]  /*1ec0*/  LOP3.LUT R6, RZ, R6, RZ, 0x33, !PT ;  /* 0x00000006ff067212 */ /* 0x000fe200078e33ff */
[----:B01----:R-:W-:Y:S02]  /*1ed0*/  IMAD.MOV.U32 R8, RZ, RZ, R2 ;  /* 0x000000ffff087224 */ /* 0x003fe400078e0002 */
[----:B------:R-:W-:Y:S01]  /*1ee0*/  IMAD.MOV.U32 R9, RZ, RZ, R3 ;  /* 0x000000ffff097224 */ /* 0x000fe200078e0003 */
[----:B------:R-:W-:Y:S01]  /*1ef0*/  ISETP.GT.AND P0, PT, R7, UR4, PT ;  /* 0x0000000407007c0c */ /* 0x000fe2000bf04270 */
[----:B------:R-:W-:-:S05]  /*1f00*/  VIADD R6, R6, UR4 ;  /* 0x0000000406067c36 */ /* 0x000fca0008000000 */
[----:B------:R-:W-:Y:S02]  /*1f10*/  SEL R7, R6, 0x1f, P0 ;  /* 0x0000001f06077807 */ /* 0x000fe40000000000 */
[----:B------:R-:W0:Y:S03]  /*1f20*/  S2R R6, SR_LANEID ;  /* 0x0000000000067919 */ /* 0x000e260000000000 */
[----:B------:R-:W-:Y:S04]  /*1f30*/  SHFL.DOWN PT, R10, R2, 0x1, R7 ;  /* 0x08200000020a7989 */ /* 0x000fe800000e0007 */
[----:B------:R-:W1:Y:S04]  /*1f40*/  SHFL.DOWN PT, R11, R3, 0x1, R7 ;  /* 0x08200000030b7989 */ /* 0x000e6800000e0007 */
[----:B------:R2:W3:Y:S04]  /*1f50*/  SHFL.DOWN PT, R13, R4, 0x1, R7 ;  /* 0x08200000040d7989 */ /* 0x0004e800000e0007 */
[----:B------:R2:W4:Y:S01]  /*1f60*/  SHFL.DOWN PT, R15, R5, 0x1, R7 ;  /* 0x08200000050f7989 */ /* 0x00052200000e0007 */
[----:B-1----:R-:W-:-:S06]  /*1f70*/  DSETP.GEU.AND P0, PT, R2, R10, PT ;  /* 0x0000000a0200722a */ /* 0x002fcc0003f0e000 */
[----:B0-----:R-:W-:-:S13]  /*1f80*/  ISETP.GE.OR P0, PT, R6, R7, !P0 ;  /* 0x000000070600720c */ /* 0x001fda0004706670 */
[----:B--234-:R-:W-:Y:S05]  /*1f90*/  @P0 BRA `(.L_x_48) ;  /* 0x0000000000380947 */ /* 0x01cfea0003800000 */
        /* <DEDUP_REMOVED lines=14> */
.L_x_48:
[----:B------:R-:W-:Y:S05]  /*2080*/  BSYNC.RECONVERGENT B1 ;  /* 0x0000000000017941 */ /* 0x000fea0003800200 */
.L_x_47:
[----:B------:R-:W-:Y:S01]  /*2090*/  SHFL.DOWN PT, R4, R8, 0x2, R7 ;  /* 0x0840000008047989 */ /* 0x000fe200000e0007 */
[----:B------:R-:W-:Y:S01]  /*20a0*/  VIADD R2, R6, 0x2 ;  /* 0x0000000206027836 */ /* 0x000fe20000000000 */
[----:B------:R-:W-:Y:S01]  /*20b0*/  BSSY.RECONVERGENT B1, `(.L_x_49) ;  /* 0x0000019000017945 */ /* 0x000fe20003800200 */
[----:B------:R-:W-:Y:S01]  /*20c0*/  IMAD.MOV.U32 R10, RZ, RZ, R14 ;  /* 0x000000ffff0a7224 */ /* 0x000fe200078e000e */
[----:B------:R-:W0:Y:S01]  /*20d0*/  SHFL.DOWN PT, R5, R9, 0x2, R7 ;  /* 0x0840000009057989 */ /* 0x000e2200000e0007 */
[----:B------:R-:W-:Y:S02]  /*20e0*/  IMAD.MOV.U32 R12, RZ, RZ, R16 ;  /* 0x000000ffff0c7224 */ /* 0x000fe400078e0010 */
[----:B------:R-:W-:Y:S01]  /*20f0*/  IMAD.MOV.U32 R3, RZ, RZ, R9 ;  /* 0x000000ffff037224 */ /* 0x000fe200078e0009 */
[----:B------:R1:W2:Y:S04]  /*2100*/  SHFL.DOWN PT, R11, R14, 0x2, R7 ;  /* 0x084000000e0b7989 */ /* 0x0002a800000e0007 */
[----:B------:R1:W3:Y:S01]  /*2110*/  SHFL.DOWN PT, R13, R16, 0x2, R7 ;  /* 0x08400000100d7989 */ /* 0x0002e200000e0007 */
[----:B0-----:R-:W-:-:S06]  /*2120*/  DSETP.GEU.AND P0, PT, R8, R4, PT ;  /* 0x000000040800722a */ /* 0x001fcc0003f0e000 */
[----:B------:R-:W-:Y:S01]  /*2130*/  ISETP.GT.OR P0, PT, R2, R7, !P0 ;  /* 0x000000070200720c */ /* 0x000fe20004704670 */
[----:B------:R-:W-:-:S12]  /*2140*/  IMAD.MOV.U32 R2, RZ, RZ, R8 ;  /* 0x000000ffff027224 */ /* 0x000fd800078e0008 */
        /* <DEDUP_REMOVED lines=15> */
.L_x_50:
[----:B------:R-:W-:Y:S05]  /*2240*/  BSYNC.RECONVERGENT B1 ;  /* 0x0000000000017941 */ /* 0x000fea0003800200 */
.L_x_49:
        /* <DEDUP_REMOVED lines=27> */
.L_x_52:
[----:B------:R-:W-:Y:S05]  /*2400*/  BSYNC.RECONVERGENT B1 ;  /* 0x0000000000017941 */ /* 0x000fea0003800200 */
.L_x_51:
        /* <DEDUP_REMOVED lines=27> */
.L_x_54:
[----:B------:R-:W-:Y:S05]  /*25c0*/  BSYNC.RECONVERGENT B1 ;  /* 0x0000000000017941 */ /* 0x000fea0003800200 */
.L_x_53:
[----:B------:R-:W-:Y:S01]  /*25d0*/  SHFL.DOWN PT, R4, R8, 0x10, R7 ;  /* 0x0a00000008047989 */ /* 0x000fe200000e0007 */
[C---:B------:R-:W-:Y:S01]  /*25e0*/  VIADD R2, R6.reuse, 0x10 ;  /* 0x0000001006027836 */ /* 0x040fe20000000000 */
[----:B------:R-:W-:Y:S01]  /*25f0*/  BSSY.RECONVERGENT B1, `(.L_x_55) ;  /* 0x000001a000017945 */ /* 0x000fe20003800200 */
[----:B------:R-:W-:Y:S01]  /*2600*/  ISETP.NE.AND P1, PT, R6, RZ, PT ;  /* 0x000000ff0600720c */ /* 0x000fe20003f25270 */
[----:B------:R-:W0:Y:S01]  /*2610*/  SHFL.DOWN PT, R5, R9, 0x10, R7 ;  /* 0x0a00000009057989 */ /* 0x000e2200000e0007 */
[----:B------:R-:W-:Y:S02]  /*2620*/  IMAD.MOV.U32 R20, RZ, RZ, R10 ;  /* 0x000000ffff147224 */ /* 0x000fe400078e000a */
[----:B------:R-:W-:Y:S01]  /*2630*/  IMAD.MOV.U32 R21, RZ, RZ, R12 ;  /* 0x000000ffff157224 */ /* 0x000fe200078e000c */
[----:B------:R1:W2:Y:S01]  /*2640*/  SHFL.DOWN PT, R11, R10, 0x10, R7 ;  /* 0x0a0000000a0b7989 */ /* 0x0002a200000e0007 */
[----:B------:R-:W-:-:S03]  /*2650*/  IMAD.MOV.U32 R3, RZ, RZ, R9 ;  /* 0x000000ffff037224 */ /* 0x000fc600078e0009 */
        /* <DEDUP_REMOVED lines=19> */
.L_x_56:
[----:B------:R-:W-:Y:S05]  /*2790*/  BSYNC.RECONVERGENT B1 ;  /* 0x0000000000017941 */ /* 0x000fea0003800200 */
.L_x_55:
[----:B------:R-:W-:Y:S04]  /*27a0*/  BSSY.RECONVERGENT B1, `(.L_x_57) ;  /* 0x000000a000017945 */ /* 0x000fe80003800200 */
[----:B------:R-:W-:Y:S05]  /*27b0*/  @P1 BRA `(.L_x_58) ;  /* 0x0000000000201947 */ /* 0x000fea0003800000 */
[----:B------:R-:W0:Y:S01]  /*27c0*/  S2R R6, SR_CgaCtaId ;  /* 0x0000000000067919 */ /* 0x000e220000008800 */
[----:B------:R-:W-:Y:S02]  /*27d0*/  MOV R5, 0x400 ;  /* 0x0000040000057802 */ /* 0x000fe40000000f00 */
[----:B------:R-:W-:-:S04]  /*27e0*/  SHF.R.U32.HI R4, RZ, 0x1, R0 ;  /* 0x00000001ff047819 */ /* 0x000fc80000011600 */
[----:B------:R-:W-:Y:S02]  /*27f0*/  LOP3.LUT R4, R4, 0x1f0, RZ, 0xc0, !PT ;  /* 0x000001f004047812 */ /* 0x000fe400078ec0ff */
[----:B0-----:R-:W-:-:S05]  /*2800*/  LEA R5, R6, R5, 0x18 ;  /* 0x0000000506057211 */ /* 0x001fca00078ec0ff */
[----:B------:R-:W-:-:S05]  /*2810*/  IMAD.IADD R5, R4, 0x1, R5 ;  /* 0x0000000104057824 */ /* 0x000fca00078e0205 */
[----:B------:R0:W-:Y:S04]  /*2820*/  STS.64 [R5+0x10], R20 ;  /* 0x0000101405007388 */ /* 0x0001e80000000a00 */
[----:B------:R0:W-:Y:S02]  /*2830*/  STS.64 [R5+0x8], R2 ;  /* 0x0000080205007388 */ /* 0x0001e40000000a00 */
.L_x_58:
[----:B------:R-:W-:Y:S05]  /*2840*/  BSYNC.RECONVERGENT B1 ;  /* 0x0000000000017941 */ /* 0x000fea0003800200 */
.L_x_57:
[----:B------:R-:W-:Y:S01]  /*2850*/  BAR.SYNC.DEFER_BLOCKING 0x0 ;  /* 0x0000000000007b1d */ /* 0x000fe20000010000 */
[----:B------:R-:W-:-:S13]  /*2860*/  ISETP.NE.AND P1, PT, R0, RZ, PT ;  /* 0x000000ff0000720c */ /* 0x000fda0003f25270 */
[----:B------:R-:W-:Y:S05]  /*2870*/  @P1 BRA `(.L_x_34) ;  /* 0x0000004800f81947 */ /* 0x000fea0003800000 */
[----:B------:R-:W-:Y:S01]  /*2880*/  UISETP.GE.AND UP0, UPT, UR4, 0x21, UPT ;  /* 0x000000210400788c */ /* 0x000fe2000bf06270 */
[----:B------:R-:W-:Y:S02]  /*2890*/  IMAD.MOV.U32 R11, RZ, RZ, R20 ;  /* 0x000000ffff0b7224 */ /* 0x000fe400078e0014 */
[----:B------:R-:W-:Y:S02]  /*28a0*/  IMAD.MOV.U32 R8, RZ, RZ, R21 ;  /* 0x000000ffff087224 */ /* 0x000fe400078e0015 */
[----:B------:R-:W-:Y:S02]  /*28b0*/  IMAD.MOV.U32 R4, RZ, RZ, R2 ;  /* 0x000000ffff047224 */ /* 0x000fe400078e0002 */
[----:B0-----:R-:W-:Y:S02]  /*28c0*/  IMAD.MOV.U32 R5, RZ, RZ, R3 ;  /* 0x000000ffff057224 */ /* 0x001fe400078e0003 */
[----:B------:R-:W-:Y:S05]  /*28d0*/  BRA.U !UP0, `(.L_x_59) ;  /* 0x00000001086c7547 */ /* 0x000fea000b800000 */
[----:B------:R-:W0:Y:S01]  /*28e0*/  S2R R5, SR_CgaCtaId ;  /* 0x0000000000057919 */ /* 0x000e220000008800 */
[----:B------:R-:W-:Y:S01]  /*28f0*/  MOV R0, 0x400 ;  /* 0x0000040000007802 */ /* 0x000fe20000000f00 */
[----:B------:R-:W-:Y:S01]  /*2900*/  BSSY.RECONVERGENT B1, `(.L_x_59) ;  /* 0x0000018000017945 */ /* 0x000fe20003800200 */
[----:B------:R-:W-:Y:S02]  /*2910*/  IMAD.MOV.U32 R11, RZ, RZ, R20 ;  /* 0x000000ffff0b7224 */ /* 0x000fe400078e0014 */
[----:B------:R-:W-:Y:S02]  /*2920*/  IMAD.MOV.U32 R8, RZ, RZ, R21 ;  /* 0x000000ffff087224 */ /* 0x000fe400078e0015 */
[----:B------:R-:W-:Y:S01]  /*2930*/  IMAD.MOV.U32 R4, RZ, RZ, R2 ;  /* 0x000000ffff047224 */ /* 0x000fe200078e0002 */
[----:B0-----:R-:W-:Y:S01]  /*2940*/  LEA R0, R5, R0, 0x18 ;  /* 0x0000000005007211 */ /* 0x001fe200078ec0ff */
[----:B------:R-:W-:-:S04]  /*2950*/  IMAD.MOV.U32 R5, RZ, RZ, R3 ;  /* 0x000000ffff057224 */ /* 0x000fc800078e0003 */
[----:B------:R-:W0:Y:S02]  /*2960*/  LDS.64 R6, [R0+0x18] ;  /* 0x0000180000067984 */ /* 0x000e240000000a00 */
[----:B0-----:R-:W-:-:S14]  /*2970*/  DSETP.GEU.AND P0, PT, R2, R6, PT ;  /* 0x000000060200722a */ /* 0x001fdc0003f0e000 */
[----:B------:R-:W-:Y:S05]  /*2980*/  @!P0 BRA `(.L_x_60) ;  /* 0x00000000003c8947 */ /* 0x000fea0003800000 */
[----:B------:R-:W0:Y:S01]  /*2990*/  LDS.64 R12, [R0+0x20] ;  /* 0x00002000000c7984 */ /* 0x000e220000000a00 */
[----:B------:R-:W-:Y:S01]  /*29a0*/  DSETP.GEU.AND P0, PT, R6, R2, PT ;  /* 0x000000020600722a */ /* 0x000fe20003f0e000 */
[----:B------:R-:W-:Y:S02]  /*29b0*/  IMAD.MOV.U32 R4, RZ, RZ, R6 ;  /* 0x000000ffff047224 */ /* 0x000fe400078e0006 */
[----:B------:R-:W-:Y:S02]  /*29c0*/  IMAD.MOV.U32 R5, RZ, RZ, R7 ;  /* 0x000000ffff057224 */ /* 0x000fe400078e0007 */
[----:B0-----:R-:W-:Y:S02]  /*29d0*/  IMAD.MOV.U32 R11, RZ, RZ, R12 ;  /* 0x000000ffff0b7224 */ /* 0x001fe400078e000c */
        /* <DEDUP_REMOVED lines=10> */
.L_x_60:
[----:B------:R-:W-:Y:S05]  /*2a80*/  BSYNC.RECONVERGENT B1 ;  /* 0x0000000000017941 */ /* 0x000fea0003800200 */
.L_x_59:
[----:B------:R-:W-:Y:S01]  /*2a90*/  UISETP.GE.AND UP0, UPT, UR4, 0x41, UPT ;  /* 0x000000410400788c */ /* 0x000fe2000bf06270 */
[----:B------:R-:W-:Y:S02]  /*2aa0*/  IMAD.MOV.U32 R9, RZ, RZ, R11 ;  /* 0x000000ffff097224 */ /* 0x000fe400078e000b */
[----:B------:R-:W-:Y:S02]  /*2ab0*/  IMAD.MOV.U32 R0, RZ, RZ, R8 ;  /* 0x000000ffff007224 */ /* 0x000fe400078e0008 */
[----:B------:R-:W-:Y:S02]  /*2ac0*/  IMAD.MOV.U32 R2, RZ, RZ, R4 ;  /* 0x000000ffff027224 */ /* 0x000fe400078e0004 */
[----:B------:R-:W-:Y:S02]  /*2ad0*/  IMAD.MOV.U32 R3, RZ, RZ, R5 ;  /* 0x000000ffff037224 */ /* 0x000fe400078e0005 */
[----:B------:R-:W-:Y:S05]  /*2ae0*/  BRA.U !UP0, `(.L_x_61) ;  /* 0x00000001086c7547 */ /* 0x000fea000b800000 */
[----:B------:R-:W0:Y:S01]  /*2af0*/  S2R R3, SR_CgaCtaId ;  /* 0x0000000000037919 */ /* 0x000e220000008800 */
[----:B------:R-:W-:Y:S01]  /*2b00*/  MOV R0, 0x400 ;  /* 0x0000040000007802 */ /* 0x000fe20000000f00 */
[----:B------:R-:W-:Y:S01]  /*2b10*/  BSSY.RECONVERGENT B1, `(.L_x_61) ;  /* 0x0000018000017945 */ /* 0x000fe20003800200 */
[----:B------:R-:W-:Y:S02]  /*2b20*/  IMAD.MOV.U32 R9, RZ, RZ, R11 ;  /* 0x000000ffff097224 */ /* 0x000fe400078e000b */
[----:B------:R-:W-:Y:S01]  /*2b30*/  IMAD.MOV.U32 R2, RZ, RZ, R4 ;  /* 0x000000ffff027224 */ /* 0x000fe200078e0004 */
[----:B0-----:R-:W-:Y:S01]  /*2b40*/  LEA R10, R3, R0, 0x18 ;  /* 0x00000000030a7211 */ /* 0x001fe200078ec0ff */
[----:B------:R-:W-:Y:S02]  /*2b50*/  IMAD.MOV.U32 R0, RZ, RZ, R8 ;  /* 0x000000ffff007224 */ /* 0x000fe400078e0008 */
[----:B------:R-:W-:Y:S02]  /*2b60*/  IMAD.MOV.U32 R3, RZ, RZ, R5 ;  /* 0x000000ffff037224 */ /* 0x000fe400078e0005 */
        /* <DEDUP_REMOVED lines=18> */
.L_x_62:
[----:B------:R-:W-:Y:S05]  /*2c90*/  BSYNC.RECONVERGENT B1 ;  /* 0x0000000000017941 */ /* 0x000fea0003800200 */
.L_x_61:
        /* <DEDUP_REMOVED lines=32> */
.L_x_64:
[----:B------:R-:W-:Y:S05]  /*2ea0*/  BSYNC.RECONVERGENT B1 ;  /* 0x0000000000017941 */ /* 0x000fea0003800200 */
.L_x_63:
        /* <DEDUP_REMOVED lines=32> */
.L_x_66:
[----:B------:R-:W-:Y:S05]  /*30b0*/  BSYNC.RECONVERGENT B1 ;  /* 0x0000000000017941 */ /* 0x000fea0003800200 */
.L_x_65:
        /* <DEDUP_REMOVED lines=32> */
.L_x_68:
[----:B------:R-:W-:Y:S05]  /*32c0*/  BSYNC.RECONVERGENT B1 ;  /* 0x0000000000017941 */ /* 0x000fea0003800200 */
.L_x_67:
        /* <DEDUP_REMOVED lines=32> */
.L_x_70:
[----:B------:R-:W-:Y:S05]  /*34d0*/  BSYNC.RECONVERGENT B1 ;  /* 0x0000000000017941 */ /* 0x000fea0003800200 */
.L_x_69:
        /* <DEDUP_REMOVED lines=16> */
[----:B------:R2:W4:Y:S01]  /*35e0*/  LDS.64 R20, [R8+0x80] ;  /* 0x0000800008147984 */ /* 0x0005220000000a00 */
[----:B------:R-:W-:Y:S01]  /*35f0*/  DSETP.GEU.AND P0, PT, R4, R6, PT ;  /* 0x000000060400722a */ /* 0x000fe20003f0e000 */
[----:B------:R-:W-:Y:S02]  /*3600*/  IMAD.MOV.U32 R2, RZ, RZ, R4 ;  /* 0x000000ffff027224 */ /* 0x000fe400078e0004 */
[----:B------:R-:W-:-:S11]  /*3610*/  IMAD.MOV.U32 R3, RZ, RZ, R5 ;  /* 0x000000ffff037224 */ /* 0x000fd600078e0005 */
[----:B--2---:R-:W-:Y:S05]  /*3620*/  @!P0 BRA `(.L_x_34) ;  /* 0x0000003c008c8947 */ /* 0x004fea0003800000 */
[CC--:B----4-:R-:W-:Y:S02]  /*3630*/  ISETP.GE.U32.AND P0, PT, R9.reuse, R20.reuse, PT ;  /* 0x000000140900720c */ /* 0x0d0fe40003f06070 */
        /* <DEDUP_REMOVED lines=8> */
.L_x_2:
[----:B------:R-:W1:Y:S01]  /*36c0*/  S2R R0, SR_TID.X ;  /* 0x0000000000007919 */ /* 0x000e620000002100 */
[----:B------:R-:W1:Y:S02]  /*36d0*/  LDC.64 R12, c[0x0][0x380] ;  /* 0x0000e000ff0c7b82 */ /* 0x000e640000000a00 */
[----:B-1----:R-:W-:-:S05]  /*36e0*/  IMAD.WIDE.U32 R12, R0, 0x10, R12 ;  /* 0x00000010000c7825 */ /* 0x002fca00078e000c */
[----:B0-----:R-:W2:Y:S04]  /*36f0*/  LDG.E.64.CONSTANT R20, desc[UR10][R12.64] ;  /* 0x0000000a0c147981 */ /* 0x001ea8000c1e9b00 */
[----:B------:R-:W3:Y:S04]  /*3700*/  LDG.E.64.CONSTANT R10, desc[UR10][R12.64+0x1000] ;  /* 0x0010000a0c0a7981 */ /* 0x000ee8000c1e9b00 */
[----:B------:R-:W4:Y:S04]  /*3710*/  LDG.E.64.CONSTANT R22, desc[UR10][R12.64+0x8] ;  /* 0x0000080a0c167981 */ /* 0x000f28000c1e9b00 */
[----:B------:R0:W5:Y:S04]  /*3720*/  LDG.E.64.CONSTANT R16, desc[UR10][R12.64+0x2000] ;  /* 0x0020000a0c107981 */ /* 0x000168000c1e9b00 */
[----:B------:R0:W5:Y:S04]  /*3730*/  LDG.E.64.CONSTANT R8, desc[UR10][R12.64+0x3000] ;  /* 0x0030000a0c087981 */ /* 0x000168000c1e9b00 */
[----:B------:R0:W5:Y:S04]  /*3740*/  LDG.E.64.CONSTANT R4, desc[UR10][R12.64+0x4000] ;  /* 0x0040000a0c047981 */ /* 0x000168000c1e9b00 */
[----:B------:R0:W5:Y:S04]  /*3750*/  LDG.E.64.CONSTANT R24, desc[UR10][R12.64+0x2008] ;  /* 0x0020080a0c187981 */ /* 0x000168000c1e9b00 */
[----:B------:R0:W5:Y:S04]  /*3760*/  LDG.E.64.CONSTANT R6, desc[UR10][R12.64+0x3008] ;  /* 0x0030080a0c067981 */ /* 0x000168000c1e9b00 */
[----:B------:R0:W5:Y:S01]  /*3770*/  LDG.E.64.CONSTANT R2, desc[UR10][R12.64+0x4008] ;  /* 0x0040080a0c027981 */ /* 0x000162000c1e9b00 */
[----:B------:R-:W-:Y:S01]  /*3780*/  BSSY.RECONVERGENT B1, `(.L_x_71) ;  /* 0x0000014000017945 */ /* 0x000fe20003800200 */
[----:B--2---:R-:W-:-:S02]  /*3790*/  IMAD.MOV.U32 R18, RZ, RZ, R20 ;  /* 0x000000ffff127224 */ /* 0x004fc400078e0014 */
[----:B------:R-:W-:Y:S01]  /*37a0*/  IMAD.MOV.U32 R19, RZ, RZ, R21 ;  /* 0x000000ffff137224 */ /* 0x000fe200078e0015 */
[----:B---3--:R-:W-:Y:S01]  /*37b0*/  DSETP.GEU.AND P0, PT, R20, R10, PT ;  /* 0x0000000a1400722a */ /* 0x008fe20003f0e000 */
[----:B----4-:R-:W-:Y:S02]  /*37c0*/  IMAD.MOV.U32 R14, RZ, RZ, R22 ;  /* 0x000000ffff0e7224 */ /* 0x010fe400078e0016 */
[----:B------:R-:W-:-:S11]  /*37d0*/  IMAD.MOV.U32 R15, RZ, RZ, R23 ;  /* 0x000000ffff0f7224 */ /* 0x000fd600078e0017 */
[----:B0-----:R-:W-:Y:S05]  /*37e0*/  @!P0 BRA `(.L_x_72) ;  /* 0x0000000000348947 */ /* 0x001fea0003800000 */
[----:B------:R0:W5:Y:S01]  /*37f0*/  LDG.E.64.CONSTANT R14, desc[UR10][R12.64+0x1008] ;  /* 0x0010080a0c0e7981 */ /* 0x000162000c1e9b00 */
[----:B------:R-:W-:Y:S01]  /*3800*/  DSETP.GEU.AND P0, PT, R10, R20, PT ;  /* 0x000000140a00722a */ /* 0x000fe20003f0e000 */
[----:B------:R-:W-:Y:S02]  /*3810*/  IMAD.MOV.U32 R18, RZ, RZ, R10 ;  /* 0x000000ffff127224 */ /* 0x000fe400078e000a */
[----:B------:R-:W-:-:S11]  /*3820*/  IMAD.MOV.U32 R19, RZ, RZ, R11 ;  /* 0x000000ffff137224 */ /* 0x000fd600078e000b */
[----:B0-----:R-:W-:Y:S05]  /*3830*/  @!P0 BRA `(.L_x_72) ;  /* 0x0000000000208947 */ /* 0x001fea0003800000 */
        /* <DEDUP_REMOVED lines=8> */
.L_x_72:
[----:B------:R-:W-:Y:S05]  /*38c0*/  BSYNC.RECONVERGENT B1 ;  /* 0x0000000000017941 */ /* 0x000fea0003800200 */
.L_x_71:
[----:B-----5:R-:W-:Y:S01]  /*38d0*/  DSETP.GEU.AND P0, PT, R18, R16, PT ;  /* 0x000000101200722a */ /* 0x020fe20003f0e000 */
[----:B------:R-:W-:Y:S01]  /*38e0*/  BSSY.RECONVERGENT B1, `(.L_x_73) ;  /* 0x0000014000017945 */ /* 0x000fe20003800200 */
[----:B------:R-:W-:Y:S02]  /*38f0*/  IMAD.MOV.U32 R21, RZ, RZ, R14 ;  /* 0x000000ffff157224 */ /* 0x000fe400078e000e */
[----:B------:R-:W-:Y:S02]  /*3900*/  IMAD.MOV.U32 R22, RZ, RZ, R15 ;  /* 0x000000ffff167224 */ /* 0x000fe400078e000f */
[----:B------:R-:W-:Y:S02]  /*3910*/  IMAD.MOV.U32 R10, RZ, RZ, R18 ;  /* 0x000000ffff0a7224 */ /* 0x000fe400078e0012 */
[----:B------:R-:W-:-:S06]  /*3920*/  IMAD.MOV.U32 R11, RZ, RZ, R19 ;  /* 0x000000ffff0b7224 */ /* 0x000fcc00078e0013 */
[----:B------:R-:W-:Y:S05]  /*3930*/  @!P0 BRA `(.L_x_74) ;  /* 0x0000000000388947 */ /* 0x000fea0003800000 */
        /* <DEDUP_REMOVED lines=14> */
.L_x_74:
[----:B------:R-:W-:Y:S05]  /*3a20*/  BSYNC.RECONVERGENT B1 ;  /* 0x0000000000017941 */ /* 0x000fea0003800200 */
.L_x_73:
[----:B------:R-:W-:Y:S01]  /*3a30*/  DSETP.GEU.AND P0, PT, R10, R8, PT ;  /* 0x000000080a00722a */ /* 0x000fe20003f0e000 */
        /* <DEDUP_REMOVED lines=20> */
.L_x_76:
[----:B------:R-:W-:Y:S05]  /*3b80*/  BSYNC.RECONVERGENT B1 ;  /* 0x0000000000017941 */ /* 0x000fea0003800200 */
.L_x_75:
        /* <DEDUP_REMOVED lines=21> */
.L_x_78:
[----:B------:R-:W-:Y:S05]  /*3ce0*/  BSYNC.RECONVERGENT B1 ;  /* 0x0000000000017941 */ /* 0x000fea0003800200 */
.L_x_77:
[----:B------:R-:W-:Y:S01]  /*3cf0*/  UISETP.GE.U32.AND UP0, UPT, UR8, 0xa00, UPT ;  /* 0x00000a000800788c */ /* 0x000fe2000bf06070 */
[----:B------:R-:W-:Y:S02]  /*3d00*/  IMAD.MOV.U32 R17, RZ, RZ, 0x500 ;  /* 0x00000500ff117424 */ /* 0x000fe400078e00ff */
[----:B------:R-:W-:-:S06]  /*3d10*/  IMAD.MOV.U32 R15, RZ, RZ, RZ ;  /* 0x000000ffff0f7224 */ /* 0x000fcc00078e00ff */
[----:B------:R-:W-:Y:S05]  /*3d20*/  BRA.U !UP0, `(.L_x_79) ;  /* 0x00000019084c7547 */ /* 0x000fea000b800000 */
[----:B------:R-:W-:Y:S01]  /*3d30*/  UIADD3 UR9, UP0, UPT, UR8, -0xa00, URZ ;  /* 0xfffff60008097890 */ /* 0x000fe2000ff1e0ff */
[----:B------:R-:W-:Y:S02]  /*3d40*/  IMAD.MOV.U32 R17, RZ, RZ, 0x500 ;  /* 0x00000500ff117424 */ /* 0x000fe400078e00ff */
[----:B------:R-:W-:Y:S01]  /*3d50*/  IMAD.MOV.U32 R15, RZ, RZ, RZ ;  /* 0x000000ffff0f7224 */ /* 0x000fe200078e00ff */
[----:B------:R-:W-:Y:S02]  /*3d60*/  ULEA.HI.X.SX32 UR8, UR8, 0xffffffff, 0x1, UP0 ;  /* 0xffffffff08087891 */ /* 0x000fe400080f0eff */
[----:B------:R-:W-:Y:S02]  /*3d70*/  UIMAD.WIDE.U32 UR12, UR9, -0x33333333, URZ ;  /* 0xcccccccd090c78a5 */ /* 0x000fe4000f8e00ff */
[----:B------:R-:W-:-:S04]  /*3d80*/  UIMAD.WIDE.U32 UR4, UR8, -0x33333333, URZ ;  /* 0xcccccccd080478a5 */ /* 0x000fc8000f8e00ff */
[----:B------:R-:W-:-:S04]  /*3d90*/  UIMAD.WIDE.U32 UR4, UP0, UR9, -0x33333334, UR4 ;  /* 0xcccccccc090478a5 */ /* 0x000fc8000f800004 */
[----:B------:R-:W-:Y:S02]  /*3da0*/  UIADD3.X UR7, UPT, UPT, URZ, URZ, URZ, UP0, !UPT ;  /* 0x000000ffff077290 */ /* 0x000fe400087fe4ff */
[----:B------:R-:W-:Y:S01]  /*3db0*/  UIADD3 URZ, UP0, UPT, UR13, UR4, URZ ;  /* 0x000000040dff7290 */ /* 0x000fe2000ff1e0ff */
[----:B------:R-:W-:-:S03]  /*3dc0*/  UMOV UR6, UR5 ;  /* 0x0000000500067c82 */ /* 0x000fc60008000000 */
[----:B------:R-:W-:Y:S02]  /*3dd0*/  UIMAD.WIDE.U32.X UR4, UR8, -0x33333334, UR6, UP0 ;  /* 0xcccccccc080478a5 */ /* 0x000fe400080e0406 */
[----:B------:R-:W-:Y:S02]  /*3de0*/  UISETP.GE.U32.AND UP0, UPT, UR9, 0x500, UPT ;  /* 0x000005000900788c */ /* 0x000fe4000bf06070 */
[----:B------:R-:W-:Y:S02]  /*3df0*/  USHF.R.U64 UR6, UR4, 0xa, UR5 ;  /* 0x0000000a04067899 */ /* 0x000fe40008001205 */
[----:B------:R-:W-:-:S09]  /*3e00*/  UISETP.GE.U32.AND.EX UP0, UPT, UR8, URZ, UPT, UP0 ;  /* 0x000000ff0800728c */ /* 0x000fd2000bf06100 */
[----:B------:R-:W-:Y:S05]  /*3e10*/  BRA.U !UP0, `(.L_x_80) ;  /* 0x0000001108107547 */ /* 0x000fea000b800000 */
[----:B------:R-:W0:Y:S01]  /*3e20*/  LDCU.64 UR8, c[0x0][0x380] ;  /* 0x00007000ff0877ac */ /* 0x000e220008000a00 */
[----:B------:R-:W-:Y:S02]  /*3e30*/  IMAD.MOV.U32 R17, RZ, RZ, 0x500 ;  /* 0x00000500ff117424 */ /* 0x000fe400078e00ff */
[----:B------:R-:W-:Y:S01]  /*3e40*/  IMAD.MOV.U32 R15, RZ, RZ, RZ ;  /* 0x000000ffff0f7224 */ /* 0x000fe200078e00ff */
[----:B------:R-:W-:-:S04]  /*3e50*/  UIADD3 UR4, UP0, UPT, UR6, 0x1, URZ ;  /* 0x0000000106047890 */ /* 0x000fc8000ff1e0ff */
[----:B------:R-:W-:Y:S02]  /*3e60*/  ULEA.HI.X UR5, UR5, URZ, URZ, 0x16, UP0 ;  /* 0x000000ff05057291 */ /* 0x000fe400080fb4ff */
[----:B------:R-:W-:Y:S02]  /*3e70*/  ULOP3.LUT UR4, UR4, 0xfffffffe, URZ, 0xc0, !UPT ;  /* 0xfffffffe04047892 */ /* 0x000fe4000f8ec0ff */
[----:B------:R-:W-:Y:S01]  /*3e80*/  ULOP3.LUT UR5, UR5, 0x7fffff, URZ, 0xc0, !UPT ;  /* 0x007fffff05057892 */ /* 0x000fe2000f8ec0ff */
[----:B0-----:R-:W-:-:S04]  /*3e90*/  LEA R10, P0, R0, UR8, 0x4 ;  /* 0x00000008000a7c11 */ /* 0x001fc8000f8020ff */
[----:B------:R-:W-:Y:S02]  /*3ea0*/  IADD3 R10, P1, PT, R10, 0xe008, RZ ;  /* 0x0000e0080a0a7810 */ /* 0x000fe40007f3e0ff */
[----:B------:R-:W-:-:S05]  /*3eb0*/  LEA.HI.X R11, R0, UR9, RZ, 0x4, P0 ;  /* 0x00000009000b7c11 */ /* 0x000fca00080f24ff */
[----:B------:R-:W-:-:S07]  /*3ec0*/  IMAD.X R11, RZ, RZ, R11, P1 ;  /* 0x000000ffff0b7224 */ /* 0x000fce00008e060b */
.L_x_101:
[----:B------:R-:W2:Y:S04]  /*3ed0*/  LDG.E.64.CONSTANT R28, desc[UR10][R10.64+-0x9008] ;  /* 0xff6ff80a0a1c7981 */ /* 0x000ea8000c1e9b00 */
[----:B------:R0:W5:Y:S04]  /*3ee0*/  LDG.E.64.CONSTANT R26, desc[UR10][R10.64+-0x8008] ;  /* 0xff7ff80a0a1a7981 */ /* 0x000168000c1e9b00 */
[----:B------:R0:W5:Y:S04]  /*3ef0*/  LDG.E.64.CONSTANT R22, desc[UR10][R10.64+-0x7008] ;  /* 0xff8ff80a0a167981 */ /* 0x000168000c1e9b00 */
[----:B------:R0:W5:Y:S04]  /*3f00*/  LDG.E.64.CONSTANT R4, desc[UR10][R10.64+-0x6008] ;  /* 0xff9ff80a0a047981 */ /* 0x000168000c1e9b00 */
[----:B------:R0:W5:Y:S04]  /*3f10*/  LDG.E.64.CONSTANT R2, desc[UR10][R10.64+-0x5008] ;  /* 0xffaff80a0a027981 */ /* 0x000168000c1e9b00 */
[----:B------:R0:W5:Y:S04]  /*3f20*/  LDG.E.64.CONSTANT R8, desc[UR10][R10.64+-0x4008] ;  /* 0xffbff80a0a087981 */ /* 0x000168000c1e9b00 */
[----:B------:R0:W5:Y:S01]  /*3f30*/  LDG.E.64.CONSTANT R6, desc[UR10][R10.64+-0x3008] ;  /* 0xffcff80a0a067981 */ /* 0x000162000c1e9b00 */
[----:B------:R-:W-:Y:S01]  /*3f40*/  UIADD3 UR4, UP0, UPT, UR4, -0x2, URZ ;  /* 0xfffffffe04047890 */ /* 0x000fe2000ff1e0ff */
[----:B------:R-:W-:Y:S01]  /*3f50*/  BSSY.RECONVERGENT B1, `(.L_x_81) ;  /* 0x0000019000017945 */ /* 0x000fe20003800200 */
[----:B------:R-:W-:-:S02]  /*3f60*/  IMAD.MOV.U32 R37, RZ, RZ, R14 ;  /* 0x000000ffff257224 */ /* 0x000fc400078e000e */
[----:B------:R-:W-:Y:S01]  /*3f70*/  UIADD3.X UR5, UPT, UPT, UR5, -0x1, URZ, UP0, !UPT ;  /* 0xffffffff05057890 */ /* 0x000fe200087fe4ff */
[----:B------:R-:W-:Y:S01]  /*3f80*/  IMAD.MOV.U32 R16, RZ, RZ, R21 ;  /* 0x000000ffff107224 */ /* 0x000fe200078e0015 */
[----:B------:R-:W-:Y:S01]  /*3f90*/  UISETP.NE.U32.AND UP0, UPT, UR4, URZ, UPT ;  /* 0x000000ff0400728c */ /* 0x000fe2000bf05070 */
[----:B------:R-:W-:Y:S02]  /*3fa0*/  IMAD.MOV.U32 R24, RZ, RZ, R18 ;  /* 0x000000ffff187224 */ /* 0x000fe400078e0012 */
[----:B------:R-:W-:Y:S01]  /*3fb0*/  IMAD.MOV.U32 R25, RZ, RZ, R19 ;  /* 0x000000ffff197224 */ /* 0x000fe200078e0013 */
[----:B------:R-:W-:Y:S01]  /*3fc0*/  UISETP.NE.AND.EX UP0, UPT, UR5, URZ, UPT, UP0 ;  /* 0x000000ff0500728c */ /* 0x000fe2000bf05300 */
        /* <DEDUP_REMOVED lines=17> */
.L_x_82:
[----:B------:R-:W-:Y:S05]  /*40e0*/  BSYNC.RECONVERGENT B1 ;  /* 0x0000000000017941 */ /* 0x000fea0003800200 */
.L_x_81:
[----:B------:R0:W5:Y:S02]  /*40f0*/  LDG.E.64.CONSTANT R18, desc[UR10][R10.64+-0x8000] ;  /* 0xff80000a0a127981 */ /* 0x000164000c1e9b00 */
[----:B-----5:R-:W-:Y:S01]  /*4100*/  DSETP.GEU.AND P0, PT, R24, R26, PT ;  /* 0x0000001a1800722a */ /* 0x020fe20003f0e000 */
[----:B------:R-:W-:Y:S01]  /*4110*/  BSSY.RECONVERGENT B1, `(.L_x_83) ;  /* 0x0000014000017945 */ /* 0x000fe20003800200 */
[----:B------:R-:W-:Y:S02]  /*4120*/  IMAD.MOV.U32 R33, RZ, RZ, R37 ;  /* 0x000000ffff217224 */ /* 0x000fe400078e0025 */
[----:B------:R-:W-:Y:S02]  /*4130*/  IMAD.MOV.U32 R35, RZ, RZ, R16 ;  /* 0x000000ffff237224 */ /* 0x000fe400078e0010 */
[----:B------:R-:W-:Y:S02]  /*4140*/  IMAD.MOV.U32 R20, RZ, RZ, R24 ;  /* 0x000000ffff147224 */ /* 0x000fe400078e0018 */
[----:B------:R-:W-:-:S06]  /*4150*/  IMAD.MOV.U32 R21, RZ, RZ, R25 ;  /* 0x000000ffff157224 */ /* 0x000fcc00078e0019 */
[----:B0-----:R-:W-:Y:S05]  /*4160*/  @!P0 BRA `(.L_x_84) ;  /* 0x0000000000388947 */ /* 0x001fea0003800000 */
        /* <DEDUP_REMOVED lines=14> */
.L_x_84:
[----:B------:R-:W-:Y:S05]  /*4250*/  BSYNC.RECONVERGENT B1 ;  /* 0x0000000000017941 */ /* 0x000fea0003800200 */
.L_x_83:
[----:B------:R0:W5:Y:S01]  /*4260*/  LDG.E.64.CONSTANT R24, desc[UR10][R10.64+-0x7000] ;  /* 0xff90000a0a187981 */ /* 0x000162000c1e9b00 */
[----:B------:R-:W-:Y:S01]  /*4270*/  DSETP.GEU.AND P0, PT, R20, R22, PT ;  /* 0x000000161400722a */ /* 0x000fe20003f0e000 */
[----:B------:R-:W-:Y:S01]  /*4280*/  BSSY.RECONVERGENT B1, `(.L_x_85) ;  /* 0x0000014000017945 */ /* 0x000fe20003800200 */
[----:B------:R-:W-:Y:S02]  /*4290*/  IMAD.MOV.U32 R29, RZ, RZ, R33 ;  /* 0x000000ffff1d7224 */ /* 0x000fe400078e0021 */
[----:B------:R-:W-:Y:S02]  /*42a0*/  IMAD.MOV.U32 R31, RZ, RZ, R35 ;  /* 0x000000ffff1f7224 */ /* 0x000fe400078e0023 */
[----:B------:R-:W-:Y:S02]  /*42b0*/  IMAD.MOV.U32 R18, RZ, RZ, R20 ;  /* 0x000000ffff127224 */ /* 0x000fe400078e0014 */
[----:B------:R-:W-:-:S06]  /*42c0*/  IMAD.MOV.U32 R19, RZ, RZ, R21 ;  /* 0x000000ffff137224 */ /* 0x000fcc00078e0015 */
[----:B0-----:R-:W-:Y:S05]  /*42d0*/  @!P0 BRA `(.L_x_86) ;  /* 0x0000000000388947 */ /* 0x001fea0003800000 */
[----:B------:R-:W-:Y:S01]  /*42e0*/  DSETP.GT.AND P0, PT, R20, R22, PT ;  /* 0x000000161400722a */ /* 0x000fe20003f04000 */
[----:B-----5:R-:W-:Y:S02]  /*42f0*/  IMAD.MOV.U32 R29, RZ, RZ, R24 ;  /* 0x000000ffff1d7224 */ /* 0x020fe400078e0018 */
        /* <DEDUP_REMOVED lines=12> */
.L_x_86:
[----:B------:R-:W-:Y:S05]  /*43c0*/  BSYNC.RECONVERGENT B1 ;  /* 0x0000000000017941 */ /* 0x000fea0003800200 */
.L_x_85:
[----:B------:R0:W5:Y:S01]  /*43d0*/  LDG.E.64.CONSTANT R22, desc[UR10][R10.64+-0x6000] ;  /* 0xffa0000a0a167981 */ /* 0x000162000c1e9b00 */
[----:B------:R-:W-:Y:S01]  /*43e0*/  DSETP.GEU.AND P0, PT, R18, R4, PT ;  /* 0x000000041200722a */ /* 0x000fe20003f0e000 */
[----:B------:R-:W-:Y:S01]  /*43f0*/  BSSY.RECONVERGENT B1, `(.L_x_87) ;  /* 0x0000014000017945 */ /* 0x000fe20003800200 */
[----:B-----5:R-:W-:Y:S02]  /*4400*/  IMAD.MOV.U32 R25, RZ, RZ, R29 ;  /* 0x000000ffff197224 */ /* 0x020fe400078e001d */
        /* <DEDUP_REMOVED lines=18> */
.L_x_88:
[----:B------:R-:W-:Y:S05]  /*4530*/  BSYNC.RECONVERGENT B1 ;  /* 0x0000000000017941 */ /* 0x000fea0003800200 */
.L_x_87:
        /* <DEDUP_REMOVED lines=22> */
.L_x_90:
[----:B------:R-:W-:Y:S05]  /*46a0*/  BSYNC.RECONVERGENT B1 ;  /* 0x0000000000017941 */ /* 0x000fea0003800200 */
.L_x_89:
[----:B------:R0:W5:Y:S04]  /*46b0*/  LDG.E.64.CONSTANT R20, desc[UR10][R10.64+-0x3000] ;  /* 0xffd0000a0a147981 */ /* 0x000168000c1e9b00 */
[----:B------:R0:W5:Y:S04]  /*46c0*/  LDG.E.64.CONSTANT R22, desc[UR10][R10.64+-0x2008] ;  /* 0xffdff80a0a167981 */ /* 0x000168000c1e9b00 */
[----:B------:R0:W5:Y:S04]  /*46d0*/  LDG.E.64.CONSTANT R24, desc[UR10][R10.64+-0x2000] ;  /* 0xffe0000a0a187981 */ /* 0x000168000c1e9b00 */
[----:B------:R0:W5:Y:S04]  /*46e0*/  LDG.E.64.CONSTANT R26, desc[UR10][R10.64+-0x1008] ;  /* 0xffeff80a0a1a7981 */ /* 0x000168000c1e9b00 */
[----:B------:R0:W5:Y:S04]  /*46f0*/  LDG.E.64.CONSTANT R28, desc[UR10][R10.64+-0x1000] ;  /* 0xfff0000a0a1c7981 */ /* 0x000168000c1e9b00 */
[----:B-----5:R0:W5:Y:S04]  /*4700*/  LDG.E.64.CONSTANT R4, desc[UR10][R10.64+-0x8] ;  /* 0xfffff80a0a047981 */ /* 0x020168000c1e9b00 */
[----:B------:R0:W5:Y:S01]  /*4710*/  LDG.E.64.CONSTANT R2, desc[UR10][R10.64] ;  /* 0x0000000a0a027981 */ /* 0x000162000c1e9b00 */
[----:B------:R-:W-:Y:S01]  /*4720*/  DSETP.GEU.AND P0, PT, R18, R8, PT ;  /* 0x000000081200722a */ /* 0x000fe20003f0e000 */
[----:B------:R-:W-:Y:S01]  /*4730*/  BSSY.RECONVERGENT B1, `(.L_x_91) ;  /* 0x0000015000017945 */ /* 0x000fe20003800200 */
[----:B------:R-:W-:-:S02]  /*4740*/  IMAD.MOV.U32 R16, RZ, RZ, R35 ;  /* 0x000000ffff107224 */ /* 0x000fc400078e0023 */
[----:B------:R-:W-:Y:S02]  /*4750*/  IMAD.MOV.U32 R14, RZ, RZ, R37 ;  /* 0x000000ffff0e7224 */ /* 0x000fe400078e0025 */
[----:B------:R-:W-:Y:S02]  /*4760*/  IMAD.MOV.U32 R30, RZ, RZ, R18 ;  /* 0x000000ffff1e7224 */ /* 0x000fe400078e0012 */
[----:B------:R-:W-:-:S06]  /*4770*/  IMAD.MOV.U32 R31, RZ, RZ, R19 ;  /* 0x000000ffff1f7224 */ /* 0x000fcc00078e0013 */
        /* <DEDUP_REMOVED lines=16> */
.L_x_92:
[----:B------:R-:W-:Y:S05]  /*4880*/  BSYNC.RECONVERGENT B1 ;  /* 0x0000000000017941 */ /* 0x000fea0003800200 */
.L_x_91:
        /* <DEDUP_REMOVED lines=21> */
.L_x_94:
[----:B------:R-:W-:Y:S05]  /*49e0*/  BSYNC.RECONVERGENT B1 ;  /* 0x0000000000017941 */ /* 0x000fea0003800200 */
.L_x_93:
        /* <DEDUP_REMOVED lines=21> */
.L_x_96:
[----:B------:R-:W-:Y:S05]  /*4b40*/  BSYNC.RECONVERGENT B1 ;  /* 0x0000000000017941 */ /* 0x000fea0003800200 */
.L_x_95:
        /* <DEDUP_REMOVED lines=21> */
.L_x_98:
[----:B------:R-:W-:Y:S05]  /*4ca0*/  BSYNC.RECONVERGENT B1 ;  /* 0x0000000000017941 */ /* 0x000fea0003800200 */
.L_x_97:
        /* <DEDUP_REMOVED lines=21> */
.L_x_100:
[----:B------:R-:W-:Y:S05]  /*4e00*/  BSYNC.RECONVERGENT B1 ;  /* 0x0000000000017941 */ /* 0x000fea0003800200 */
.L_x_99:
[----:B------:R-:W-:Y:S02]  /*4e10*/  IADD3 R17, P0, PT, R17, 0xa00, RZ ;  /* 0x00000a0011117810 */ /* 0x000fe40007f1e0ff */
[----:B------:R-:W-:-:S03]  /*4e20*/  IADD3 R10, P1, PT, R10, 0xa000, RZ ;  /* 0x0000a0000a0a7810 */ /* 0x000fc60007f3e0ff */
[----:B------:R-:W-:Y:S02]  /*4e30*/  IMAD.X R15, RZ, RZ, R15, P0 ;  /* 0x000000ffff0f7224 */ /* 0x000fe400000e060f */
[----:B------:R-:W-:Y:S01]  /*4e40*/  IMAD.X R11, RZ, RZ, R11, P1 ;  /* 0x000000ffff0b7224 */ /* 0x000fe200008e060b */
[----:B------:R-:W-:Y:S07]  /*4e50*/  BRA.U UP0, `(.L_x_101) ;  /* 0xfffffff1001c7547 */ /* 0x000fee000b83ffff */
.L_x_80:
[----:B------:R-:W-:-:S04]  /*4e60*/  ULOP3.LUT UR4, UR6, 0x1, URZ, 0xc0, !UPT ;  /* 0x0000000106047892 */ /* 0x000fc8000f8ec0ff */
[----:B------:R-:W-:-:S04]  /*4e70*/  UISETP.NE.U32.AND UP0, UPT, UR4, 0x1, UPT ;  /* 0x000000010400788c */ /* 0x000fc8000bf05070 */
[----:B------:R-:W-:-:S09]  /*4e80*/  UISETP.NE.U32.AND.EX UP0, UPT, URZ, URZ, UPT, UP0 ;  /* 0x000000ffff00728c */ /* 0x000fd2000bf05100 */
[----:B------:R-:W-:Y:S05]  /*4e90*/  BRA.U !UP0, `(.L_x_79) ;  /* 0x0000000508f07547 */ /* 0x000fea000b800000 */
[----:B------:R-:W-:-:S04]  /*4ea0*/  LEA R30, P0, R17, R12, 0x4 ;  /* 0x0000000c111e7211 */ /* 0x000fc800078020ff */
[----:B------:R-:W-:-:S05]  /*4eb0*/  LEA.HI.X R31, R17, R13, R15, 0x4, P0 ;  /* 0x0000000d111f7211 */ /* 0x000fca00000f240f */
[----:B------:R-:W2:Y:S04]  /*4ec0*/  LDG.E.64.CONSTANT R28, desc[UR10][R30.64] ;  /* 0x0000000a1e1c7981 */ /* 0x000ea8000c1e9b00 */
[----:B------:R0:W5:Y:S04]  /*4ed0*/  LDG.E.64.CONSTANT R26, desc[UR10][R30.64+0x1000] ;  /* 0x0010000a1e1a7981 */ /* 0x000168000c1e9b00 */
[----:B------:R0:W5:Y:S04]  /*4ee0*/  LDG.E.64.CONSTANT R24, desc[UR10][R30.64+0x1008] ;  /* 0x0010080a1e187981 */ /* 0x000168000c1e9b00 */
[----:B------:R0:W5:Y:S04]  /*4ef0*/  LDG.E.64.CONSTANT R22, desc[UR10][R30.64+0x2000] ;  /* 0x0020000a1e167981 */ /* 0x000168000c1e9b00 */
[----:B------:R0:W5:Y:S04]  /*4f00*/  LDG.E.64.CONSTANT R12, desc[UR10][R30.64+0x2008] ;  /* 0x0020080a1e0c7981 */ /* 0x000168000c1e9b00 */
[----:B------:R0:W5:Y:S04]  /*4f10*/  LDG.E.64.CONSTANT R10, desc[UR10][R30.64+0x3000] ;  /* 0x0030000a1e0a7981 */ /* 0x000168000c1e9b00 */
[----:B------:R0:W5:Y:S04]  /*4f20*/  LDG.E.64.CONSTANT R8, desc[UR10][R30.64+0x3008] ;  /* 0x0030080a1e087981 */ /* 0x000168000c1e9b00 */
        /* <DEDUP_REMOVED lines=24> */
.L_x_103:
[----:B------:R-:W-:Y:S05]  /*50b0*/  BSYNC.RECONVERGENT B1 ;  /* 0x0000000000017941 */ /* 0x000fea0003800200 */
.L_x_102:
        /* <DEDUP_REMOVED lines=21> */
.L_x_105:
[----:B------:R-:W-:Y:S05]  /*5210*/  BSYNC.RECONVERGENT B1 ;  /* 0x0000000000017941 */ /* 0x000fea0003800200 */
.L_x_104:
        /* <DEDUP_REMOVED lines=21> */
.L_x_107:
[----:B------:R-:W-:Y:S05]  /*5370*/  BSYNC.RECONVERGENT B1 ;  /* 0x0000000000017941 */ /* 0x000fea0003800200 */
.L_x_106:
        /* <DEDUP_REMOVED lines=21> */
.L_x_109:
[----:B------:R-:W-:Y:S05]  /*54d0*/  BSYNC.RECONVERGENT B1 ;  /* 0x0000000000017941 */ /* 0x000fea0003800200 */
.L_x_108:
[----:B------:R-:W-:Y:S01]  /*54e0*/  DSETP.GEU.AND P0, PT, R12, R6, PT ;  /* 0x000000060c00722a */ /* 0x000fe20003f0e000 */
[----:B------:R-:W-:Y:S01]  /*54f0*/  BSSY.RECONVERGENT B1, `(.L_x_110) ;  /* 0x0000015000017945 */ /* 0x000fe20003800200 */
[----:B------:R-:W-:Y:S01]  /*5500*/  IADD3 R17, P2, PT, R17, 0x500, RZ ;  /* 0x0000050011117810 */ /* 0x000fe20007f5e0ff */
[----:B------:R-:W-:Y:S02]  /*5510*/  IMAD.MOV.U32 R14, RZ, RZ, R23 ;  /* 0x000000ffff0e7224 */ /* 0x000fe400078e0017 */
[----:B------:R-:W-:Y:S02]  /*5520*/  IMAD.MOV.U32 R21, RZ, RZ, R25 ;  /* 0x000000ffff157224 */ /* 0x000fe400078e0019 */
[----:B------:R-:W-:Y:S02]  /*5530*/  IMAD.MOV.U32 R18, RZ, RZ, R12 ;  /* 0x000000ffff127224 */ /* 0x000fe400078e000c */
[----:B------:R-:W-:-:S05]  /*5540*/  IMAD.MOV.U32 R19, RZ, RZ, R13 ;  /* 0x000000ffff137224 */ /* 0x000fca00078e000d */
        /* <DEDUP_REMOVED lines=15> */
.L_x_111:
[----:B------:R-:W-:Y:S05]  /*5640*/  BSYNC.RECONVERGENT B1 ;  /* 0x0000000000017941 */ /* 0x000fea0003800200 */
.L_x_110:
[----:B------:R-:W-:-:S07]  /*5650*/  IMAD.X R15, RZ, RZ, R15, P2 ;  /* 0x000000ffff0f7224 */ /* 0x000fce00010e060f */
.L_x_79:
[----:B------:R-:W0:Y:S02]  /*5660*/  LDCU UR4, c[0x0][0x390] ;  /* 0x00007200ff0477ac */ /* 0x000e240008000800 */
[----:B0-----:R-:W-:Y:S02]  /*5670*/  USHF.R.S32.HI UR5, URZ, 0x1f, UR4 ;  /* 0x0000001fff057899 */ /* 0x001fe40008011404 */
[----:B------:R-:W-:-:S04]  /*5680*/  ISETP.GE.U32.AND P0, PT, R17, UR4, PT ;  /* 0x0000000411007c0c */ /* 0x000fc8000bf06070 */
[----:B------:R-:W-:-:S13]  /*5690*/  ISETP.GE.AND.EX P0, PT, R15, UR5, PT, P0 ;  /* 0x000000050f007c0c */ /* 0x000fda000bf06300 */
[----:B------:R-:W-:Y:S05]  /*56a0*/  @P0 BRA `(.L_x_112) ;  /* 0x00000008008c0947 */ /* 0x000fea0003800000 */
[----:B------:R-:W-:Y:S01]  /*56b0*/  IADD3 R3, PT, PT, -R17, UR4, RZ ;  /* 0x0000000411037c10 */ /* 0x000fe2000fffe1ff */
[----:B------:R-:W-:Y:S03]  /*56c0*/  BSSY.RECONVERGENT B1, `(.L_x_112) ;  /* 0x00000a1000017945 */ /* 0x000fe60003800200 */
[----:B------:R-:W-:-:S13]  /*56d0*/  ISETP.GE.AND P0, PT, R0, R3, PT ;  /* 0x000000030000720c */ /* 0x000fda0003f06270 */
[----:B------:R-:W-:Y:S05]  /*56e0*/  @P0 BRA `(.L_x_113) ;  /* 0x0000000800780947 */ /* 0x000fea0003800000 */
[----:B------:R-:W-:Y:S01]  /*56f0*/  LOP3.LUT R2, RZ, R0, RZ, 0x33, !PT ;  /* 0x00000000ff027212 */ /* 0x000fe200078e33ff */
[----:B------:R-:W-:Y:S03]  /*5700*/  BSSY.RECONVERGENT B2, `(.L_x_114) ;  /* 0x000002e000027945 */ /* 0x000fe60003800200 */
[----:B------:R-:W-:-:S04]  /*5710*/  IADD3 R16, PT, PT, -R17, UR4, R2 ;  /* 0x0000000411107c10 */ /* 0x000fc8000fffe102 */
[----:B------:R-:W-:-:S04]  /*5720*/  LOP3.LUT R2, R16, 0x300, RZ, 0xc0, !PT ;  /* 0x0000030010027812 */ /* 0x000fc800078ec0ff */
[----:B------:R-:W-:Y:S01]  /*5730*/  ISETP.NE.AND P0, PT, R2, 0x300, PT ;  /* 0x000003000200780c */ /* 0x000fe20003f05270 */
[----:B------:R-:W-:-:S12]  /*5740*/  IMAD.MOV.U32 R2, RZ, RZ, R0 ;  /* 0x000000ffff027224 */ /* 0x000fd800078e0000 */
[----:B------:R-:W-:Y:S05]  /*5750*/  @!P0 BRA `(.L_x_115) ;  /* 0x0000000000a08947 */ /* 0x000fea0003800000 */
[----:B------:R-:W0:Y:S01]  /*5760*/  LDCU.64 UR6, c[0x0][0x380] ;  /* 0x00007000ff0677ac */ /* 0x000e220008000a00 */
[----:B------:R-:W-:Y:S02]  /*5770*/  IADD3 R5, P0, PT, R0, R17, RZ ;  /* 0x0000001100057210 */ /* 0x000fe40007f1e0ff */
[----:B------:R-:W-:-:S03]  /*5780*/  LEA.HI R2, R16, 0x1, RZ, 0x18 ;  /* 0x0000000110027811 */ /* 0x000fc600078fc0ff */
[----:B------:R-:W-:Y:S01]  /*5790*/  IMAD.X R6, RZ, RZ, R15, P0 ;  /* 0x000000ffff067224 */ /* 0x000fe200000e060f */
[----:B------:R-:W-:Y:S01]  /*57a0*/  LOP3.LUT R4, R2, 0x3, RZ, 0xc0, !PT ;  /* 0x0000000302047812 */ /* 0x000fe200078ec0ff */
[----:B------:R-:W-:-:S04]  /*57b0*/  IMAD.MOV.U32 R2, RZ, RZ, R0 ;  /* 0x000000ffff027224 */ /* 0x000fc800078e0000 */
[----:B------:R-:W-:Y:S01]  /*57c0*/  IMAD.MOV R10, RZ, RZ, -R4 ;  /* 0x000000ffff0a7224 */ /* 0x000fe200078e0a04 */
[----:B0-----:R-:W-:-:S04]  /*57d0*/  LEA R12, P1, R5, UR6, 0x4 ;  /* 0x00000006050c7c11 */ /* 0x001fc8000f8220ff */
[----:B------:R-:W-:-:S09]  /*57e0*/  LEA.HI.X R5, R5, UR7, R6, 0x4, P1 ;  /* 0x0000000705057c11 */ /* 0x000fd200088f2406 */
.L_x_118:
[----:B------:R-:W-:-:S05]  /*57f0*/  IMAD.MOV.U32 R4, RZ, RZ, R12 ;  /* 0x000000ffff047224 */ /* 0x000fca00078e000c */
[----:B------:R-:W2:Y:S01]  /*5800*/  LDG.E.64.CONSTANT R8, desc[UR10][R4.64] ;  /* 0x0000000a04087981 */ /* 0x000ea2000c1e9b00 */
[----:B------:R-:W-:Y:S01]  /*5810*/  VIADD R10, R10, 0x1 ;  /* 0x000000010a0a7836 */ /* 0x000fe20000000000 */
[----:B------:R-:W-:Y:S01]  /*5820*/  BSSY.RECONVERGENT B3, `(.L_x_116) ;  /* 0x0000018000037945 */ /* 0x000fe20003800200 */
[----:B------:R-:W-:-:S03]  /*5830*/  IADD3 R12, P3, PT, R4, 0x1000, RZ ;  /* 0x00001000040c7810 */ /* 0x000fc60007f7e0ff */
[----:B------:R-:W-:Y:S01]  /*5840*/  ISETP.NE.AND P2, PT, R10, RZ, PT ;  /* 0x000000ff0a00720c */ /* 0x000fe20003f45270 */
[----:B--2---:R-:W-:-:S14]  /*5850*/  DSETP.GEU.AND P0, PT, R18, R8, PT ;  /* 0x000000081200722a */ /* 0x004fdc0003f0e000 */
        /* <DEDUP_REMOVED lines=20> */
.L_x_117:
[----:B------:R-:W-:Y:S05]  /*59a0*/  BSYNC.RECONVERGENT B3 ;  /* 0x0000000000037941 */ /* 0x000fea0003800200 */
.L_x_116:
[----:B------:R-:W-:Y:S02]  /*59b0*/  IMAD.X R5, RZ, RZ, R5, P3 ;  /* 0x000000ffff057224 */ /* 0x000fe400018e0605 */
[----:B------:R-:W-:Y:S01]  /*59c0*/  VIADD R2, R2, 0x100 ;  /* 0x0000010002027836 */ /* 0x000fe20000000000 */
[----:B------:R-:W-:Y:S06]  /*59d0*/  @P2 BRA `(.L_x_118) ;  /* 0xfffffffc00842947 */ /* 0x000fec000383ffff */
.L_x_115:
[----:B------:R-:W-:Y:S05]  /*59e0*/  BSYNC.RECONVERGENT B2 ;  /* 0x0000000000027941 */ /* 0x000fea0003800200 */
.L_x_114:
[----:B------:R-:W-:-:S13]  /*59f0*/  ISETP.GE.U32.AND P0, PT, R16, 0x300, PT ;  /* 0x000003001000780c */ /* 0x000fda0003f06070 */
[----:B------:R-:W-:Y:S05]  /*5a00*/  @!P0 BRA `(.L_x_113) ;  /* 0x0000000400b08947 */ /* 0x000fea0003800000 */
[----:B------:R-:W0:Y:S01]  /*5a10*/  LDCU.64 UR6, c[0x0][0x380] ;  /* 0x00007000ff0677ac */ /* 0x000e220008000a00 */
[----:B------:R-:W-:-:S05]  /*5a20*/  IADD3 R5, P0, PT, R2, R17, RZ ;  /* 0x0000001102057210 */ /* 0x000fca0007f1e0ff */
[----:B------:R-:W-:Y:S01]  /*5a30*/  IMAD.X R6, RZ, RZ, R15, P0 ;  /* 0x000000ffff067224 */ /* 0x000fe200000e060f */
[----:B0-----:R-:W-:-:S04]  /*5a40*/  LEA R4, P1, R5, UR6, 0x4 ;  /* 0x0000000605047c11 */ /* 0x001fc8000f8220ff */
[----:B------:R-:W-:Y:S02]  /*5a50*/  IADD3 R4, P0, PT, R4, 0x3008, RZ ;  /* 0x0000300804047810 */ /* 0x000fe40007f1e0ff */
[----:B------:R-:W-:-:S05]  /*5a60*/  LEA.HI.X R5, R5, UR7, R6, 0x4, P1 ;  /* 0x0000000705057c11 */ /* 0x000fca00088f2406 */
[----:B------:R-:W-:-:S07]  /*5a70*/  IMAD.X R5, RZ, RZ, R5, P0 ;  /* 0x000000ffff057224 */ /* 0x000fce00000e0605 */
.L_x_127:
[----:B------:R-:W2:Y:S04]  /*5a80*/  LDG.E.64.CONSTANT R16, desc[UR10][R4.64+-0x3008] ;  /* 0xffcff80a04107981 */ /* 0x000ea8000c1e9b00 */
        /* <DEDUP_REMOVED lines=25> */
.L_x_120:
[----:B------:R-:W-:Y:S05]  /*5c20*/  BSYNC.RECONVERGENT B2 ;  /* 0x0000000000027941 */ /* 0x000fea0003800200 */
.L_x_119:
        /* <DEDUP_REMOVED lines=22> */
.L_x_122:
[----:B------:R-:W-:Y:S05]  /*5d90*/  BSYNC.RECONVERGENT B2 ;  /* 0x0000000000027941 */ /* 0x000fea0003800200 */
.L_x_121:
        /* <DEDUP_REMOVED lines=22> */
.L_x_124:
[----:B------:R-:W-:Y:S05]  /*5f00*/  BSYNC.RECONVERGENT B2 ;  /* 0x0000000000027941 */ /* 0x000fea0003800200 */
.L_x_123:
        /* <DEDUP_REMOVED lines=22> */
.L_x_126:
[----:B------:R-:W-:Y:S05]  /*6070*/  BSYNC.RECONVERGENT B2 ;  /* 0x0000000000027941 */ /* 0x000fea0003800200 */
.L_x_125:
[----:B------:R-:W-:Y:S01]  /*6080*/  VIADD R2, R2, 0x400 ;  /* 0x0000040002027836 */ /* 0x000fe20000000000 */
[----:B------:R-:W-:-:S04]  /*6090*/  IADD3 R4, P1, PT, R4, 0x4000, RZ ;  /* 0x0000400004047810 */ /* 0x000fc80007f3e0ff */
[----:B------:R-:W-:Y:S01]  /*60a0*/  ISETP.GE.AND P0, PT, R2, R3, PT ;  /* 0x000000030200720c */ /* 0x000fe20003f06270 */
[----:B------:R-:W-:-:S12]  /*60b0*/  IMAD.X R5, RZ, RZ, R5, P1 ;  /* 0x000000ffff057224 */ /* 0x000fd800008e0605 */
[----:B------:R-:W-:Y:S05]  /*60c0*/  @!P0 BRA `(.L_x_127) ;  /* 0xfffffff8006c8947 */ /* 0x000fea000383ffff */
.L_x_113:
[----:B------:R-:W-:Y:S05]  /*60d0*/  BSYNC.RECONVERGENT B1 ;  /* 0x0000000000017941 */ /* 0x000fea0003800200 */
.L_x_112:
[----:B------:R-:W0:Y:S01]  /*60e0*/  S2R R2, SR_LANEID ;  /* 0x0000000000027919 */ /* 0x000e220000000000 */
[----:B------:R-:W-:Y:S01]  /*60f0*/  BSSY.RECONVERGENT B1, `(.L_x_128) ;  /* 0x000001a000017945 */ /* 0x000fe20003800200 */
[----:B------:R-:W-:Y:S01]  /*6100*/  IMAD.MOV.U32 R3, RZ, RZ, R14 ;  /* 0x000000ffff037224 */ /* 0x000fe200078e000e */
[----:B------:R-:W-:Y:S01]  /*6110*/  SHFL.DOWN PT, R6, R18, 0x1, 0x1f ;  /* 0x08201f0012067f89 */ /* 0x000fe200000e0000 */
[----:B------:R-:W-:Y:S02]  /*6120*/  IMAD.MOV.U32 R12, RZ, RZ, R21 ;  /* 0x000000ffff0c7224 */ /* 0x000fe400078e0015 */
[----:B------:R-:W-:Y:S01]  /*6130*/  IMAD.MOV.U32 R4, RZ, RZ, R18 ;  /* 0x000000ffff047224 */ /* 0x000fe200078e0012 */
[----:B------:R-:W1:Y:S01]  /*6140*/  SHFL.DOWN PT, R7, R19, 0x1, 0x1f ;  /* 0x08201f0013077f89 */ /* 0x000e6200000e0000 */
[----:B------:R-:W-:-:S03]  /*6150*/  IMAD.MOV.U32 R5, RZ, RZ, R19 ;  /* 0x000000ffff057224 */ /* 0x000fc600078e0013 */
[----:B------:R2:W3:Y:S04]  /*6160*/  SHFL.DOWN PT, R9, R14, 0x1, 0x1f ;  /* 0x08201f000e097f89 */ /* 0x0004e800000e0000 */
[----:B------:R2:W4:Y:S01]  /*6170*/  SHFL.DOWN PT, R8, R21, 0x1, 0x1f ;  /* 0x08201f0015087f89 */ /* 0x00052200000e0000 */
[----:B-1----:R-:W-:-:S06]  /*6180*/  DSETP.GEU.AND P0, PT, R18, R6, PT ;  /* 0x000000061200722a */ /* 0x002fcc0003f0e000 */
[----:B0-----:R-:W-:-:S13]  /*6190*/  ISETP.GT.OR P0, PT, R2, 0x1e, !P0 ;  /* 0x0000001e0200780c */ /* 0x001fda0004704670 */
[----:B--234-:R-:W-:Y:S05]  /*61a0*/  @P0 BRA `(.L_x_129) ;  /* 0x0000000000380947 */ /* 0x01cfea0003800000 */
        /* <DEDUP_REMOVED lines=14> */
.L_x_129:
[----:B------:R-:W-:Y:S05]  /*6290*/  BSYNC.RECONVERGENT B1 ;  /* 0x0000000000017941 */ /* 0x000fea0003800200 */
.L_x_128:
        /* <DEDUP_REMOVED lines=26> */
.L_x_131:
[----:B------:R-:W-:Y:S05]  /*6440*/  BSYNC.RECONVERGENT B1 ;  /* 0x0000000000017941 */ /* 0x000fea0003800200 */
.L_x_130:
        /* <DEDUP_REMOVED lines=26> */
.L_x_133:
[----:B------:R-:W-:Y:S05]  /*65f0*/  BSYNC.RECONVERGENT B1 ;  /* 0x0000000000017941 */ /* 0x000fea0003800200 */
.L_x_132:
        /* <DEDUP_REMOVED lines=26> */
.L_x_135:
[----:B------:R-:W-:Y:S05]  /*67a0*/  BSYNC.RECONVERGENT B1 ;  /* 0x0000000000017941 */ /* 0x000fea0003800200 */
.L_x_134:
[----:B------:R-:W-:Y:S01]  /*67b0*/  SHFL.DOWN PT, R4, R6, 0x10, 0x1f ;  /* 0x0a001f0006047f89 */ /* 0x000fe200000e0000 */
[----:B------:R-:W-:Y:S01]  /*67c0*/  BSSY.RECONVERGENT B1, `(.L_x_136) ;  /* 0x000001a000017945 */ /* 0x000fe20003800200 */
[----:B------:R-:W-:Y:S01]  /*67d0*/  ISETP.NE.AND P1, PT, R2, RZ, PT ;  /* 0x000000ff0200720c */ /* 0x000fe20003f25270 */
[----:B------:R-:W-:Y:S01]  /*67e0*/  IMAD.MOV.U32 R20, RZ, RZ, R10 ;  /* 0x000000ffff147224 */ /* 0x000fe200078e000a */
[----:B------:R-:W0:Y:S01]  /*67f0*/  SHFL.DOWN PT, R5, R7, 0x10, 0x1f ;  /* 0x0a001f0007057f89 */ /* 0x000e2200000e0000 */
[----:B------:R-:W-:Y:S02]  /*6800*/  IMAD.MOV.U32 R21, RZ, RZ, R11 ;  /* 0x000000ffff157224 */ /* 0x000fe400078e000b */
[----:B------:R-:W-:Y:S01]  /*6810*/  IMAD.MOV.U32 R3, RZ, RZ, R7 ;  /* 0x000000ffff037224 */ /* 0x000fe200078e0007 */
[----:B------:R1:W2:Y:S04]  /*6820*/  SHFL.DOWN PT, R9, R10, 0x10, 0x1f ;  /* 0x0a001f000a097f89 */ /* 0x0002a800000e0000 */
[----:B------:R1:W3:Y:S01]  /*6830*/  SHFL.DOWN PT, R8, R11, 0x10, 0x1f ;  /* 0x0a001f000b087f89 */ /* 0x0002e200000e0000 */
[----:B0-----:R-:W-:-:S06]  /*6840*/  DSETP.GEU.AND P0, PT, R6, R4, PT ;  /* 0x000000040600722a */ /* 0x001fcc0003f0e000 */
[----:B------:R-:W-:Y:S01]  /*6850*/  ISETP.GT.OR P0, PT, R2, 0xf, !P0 ;  /* 0x0000000f0200780c */ /* 0x000fe20004704670 */
        /* <DEDUP_REMOVED lines=16> */
.L_x_137:
[----:B------:R-:W-:Y:S05]  /*6960*/  BSYNC.RECONVERGENT B1 ;  /* 0x0000000000017941 */ /* 0x000fea0003800200 */
.L_x_136:
        /* <DEDUP_REMOVED lines=10> */
.L_x_139:
[----:B------:R-:W-:Y:S05]  /*6a10*/  BSYNC.RECONVERGENT B1 ;  /* 0x0000000000017941 */ /* 0x000fea0003800200 */
.L_x_138:
[----:B------:R-:W-:Y:S01]  /*6a20*/  BAR.SYNC.DEFER_BLOCKING 0x0 ;  /* 0x0000000000007b1d */ /* 0x000fe20000010000 */
[----:B------:R-:W-:-:S13]  /*6a30*/  ISETP.NE.AND P1, PT, R0, RZ, PT ;  /* 0x000000ff0000720c */ /* 0x000fda0003f25270 */
[----:B------:R-:W-:Y:S05]  /*6a40*/  @P1 BRA `(.L_x_34) ;  /* 0x0000000800841947 */ /* 0x000fea0003800000 */
[----:B0-----:R-:W0:Y:S01]  /*6a50*/  S2R R5, SR_CgaCtaId ;  /* 0x0000000000057919 */ /* 0x001e220000008800 */
[----:B------:R-:W-:Y:S01]  /*6a60*/  MOV R0, 0x400 ;  /* 0x0000040000007802 */ /* 0x000fe20000000f00 */
[----:B------:R-:W-:Y:S01]  /*6a70*/  BSSY.RECONVERGENT B1, `(.L_x_140) ;  /* 0x000001a000017945 */ /* 0x000fe20003800200 */
[----:B------:R-:W-:Y:S02]  /*6a80*/  IMAD.MOV.U32 R33, RZ, RZ, R20 ;  /* 0x000000ffff217224 */ /* 0x000fe400078e0014 */
[----:B------:R-:W-:Y:S02]  /*6a90*/  IMAD.MOV.U32 R31, RZ, RZ, R21 ;  /* 0x000000ffff1f7224 */ /* 0x000fe400078e0015 */
[----:B------:R-:W-:Y:S02]  /*6aa0*/  IMAD.MOV.U32 R28, RZ, RZ, R2 ;  /* 0x000000ffff1c7224 */ /* 0x000fe400078e0002 */
[----:B------:R-:W-:Y:S01]  /*6ab0*/  IMAD.MOV.U32 R29, RZ, RZ, R3 ;  /* 0x000000ffff1d7224 */ /* 0x000fe200078e0003 */
[----:B0-----:R-:W-:-:S05]  /*6ac0*/  LEA R0, R5, R0, 0x18 ;  /* 0x0000000005007211 */ /* 0x001fca00078ec0ff */
[----:B------:R-:W0:Y:S04]  /*6ad0*/  LDS.64 R16, [R0+0x18] ;  /* 0x0000180000107984 */ /* 0x000e280000000a00 */
[----:B------:R1:W2:Y:S04]  /*6ae0*/  LDS.128 R12, [R0+0x40] ;  /* 0x00004000000c7984 */ /* 0x0002a80000000c00 */
[----:B------:R1:W3:Y:S04]  /*6af0*/  LDS.128 R8, [R0+0x50] ;  /* 0x0000500000087984 */ /* 0x0002e80000000c00 */
[----:B------:R1:W4:Y:S01]  /*6b00*/  LDS.128 R4, [R0+0x20] ;  /* 0x0000200000047984 */ /* 0x0003220000000c00 */
[----:B0-----:R-:W-:-:S14]  /*6b10*/  DSETP.GEU.AND P0, PT, R2, R16, PT ;  /* 0x000000100200722a */ /* 0x001fdc0003f0e000 */
[----:B-1234-:R-:W-:Y:S05]  /*6b20*/  @!P0 BRA `(.L_x_141) ;  /* 0x0000000000388947 */ /* 0x01efea0003800000 */
        /* <DEDUP_REMOVED lines=14> */
.L_x_141:
[----:B------:R-:W-:Y:S05]  /*6c10*/  BSYNC.RECONVERGENT B1 ;  /* 0x0000000000017941 */ /* 0x000fea0003800200 */
.L_x_140:
        /* <DEDUP_REMOVED lines=24> */
.L_x_143:
[----:B------:R-:W-:Y:S05]  /*6da0*/  BSYNC.RECONVERGENT B1 ;  /* 0x0000000000017941 */ /* 0x000fea0003800200 */
.L_x_142:
        /* <DEDUP_REMOVED lines=21> */
.L_x_145:
[----:B------:R-:W-:Y:S05]  /*6f00*/  BSYNC.RECONVERGENT B1 ;  /* 0x0000000000017941 */ /* 0x000fea0003800200 */
.L_x_144:
        /* <DEDUP_REMOVED lines=21> */
.L_x_147:
[----:B------:R-:W-:Y:S05]  /*7060*/  BSYNC.RECONVERGENT B1 ;  /* 0x0000000000017941 */ /* 0x000fea0003800200 */
.L_x_146:
        /* <DEDUP_REMOVED lines=21> */
.L_x_149:
[----:B------:R-:W-:Y:S05]  /*71c0*/  BSYNC.RECONVERGENT B1 ;  /* 0x0000000000017941 */ /* 0x000fea0003800200 */
.L_x_148:
        /* <DEDUP_REMOVED lines=21> */
.L_x_151:
[----:B------:R-:W-:Y:S05]  /*7320*/  BSYNC.RECONVERGENT B1 ;  /* 0x0000000000017941 */ /* 0x000fea0003800200 */
.L_x_150:
[----:B--2---:R-:W-:Y:S01]  /*7330*/  DSETP.GEU.AND P0, PT, R6, R18, PT ;  /* 0x000000120600722a */ /* 0x004fe20003f0e000 */
[----:B------:R-:W-:Y:S02]  /*7340*/  IMAD.MOV.U32 R20, RZ, RZ, R9 ;  /* 0x000000ffff147224 */ /* 0x000fe400078e0009 */
[----:B------:R-:W-:Y:S02]  /*7350*/  IMAD.MOV.U32 R21, RZ, RZ, R8 ;  /* 0x000000ffff157224 */ /* 0x000fe400078e0008 */
[----:B------:R-:W-:Y:S02]  /*7360*/  IMAD.MOV.U32 R2, RZ, RZ, R6 ;  /* 0x000000ffff027224 */ /* 0x000fe400078e0006 */
[----:B------:R-:W-:-:S07]  /*7370*/  IMAD.MOV.U32 R3, RZ, RZ, R7 ;  /* 0x000000ffff037224 */ /* 0x000fce00078e0007 */
[----:B------:R-:W-:Y:S05]  /*7380*/  @!P0 BRA `(.L_x_34) ;  /* 0x0000000000348947 */ /* 0x000fea0003800000 */
[----:B------:R2:W1:Y:S01]  /*7390*/  LDS.64 R20, [R0+0x80] ;  /* 0x0000800000147984 */ /* 0x0004620000000a00 */
[----:B------:R-:W-:Y:S01]  /*73a0*/  DSETP.GEU.AND P0, PT, R18, R6, PT ;  /* 0x000000061200722a */ /* 0x000fe20003f0e000 */
[----:B------:R-:W-:Y:S02]  /*73b0*/  IMAD.MOV.U32 R2, RZ, RZ, R18 ;  /* 0x000000ffff027224 */ /* 0x000fe400078e0012 */
[----:B------:R-:W-:-:S11]  /*73c0*/  IMAD.MOV.U32 R3, RZ, RZ, R19 ;  /* 0x000000ffff037224 */ /* 0x000fd600078e0013 */
[----:B--2---:R-:W-:Y:S05]  /*73d0*/  @!P0 BRA `(.L_x_34) ;  /* 0x0000000000208947 */ /* 0x004fea0003800000 */
[CC--:B-1----:R-:W-:Y:S02]  /*73e0*/  ISETP.GE.U32.AND P0, PT, R9.reuse, R20.reuse, PT ;  /* 0x000000140900720c */ /* 0x0c2fe40003f06070 */
[----:B------:R-:W-:Y:S02]  /*73f0*/  ISETP.LT.U32.AND P2, PT, R9, R20, PT ;  /* 0x000000140900720c */ /* 0x000fe40003f41070 */
[CC--:B------:R-:W-:Y:S02]  /*7400*/  ISETP.GE.AND.EX P0, PT, R8.reuse, R21.reuse, PT, P0 ;  /* 0x000000150800720c */ /* 0x0c0fe40003f06300 */
[----:B------:R-:W-:Y:S02]  /*7410*/  ISETP.LT.AND.EX P2, PT, R8, R21, PT, P2 ;  /* 0x000000150800720c */ /* 0x000fe40003f41320 */
[----:B------:R-:W-:Y:S02]  /*7420*/  FSEL R2, R6, R18, !P0 ;  /* 0x0000001206027208 */ /* 0x000fe40004000000 */
[----:B------:R-:W-:-:S02]  /*7430*/  FSEL R3, R7, R19, !P0 ;  /* 0x0000001307037208 */ /* 0x000fc40004000000 */
[----:B------:R-:W-:Y:S02]  /*7440*/  SEL R20, R9, R20, P2 ;  /* 0x0000001409147207 */ /* 0x000fe40001000000 */
[----:B------:R-:W-:-:S07]  /*7450*/  SEL R21, R8, R21, P2 ;  /* 0x0000001508157207 */ /* 0x000fce0001000000 */
.L_x_34:
[----:B------:R-:W-:Y:S05]  /*7460*/  BSYNC.RECONVERGENT B0 ;  /* 0x0000000000007941 */ /* 0x000fea0003800200 */
.L_x_1:
[----:B------:R-:W-:Y:S05]  /*7470*/  @P1 EXIT ;  /* 0x000000000000194d */ /* 0x000fea0003800000 */
[----:B01----:R-:W0:Y:S02]  /*7480*/  LDC.64 R4, c[0x0][0x388] ;  /* 0x0000e200ff047b82 */ /* 0x003e240000000a00 */
[----:B0-----:R-:W-:Y:S04]  /*7490*/  STG.E.64 desc[UR10][R4.64], R2 ;  /* 0x0000000204007986 */ /* 0x001fe8000c101b0a */
[----:B---34-:R-:W-:Y:S01]  /*74a0*/  STG.E.64 desc[UR10][R4.64+0x8], R20 ;  /* 0x0000081404007986 */ /* 0x018fe2000c101b0a */
[----:B------:R-:W-:Y:S05]  /*74b0*/  EXIT ;  /* 0x000000000000794d */ /* 0x000fea0003800000 */
.L_x_152:
        /* <DEDUP_REMOVED lines=12> */
.L_x_826:


//--------------------- .text._ZN6thrust24THRUST_300001_SM_1000_NS8cuda_cub4core6detail13_kernel_agentINS1_8__reduce10DrainAgentIlEEJN3cub18CUB_300001_SM_10009GridQueueIyEElEEEvDpT0_ --------------------------
	.section	.text._ZN6thrust24THRUST_300001_SM_1000_NS8cuda_cub4core6detail13_kernel_agentINS1_8__reduce10DrainAgentIlEEJN3cub18CUB_300001_SM_10009GridQueueIyEElEEEvDpT0_,"ax",@progbits
	.align	128
        .global         _ZN6thrust24THRUST_300001_SM_1000_NS8cuda_cub4core6detail13_kernel_agentINS1_8__reduce10DrainAgentIlEEJN3cub18CUB_300001_SM_10009GridQueueIyEElEEEvDpT0_
        .type           _ZN6thrust24THRUST_300001_SM_1000_NS8cuda_cub4core6detail13_kernel_agentINS1_8__reduce10DrainAgentIlEEJN3cub18CUB_300001_SM_10009GridQueueIyEElEEEvDpT0_,@function
        .size           _ZN6thrust24THRUST_300001_SM_1000_NS8cuda_cub4core6detail13_kernel_agentINS1_8__reduce10DrainAgentIlEEJN3cub18CUB_300001_SM_10009GridQueueIyEElEEEvDpT0_,(.L_x_827 - _ZN6thrust24THRUST_300001_SM_1000_NS8cuda_cub4core6detail13_kernel_agentINS1_8__reduce10DrainAgentIlEEJN3cub18CUB_300001_SM_10009GridQueueIyEElEEEvDpT0_)
        .other          _ZN6thrust24THRUST_300001_SM_1000_NS8cuda_cub4core6detail13_kernel_agentINS1_8__reduce10DrainAgentIlEEJN3cub18CUB_300001_SM_10009GridQueueIyEElEEEvDpT0_,@"STO_CUDA_ENTRY STV_DEFAULT"
_ZN6thrust24THRUST_300001_SM_1000_NS8cuda_cub4core6detail13_kernel_agentINS1_8__reduce10DrainAgentIlEEJN3cub18CUB_300001_SM_10009GridQueueIyEElEEEvDpT0_:
.text._ZN6thrust24THRUST_300001_SM_1000_NS8cuda_cub4core6detail13_kernel_agentINS1_8__reduce10DrainAgentIlEEJN3cub18CUB_300001_SM_10009GridQueueIyEElEEEvDpT0_:
[----:B------:R-:W-:Y:S08]  /*0000*/  LDC R1, c[0x0][0x37c] ;  /* 0x0000df00ff017b82 */ /* 0x000ff00000000800 */
[----:B------:R-:W0:Y:S01]  /*0010*/  LDC.64 R2, c[0x0][0x380] ;  /* 0x0000e000ff027b82 */ /* 0x000e220000000a00 */
[----:B------:R-:W0:Y:S07]  /*0020*/  LDCU.64 UR4, c[0x0][0x358] ;  /* 0x00006b00ff0477ac */ /* 0x000e2e0008000a00 */
[----:B------:R-:W1:Y:S01]  /*0030*/  LDC.64 R4, c[0x0][0x388] ;  /* 0x0000e200ff047b82 */ /* 0x000e620000000a00 */
[----:B0-----:R-:W-:Y:S04]  /*0040*/  STG.E.64 desc[UR4][R2.64+0x8], RZ ;  /* 0x000008ff02007986 */ /* 0x001fe8000c101b04 */
[----:B-1----:R-:W-:Y:S01]  /*0050*/  STG.E.64 desc[UR4][R2.64], R4 ;  /* 0x0000000402007986 */ /* 0x002fe2000c101b04 */
[----:B------:R-:W-:Y:S05]  /*0060*/  EXIT ;  /* 0x000000000000794d */ /* 0x000fea0003800000 */
.L_x_153:
        /* <DEDUP_REMOVED lines=9> */
.L_x_827:


//--------------------- .text._ZN6thrust24THRUST_300001_SM_1000_NS8cuda_cub4core6detail13_kernel_agentINS1_8__reduce11ReduceAgentINS0_12zip_iteratorIN4cuda3std3__45tupleIJNS0_6detail15normal_iteratorINS0_10device_ptrIdEEEENS0_17counting_iteratorIlNS0_11use_defaultESI_SI_EEEEEEEPNSB_IJdlEEESM_lNS1_9__extrema9arg_min_fIdlNSA_4lessIdEEEEEEJSL_SN_lN3cub18CUB_300001_SM_100013GridEvenShareIlEENSV_9GridQueueIyEESS_EEEvDpT0_ --------------------------
	.section	.text._ZN6thrust24THRUST_300001_SM_1000_NS8cuda_cub4core6detail13_kernel_agentINS1_8__reduce11ReduceAgentINS0_12zip_iteratorIN4cuda3std3__45tupleIJNS0_6detail15normal_iteratorINS0_10device_ptrIdEEEENS0_17counting_iteratorIlNS0_11use_defaultESI_SI_EEEEEEEPNSB_IJdlEEESM_lNS1_9__extrema9arg_min_fIdlNSA_4lessIdEEEEEEJSL_SN_lN3cub18CUB_300001_SM_100013GridEvenShareIlEENSV_9GridQueueIyEESS_EEEvDpT0_,"ax",@progbits
	.align	128
        .global         _ZN6thrust24THRUST_300001_SM_1000_NS8cuda_cub4core6detail13_kernel_agentINS1_8__reduce11ReduceAgentINS0_12zip_iteratorIN4cuda3std3__45tupleIJNS0_6detail15normal_iteratorINS0_10device_ptrIdEEEENS0_17counting_iteratorIlNS0_11use_defaultESI_SI_EEEEEEEPNSB_IJdlEEESM_lNS1_9__extrema9arg_min_fIdlNSA_4lessIdEEEEEEJSL_SN_lN3cub18CUB_300001_SM_100013GridEvenShareIlEENSV_9GridQueueIyEESS_EEEvDpT0_
        .type           _ZN6thrust24THRUST_300001_SM_1000_NS8cuda_cub4core6detail13_kernel_agentINS1_8__reduce11ReduceAgentINS0_12zip_iteratorIN4cuda3std3__45tupleIJNS0_6detail15normal_iteratorINS0_10device_ptrIdEEEENS0_17counting_iteratorIlNS0_11use_defaultESI_SI_EEEEEEEPNSB_IJdlEEESM_lNS1_9__extrema9arg_min_fIdlNSA_4lessIdEEEEEEJSL_SN_lN3cub18CUB_300001_SM_100013GridEvenShareIlEENSV_9GridQueueIyEESS_EEEvDpT0_,@function
        .size           _ZN6thrust24THRUST_300001_SM_1000_NS8cuda_cub4core6detail13_kernel_agentINS1_8__reduce11ReduceAgentINS0_12zip_iteratorIN4cuda3std3__45tupleIJNS0_6detail15normal_iteratorINS0_10device_ptrIdEEEENS0_17counting_iteratorIlNS0_11use_defaultESI_SI_EEEEEEEPNSB_IJdlEEESM_lNS1_9__extrema9arg_min_fIdlNSA_4lessIdEEEEEEJSL_SN_lN3cub18CUB_300001_SM_100013GridEvenShareIlEENSV_9GridQueueIyEESS_EEEvDpT0_,(.L_x_828 - _ZN6thrust24THRUST_300001_SM_1000_NS8cuda_cub4core6detail13_kernel_agentINS1_8__reduce11ReduceAgentINS0_12zip_iteratorIN4cuda3std3__45tupleIJNS0_6detail15normal_iteratorINS0_10device_ptrIdEEEENS0_17counting_iteratorIlNS0_11use_defaultESI_SI_EEEEEEEPNSB_IJdlEEESM_lNS1_9__extrema9arg_min_fIdlNSA_4lessIdEEEEEEJSL_SN_lN3cub18CUB_300001_SM_100013GridEvenShareIlEENSV_9GridQueueIyEESS_EEEvDpT0_)
        .other          _ZN6thrust24THRUST_300001_SM_1000_NS8cuda_cub4core6detail13_kernel_agentINS1_8__reduce11ReduceAgentINS0_12zip_iteratorIN4cuda3std3__45tupleIJNS0_6detail15normal_iteratorINS0_10device_ptrIdEEEENS0_17counting_iteratorIlNS0_11use_defaultESI_SI_EEEEEEEPNSB_IJdlEEESM_lNS1_9__extrema9arg_min_fIdlNSA_4lessIdEEEEEEJSL_SN_lN3cub18CUB_300001_SM_100013GridEvenShareIlEENSV_9GridQueueIyEESS_EEEvDpT0_,@"STO_CUDA_ENTRY STV_DEFAULT"
_ZN6thrust24THRUST_300001_SM_1000_NS8cuda_cub4core6detail13_kernel_agentINS1_8__reduce11ReduceAgentINS0_12zip_iteratorIN4cuda3std3__45tupleIJNS0_6detail15normal_iteratorINS0_10device_ptrIdEEEENS0_17counting_iteratorIlNS0_11use_defaultESI_SI_EEEEEEEPNSB_IJdlEEESM_lNS1_9__extrema9arg_min_fIdlNSA_4lessIdEEEEEEJSL_SN_lN3cub18CUB_300001_SM_100013GridEvenShareIlEENSV_9GridQueueIyEESS_EEEvDpT0_:
.text._ZN6thrust24THRUST_300001_SM_1000_NS8cuda_cub4core6detail13_kernel_agentINS1_8__reduce11ReduceAgentINS0_12zip_iteratorIN4cuda3std3__45tupleIJNS0_6detail15normal_iteratorINS0_10device_ptrIdEEEENS0_17counting_iteratorIlNS0_11use_defaultESI_SI_EEEEEEEPNSB_IJdlEEESM_lNS1_9__extrema9arg_min_fIdlNSA_4lessIdEEEEEEJSL_SN_lN3cub18CUB_300001_SM_100013GridEvenShareIlEENSV_9GridQueueIyEESS_EEEvDpT0_:
[----:B------:R-:W-:Y:S01]  /*0000*/  LDC R1, c[0x0][0x37c] ;  /* 0x0000df00ff017b82 */ /* 0x000fe20000000800 */
[----:B------:R-:W0:Y:S01]  /*0010*/  S2R R0, SR_CTAID.X ;  /* 0x0000000000007919 */ /* 0x000e220000002500 */
[----:B------:R-:W1:Y:S01]  /*0020*/  LDCU.64 UR4, c[0x0][0x398] ;  /* 0x00007300ff0477ac */ /* 0x000e620008000a00 */
[----:B------:R-:W-:Y:S01]  /*0030*/  BSSY.RECONVERGENT B0, `(.L_x_154) ;  /* 0x000067b000007945 */ /* 0x000fe20003800200 */
[----:B------:R-:W2:Y:S01]  /*0040*/  LDCU UR6, c[0x0][0x370] ;  /* 0x00006e00ff0677ac */ /* 0x000ea20008000800 */
[----:B------:R-:W3:Y:S01]  /*0050*/  LDCU.64 UR10, c[0x0][0x358] ;  /* 0x00006b00ff0a77ac */ /* 0x000ee20008000a00 */
[----:B-1----:R-:W-:Y:S02]  /*0060*/  IMAD.U32 R13, RZ, RZ, UR4 ;  /* 0x00000004ff0d7e24 */ /* 0x002fe4000f8e00ff */
[----:B------:R-:W-:Y:S01]  /*0070*/  IMAD.U32 R12, RZ, RZ, UR5 ;  /* 0x00000005ff0c7e24 */ /* 0x000fe2000f8e00ff */
[----:B--2---:R-:W-:Y:S01]  /*0080*/  UIMAD UR6, UR6, 0x500, URZ ;  /* 0x00000500060678a4 */ /* 0x004fe2000f8e02ff */
[----:B0-----:R-:W-:-:S05]  /*0090*/  IMAD R5, R0, 0x500, RZ ;  /* 0x0000050000057824 */ /* 0x001fca00078e02ff */
[----:B------:R-:W-:-:S04]  /*00a0*/  IADD3 R2, P1, PT, R5, 0x500, RZ ;  /* 0x0000050005027810 */ /* 0x000fc80007f3e0ff */
[----:B------:R-:W-:Y:S01]  /*00b0*/  ISETP.GT.U32.AND P0, PT, R2, R13, PT ;  /* 0x0000000d0200720c */ /* 0x000fe20003f04070 */
[----:B------:R-:W-:-:S05]  /*00c0*/  IMAD.X R3, RZ, RZ, RZ, P1 ;  /* 0x000000ffff037224 */ /* 0x000fca00008e06ff */
[----:B------:R-:W-:-:S13]  /*00d0*/  ISETP.GT.AND.EX P0, PT, R3, R12, PT, P0 ;  /* 0x0000000c0300720c */ /* 0x000fda0003f04300 */
[----:B---3--:R-:W-:Y:S05]  /*00e0*/  @!P0 BRA `(.L_x_155) ;  /* 0x0000003800008947 */ /* 0x008fea0003800000 */
[----:B------:R-:W0:Y:S01]  /*00f0*/  S2R R6, SR_TID.X ;  /* 0x0000000000067919 */ /* 0x000e220000002100 */
[----:B------:R-:W-:Y:S01]  /*0100*/  IMAD.IADD R4, R13, 0x1, -R5 ;  /* 0x000000010d047824 */ /* 0x000fe200078e0a05 */
[----:B------:R-:W-:Y:S01]  /*0110*/  BSSY.RECONVERGENT B1, `(.L_x_156) ;  /* 0x0000010000017945 */ /* 0x000fe20003800200 */
[----:B------:R-:W-:Y:S01]  /*0120*/  IMAD.MOV.U32 R7, RZ, RZ, RZ ;  /* 0x000000ffff077224 */ /* 0x000fe200078e00ff */
[----:B------:R-:W-:Y:S01]  /*0130*/  CS2R R2, SRZ ;  /* 0x0000000000027805 */ /* 0x000fe2000001ff00 */
[----:B------:R-:W-:Y:S01]  /*0140*/  IMAD.MOV.U32 R8, RZ, RZ, RZ ;  /* 0x000000ffff087224 */ /* 0x000fe200078e00ff */
[----:B0-----:R-:W-:Y:S01]  /*0150*/  ISETP.GE.AND P0, PT, R6, R4, PT ;  /* 0x000000040600720c */ /* 0x001fe20003f06270 */
[----:B------:R-:W-:-:S12]  /*0160*/  IMAD.MOV.U32 R9, RZ, RZ, R6 ;  /* 0x000000ffff097224 */ /* 0x000fd800078e0006 */
[----:B------:R-:W-:Y:S05]  /*0170*/  @P0 BRA `(.L_x_157) ;  /* 0x0000000000240947 */ /* 0x000fea0003800000 */
[----:B------:R-:W0:Y:S01]  /*0180*/  LDCU.128 UR4, c[0x0][0x380] ;  /* 0x00007000ff0477ac */ /* 0x000e220008000c00 */
[----:B------:R-:W-:-:S05]  /*0190*/  IADD3 R7, P0, PT, R5, R6, RZ ;  /* 0x0000000605077210 */ /* 0x000fca0007f1e0ff */
[----:B------:R-:W-:Y:S01]  /*01a0*/  IMAD.X R8, RZ, RZ, RZ, P0 ;  /* 0x000000ffff087224 */ /* 0x000fe200000e06ff */
[----:B0-----:R-:W-:-:S04]  /*01b0*/  LEA R2, P1, R7, UR4, 0x3 ;  /* 0x0000000407027c11 */ /* 0x001fc8000f8218ff */
[----:B------:R-:W-:-:S06]  /*01c0*/  LEA.HI.X R3, R7, UR5, R8, 0x3, P1 ;  /* 0x0000000507037c11 */ /* 0x000fcc00088f1c08 */
[----:B------:R-:W5:Y:S01]  /*01d0*/  LDG.E.64 R2, desc[UR10][R2.64] ;  /* 0x0000000a02027981 */ /* 0x000f62000c1e1b00 */
[----:B------:R-:W-:Y:S01]  /*01e0*/  IADD3 R7, P0, PT, R7, UR6, RZ ;  /* 0x0000000607077c10 */ /* 0x000fe2000ff1e0ff */
[----:B------:R-:W-:-:S03]  /*01f0*/  VIADD R9, R6, 0x100 ;  /* 0x0000010006097836 */ /* 0x000fc60000000000 */
[----:B------:R-:W-:-:S09]  /*0200*/  IADD3.X R8, PT, PT, R8, UR7, RZ, P0, !PT ;  /* 0x0000000708087c10 */ /* 0x000fd200087fe4ff */
.L_x_157:
[----:B------:R-:W-:Y:S05]  /*0210*/  BSYNC.RECONVERGENT B1 ;  /* 0x0000000000017941 */ /* 0x000fea0003800200 */
.L_x_156:
[----:B------:R-:W-:Y:S01]  /*0220*/  ISETP.GE.AND P0, PT, R9, R4, PT ;  /* 0x000000040900720c */ /* 0x000fe20003f06270 */
[----:B------:R-:W-:-:S12]  /*0230*/  BSSY.RECONVERGENT B1, `(.L_x_158) ;  /* 0x00000ab000017945 */ /* 0x000fd80003800200 */
[----:B------:R-:W-:Y:S05]  /*0240*/  @P0 BRA `(.L_x_159) ;  /* 0x0000000800a40947 */ /* 0x000fea0003800000 */
[----:B------:R-:W-:Y:S01]  /*0250*/  LOP3.LUT R10, RZ, R9, RZ, 0x33, !PT ;  /* 0x00000009ff0a7212 */ /* 0x000fe200078e33ff */
[----:B------:R-:W-:Y:S03]  /*0260*/  BSSY.RECONVERGENT B2, `(.L_x_160) ;  /* 0x0000030000027945 */ /* 0x000fe60003800200 */
[----:B------:R-:W-:-:S04]  /*0270*/  IADD3 R20, PT, PT, -R5, R13, R10 ;  /* 0x0000000d05147210 */ /* 0x000fc80007ffe10a */
[----:B------:R-:W-:-:S04]  /*0280*/  LOP3.LUT R10, R20, 0x300, RZ, 0xc0, !PT ;  /* 0x00000300140a7812 */ /* 0x000fc800078ec0ff */
[----:B------:R-:W-:-:S13]  /*0290*/  ISETP.NE.AND P0, PT, R10, 0x300, PT ;  /* 0x000003000a00780c */ /* 0x000fda0003f05270 */
[----:B------:R-:W-:Y:S05]  /*02a0*/  @!P0 BRA `(.L_x_161) ;  /* 0x0000000000ac8947 */ /* 0x000fea0003800000 */
[----:B------:R-:W0:Y:S01]  /*02b0*/  LDCU.128 UR4, c[0x0][0x380] ;  /* 0x00007000ff0477ac */ /* 0x000e220008000c00 */
[----:B------:R-:W-:Y:S02]  /*02c0*/  IADD3 R18, P0, PT, R5, R9, RZ ;  /* 0x0000000905127210 */ /* 0x000fe40007f1e0ff */
[----:B------:R-:W-:-:S03]  /*02d0*/  LEA.HI R10, R20, 0x1, RZ, 0x18 ;  /* 0x00000001140a7811 */ /* 0x000fc600078fc0ff */
[----:B------:R-:W-:Y:S01]  /*02e0*/  IMAD.X R21, RZ, RZ, RZ, P0 ;  /* 0x000000ffff157224 */ /* 0x000fe200000e06ff */
[----:B------:R-:W-:-:S05]  /*02f0*/  LOP3.LUT R10, R10, 0x3, RZ, 0xc0, !PT ;  /* 0x000000030a0a7812 */ /* 0x000fca00078ec0ff */
[----:B------:R-:W-:Y:S01]  /*0300*/  IMAD.MOV R12, RZ, RZ, -R10 ;  /* 0x000000ffff0c7224 */ /* 0x000fe200078e0a0a */
[C---:B0-----:R-:W-:Y:S02]  /*0310*/  LEA R17, P2, R18.reuse, UR4, 0x3 ;  /* 0x0000000412117c11 */ /* 0x041fe4000f8418ff */
[C---:B------:R-:W-:Y:S02]  /*0320*/  IADD3 R19, P1, PT, R18.reuse, UR6, RZ ;  /* 0x0000000612137c10 */ /* 0x040fe4000ff3e0ff */
[----:B------:R-:W-:Y:S02]  /*0330*/  LEA.HI.X R18, R18, UR5, R21, 0x3, P2 ;  /* 0x0000000512127c11 */ /* 0x000fe400090f1c15 */
[----:B------:R-:W-:-:S09]  /*0340*/  IADD3.X R21, PT, PT, R21, UR7, RZ, P1, !PT ;  /* 0x0000000715157c10 */ /* 0x000fd20008ffe4ff */
.L_x_164:
[----:B------:R-:W-:Y:S02]  /*0350*/  IMAD.MOV.U32 R10, RZ, RZ, R17 ;  /* 0x000000ffff0a7224 */ /* 0x000fe400078e0011 */
[----:B------:R-:W-:-:S06]  /*0360*/  IMAD.MOV.U32 R11, RZ, RZ, R18 ;  /* 0x000000ffff0b7224 */ /* 0x000fcc00078e0012 */
[----:B------:R-:W2:Y:S01]  /*0370*/  LDG.E.64 R10, desc[UR10][R10.64] ;  /* 0x0000000a0a0a7981 */ /* 0x000ea2000c1e1b00 */
[----:B------:R-:W-:Y:S01]  /*0380*/  VIADD R12, R12, 0x1 ;  /* 0x000000010c0c7836 */ /* 0x000fe20000000000 */
[----:B------:R-:W-:Y:S01]  /*0390*/  BSSY.RECONVERGENT B3, `(.L_x_162) ;  /* 0x0000017000037945 */ /* 0x000fe20003800200 */
[----:B------:R-:W-:-:S03]  /*03a0*/  IADD3 R17, P3, PT, R17, 0x800, RZ ;  /* 0x0000080011117810 */ /* 0x000fc60007f7e0ff */
[----:B------:R-:W-:Y:S01]  /*03b0*/  ISETP.NE.AND P2, PT, R12, RZ, PT ;  /* 0x000000ff0c00720c */ /* 0x000fe20003f45270 */
[----:B--2--5:R-:W-:-:S14]  /*03c0*/  DSETP.GEU.AND P0, PT, R2, R10, PT ;  /* 0x0000000a0200722a */ /* 0x024fdc0003f0e000 */
[----:B------:R-:W-:Y:S05]  /*03d0*/  @!P0 BRA `(.L_x_163) ;  /* 0x0000000000488947 */ /* 0x000fea0003800000 */
[----:B------:R-:W-:Y:S01]  /*03e0*/  DSETP.GEU.AND P0, PT, R10, R2, PT ;  /* 0x000000020a00722a */ /* 0x000fe20003f0e000 */
[----:B------:R-:W-:Y:S02]  /*03f0*/  IMAD.MOV.U32 R13, RZ, RZ, R2 ;  /* 0x000000ffff0d7224 */ /* 0x000fe400078e0002 */
[----:B------:R-:W-:Y:S02]  /*0400*/  IMAD.MOV.U32 R15, RZ, RZ, R3 ;  /* 0x000000ffff0f7224 */ /* 0x000fe400078e0003 */
[----:B------:R-:W-:Y:S02]  /*0410*/  IMAD.MOV.U32 R14, RZ, RZ, R7 ;  /* 0x000000ffff0e7224 */ /* 0x000fe400078e0007 */
[----:B------:R-:W-:Y:S02]  /*0420*/  IMAD.MOV.U32 R16, RZ, RZ, R8 ;  /* 0x000000ffff107224 */ /* 0x000fe400078e0008 */
[----:B------:R-:W-:Y:S02]  /*0430*/  IMAD.MOV.U32 R7, RZ, RZ, R19 ;  /* 0x000000ffff077224 */ /* 0x000fe400078e0013 */
[----:B------:R-:W-:-:S02]  /*0440*/  IMAD.MOV.U32 R8, RZ, RZ, R21 ;  /* 0x000000ffff087224 */ /* 0x000fc400078e0015 */
[----:B------:R-:W-:Y:S02]  /*0450*/  IMAD.MOV.U32 R2, RZ, RZ, R10 ;  /* 0x000000ffff027224 */ /* 0x000fe400078e000a */
[----:B------:R-:W-:Y:S01]  /*0460*/  IMAD.MOV.U32 R3, RZ, RZ, R11 ;  /* 0x000000ffff037224 */ /* 0x000fe200078e000b */
[----:B------:R-:W-:Y:S06]  /*0470*/  @!P0 BRA `(.L_x_163) ;  /* 0x0000000000208947 */ /* 0x000fec0003800000 */
        /* <DEDUP_REMOVED lines=8> */
.L_x_163:
[----:B------:R-:W-:Y:S05]  /*0500*/  BSYNC.RECONVERGENT B3 ;  /* 0x0000000000037941 */ /* 0x000fea0003800200 */
.L_x_162:
[----:B------:R-:W-:Y:S01]  /*0510*/  IADD3 R19, P0, PT, R19, 0x100, RZ ;  /* 0x0000010013137810 */ /* 0x000fe20007f1e0ff */
[----:B------:R-:W-:Y:S02]  /*0520*/  VIADD R9, R9, 0x100 ;  /* 0x0000010009097836 */ /* 0x000fe40000000000 */
[----:B------:R-:W-:Y:S02]  /*0530*/  IMAD.X R18, RZ, RZ, R18, P3 ;  /* 0x000000ffff127224 */ /* 0x000fe400018e0612 */
[----:B------:R-:W-:Y:S01]  /*0540*/  IMAD.X R21, RZ, RZ, R21, P0 ;  /* 0x000000ffff157224 */ /* 0x000fe200000e0615 */
[----:B------:R-:W-:Y:S07]  /*0550*/  @P2 BRA `(.L_x_164) ;  /* 0xfffffffc007c2947 */ /* 0x000fee000383ffff */
.L_x_161:
[----:B------:R-:W-:Y:S05]  /*0560*/  BSYNC.RECONVERGENT B2 ;  /* 0x0000000000027941 */ /* 0x000fea0003800200 */
.L_x_160:
[----:B------:R-:W-:-:S13]  /*0570*/  ISETP.GE.U32.AND P0, PT, R20, 0x300, PT ;  /* 0x000003001400780c */ /* 0x000fda0003f06070 */
[----:B------:R-:W-:Y:S05]  /*0580*/  @!P0 BRA `(.L_x_159) ;  /* 0x0000000400d48947 */ /* 0x000fea0003800000 */
[----:B------:R-:W0:Y:S01]  /*0590*/  LDC.64 R10, c[0x0][0x380] ;  /* 0x0000e000ff0a7b82 */ /* 0x000e220000000a00 */
[----:B------:R-:W-:-:S07]  /*05a0*/  VIADD R9, R9, 0x200 ;  /* 0x0000020009097836 */ /* 0x000fce0000000000 */
[----:B------:R-:W1:Y:S02]  /*05b0*/  LDC.64 R12, c[0x0][0x388] ;  /* 0x0000e200ff0c7b82 */ /* 0x000e640000000a00 */
.L_x_173:
[----:B------:R-:W-:-:S05]  /*05c0*/  VIADD R14, R9, 0xfffffe00 ;  /* 0xfffffe00090e7836 */ /* 0x000fca0000000000 */
[----:B------:R-:W-:-:S04]  /*05d0*/  IADD3 R21, P0, PT, R5, R14, RZ ;  /* 0x0000000e05157210 */ /* 0x000fc80007f1e0ff */
[----:B------:R-:W-:Y:S02]  /*05e0*/  LEA.HI.X.SX32 R30, R14, RZ, 0x1, P0 ;  /* 0x000000ff0e1e7211 */ /* 0x000fe400000f0eff */
[----:B0-----:R-:W-:-:S04]  /*05f0*/  LEA R24, P0, R21, R10, 0x3 ;  /* 0x0000000a15187211 */ /* 0x001fc800078018ff */
[----:B------:R-:W-:-:S05]  /*0600*/  LEA.HI.X R25, R21, R11, R30, 0x3, P0 ;  /* 0x0000000b15197211 */ /* 0x000fca00000f1c1e */
[----:B------:R-:W2:Y:S04]  /*0610*/  LDG.E.64 R22, desc[UR10][R24.64] ;  /* 0x0000000a18167981 */ /* 0x000ea8000c1e1b00 */
[----:B-----5:R0:W5:Y:S04]  /*0620*/  LDG.E.64 R18, desc[UR10][R24.64+0x800] ;  /* 0x0008000a18127981 */ /* 0x020168000c1e1b00 */
[----:B------:R0:W5:Y:S04]  /*0630*/  LDG.E.64 R14, desc[UR10][R24.64+0x1000] ;  /* 0x0010000a180e7981 */ /* 0x000168000c1e1b00 */
[----:B------:R0:W5:Y:S01]  /*0640*/  LDG.E.64 R16, desc[UR10][R24.64+0x1800] ;  /* 0x0018000a18107981 */ /* 0x000162000c1e1b00 */
[----:B-1----:R-:W-:Y:S01]  /*0650*/  IADD3 R32, P1, PT, R21, R12, RZ ;  /* 0x0000000c15207210 */ /* 0x002fe20007f3e0ff */
[----:B------:R-:W-:Y:S01]  /*0660*/  BSSY.RECONVERGENT B2, `(.L_x_165) ;  /* 0x0000017000027945 */ /* 0x000fe20003800200 */
[----:B------:R-:W-:-:S02]  /*0670*/  IMAD.MOV.U32 R27, RZ, RZ, R7 ;  /* 0x000000ffff1b7224 */ /* 0x000fc400078e0007 */
[----:B------:R-:W-:Y:S02]  /*0680*/  IMAD.MOV.U32 R28, RZ, RZ, R8 ;  /* 0x000000ffff1c7224 */ /* 0x000fe400078e0008 */
[----:B------:R-:W-:Y:S02]  /*0690*/  VIADD R26, R9, 0xffffff00 ;  /* 0xffffff00091a7836 */ /* 0x000fe40000000000 */
[----:B------:R-:W-:Y:S02]  /*06a0*/  IMAD.MOV.U32 R20, RZ, RZ, R2 ;  /* 0x000000ffff147224 */ /* 0x000fe400078e0002 */
[----:B------:R-:W-:Y:S02]  /*06b0*/  IMAD.MOV.U32 R21, RZ, RZ, R3 ;  /* 0x000000ffff157224 */ /* 0x000fe400078e0003 */
[----:B------:R-:W-:Y:S01]  /*06c0*/  IMAD.X R29, R30, 0x1, R13, P1 ;  /* 0x000000011e1d7824 */ /* 0x000fe200008e060d */
[----:B--2---:R-:W-:-:S14]  /*06d0*/  DSETP.GEU.AND P0, PT, R2, R22, PT ;  /* 0x000000160200722a */ /* 0x004fdc0003f0e000 */
[----:B0-----:R-:W-:Y:S05]  /*06e0*/  @!P0 BRA `(.L_x_166) ;  /* 0x0000000000388947 */ /* 0x001fea0003800000 */
        /* <DEDUP_REMOVED lines=14> */
.L_x_166:
[----:B------:R-:W-:Y:S05]  /*07d0*/  BSYNC.RECONVERGENT B2 ;  /* 0x0000000000027941 */ /* 0x000fea0003800200 */
.L_x_165:
[----:B-----5:R-:W-:Y:S01]  /*07e0*/  DSETP.GEU.AND P0, PT, R20, R18, PT ;  /* 0x000000121400722a */ /* 0x020fe20003f0e000 */
[----:B------:R-:W-:Y:S01]  /*07f0*/  SHF.R.S32.HI R2, RZ, 0x1f, R26 ;  /* 0x0000001fff027819 */ /* 0x000fe2000001141a */
[----:B------:R-:W-:Y:S01]  /*0800*/  BSSY.RECONVERGENT B2, `(.L_x_167) ;  /* 0x0000016000027945 */ /* 0x000fe20003800200 */
[----:B------:R-:W-:Y:S01]  /*0810*/  IADD3 R26, P1, P2, R26, R12, R5 ;  /* 0x0000000c1a1a7210 */ /* 0x000fe20007a3e005 */
[----:B------:R-:W-:Y:S02]  /*0820*/  IMAD.MOV.U32 R22, RZ, RZ, R27 ;  /* 0x000000ffff167224 */ /* 0x000fe400078e001b */
[----:B------:R-:W-:Y:S01]  /*0830*/  IMAD.MOV.U32 R23, RZ, RZ, R28 ;  /* 0x000000ffff177224 */ /* 0x000fe200078e001c */
[----:B------:R-:W-:Y:S01]  /*0840*/  IADD3.X R7, PT, PT, R2, R13, RZ, P1, P2 ;  /* 0x0000000d02077210 */ /* 0x000fe20000fe44ff */
[----:B------:R-:W-:Y:S02]  /*0850*/  IMAD.MOV.U32 R2, RZ, RZ, R20 ;  /* 0x000000ffff027224 */ /* 0x000fe400078e0014 */
[----:B------:R-:W-:-:S04]  /*0860*/  IMAD.MOV.U32 R3, RZ, RZ, R21 ;  /* 0x000000ffff037224 */ /* 0x000fc800078e0015 */
        /* <DEDUP_REMOVED lines=15> */
.L_x_168:
[----:B------:R-:W-:Y:S05]  /*0960*/  BSYNC.RECONVERGENT B2 ;  /* 0x0000000000027941 */ /* 0x000fea0003800200 */
.L_x_167:
[----:B------:R-:W-:Y:S01]  /*0970*/  DSETP.GEU.AND P0, PT, R2, R14, PT ;  /* 0x0000000e0200722a */ /* 0x000fe20003f0e000 */
[----:B------:R-:W-:Y:S01]  /*0980*/  SHF.R.S32.HI R8, RZ, 0x1f, R9 ;  /* 0x0000001fff087819 */ /* 0x000fe20000011409 */
[C---:B------:R-:W-:Y:S01]  /*0990*/  VIADD R7, R9.reuse, 0x100 ;  /* 0x0000010009077836 */ /* 0x040fe20000000000 */
[----:B------:R-:W-:Y:S01]  /*09a0*/  IADD3 R25, P1, P2, R9, R12, R5 ;  /* 0x0000000c09197210 */ /* 0x000fe20007a3e005 */
[----:B------:R-:W-:Y:S01]  /*09b0*/  BSSY.RECONVERGENT B2, `(.L_x_169) ;  /* 0x0000016000027945 */ /* 0x000fe20003800200 */
[----:B------:R-:W-:Y:S02]  /*09c0*/  IMAD.MOV.U32 R20, RZ, RZ, R22 ;  /* 0x000000ffff147224 */ /* 0x000fe400078e0016 */
[----:B------:R-:W-:Y:S01]  /*09d0*/  IADD3.X R24, PT, PT, R8, R13, RZ, P1, P2 ;  /* 0x0000000d08187210 */ /* 0x000fe20000fe44ff */
[----:B------:R-:W-:Y:S01]  /*09e0*/  IMAD.MOV.U32 R21, RZ, RZ, R23 ;  /* 0x000000ffff157224 */ /* 0x000fe200078e0017 */
[----:B------:R-:W-:Y:S01]  /*09f0*/  SHF.R.S32.HI R8, RZ, 0x1f, R7 ;  /* 0x0000001fff087819 */ /* 0x000fe20000011407 */
[----:B------:R-:W-:-:S02]  /*0a00*/  IMAD.MOV.U32 R18, RZ, RZ, R2 ;  /* 0x000000ffff127224 */ /* 0x000fc400078e0002 */
[----:B------:R-:W-:Y:S02]  /*0a10*/  IMAD.MOV.U32 R19, RZ, RZ, R3 ;  /* 0x000000ffff137224 */ /* 0x000fe400078e0003 */
        /* <DEDUP_REMOVED lines=15> */
.L_x_170:
[----:B------:R-:W-:Y:S05]  /*0b10*/  BSYNC.RECONVERGENT B2 ;  /* 0x0000000000027941 */ /* 0x000fea0003800200 */
.L_x_169:
[----:B------:R-:W-:Y:S01]  /*0b20*/  DSETP.GEU.AND P0, PT, R18, R16, PT ;  /* 0x000000101200722a */ /* 0x000fe20003f0e000 */
[----:B------:R-:W-:Y:S01]  /*0b30*/  IADD3 R15, P1, P2, R7, R12, R5 ;  /* 0x0000000c070f7210 */ /* 0x000fe20007a3e005 */
[----:B------:R-:W-:Y:S01]  /*0b40*/  BSSY.RECONVERGENT B2, `(.L_x_171) ;  /* 0x0000015000027945 */ /* 0x000fe20003800200 */
[----:B------:R-:W-:Y:S02]  /*0b50*/  IMAD.MOV.U32 R7, RZ, RZ, R20 ;  /* 0x000000ffff077224 */ /* 0x000fe400078e0014 */
[----:B------:R-:W-:Y:S01]  /*0b60*/  IADD3.X R14, PT, PT, R8, R13, RZ, P1, P2 ;  /* 0x0000000d080e7210 */ /* 0x000fe20000fe44ff */
[----:B------:R-:W-:Y:S02]  /*0b70*/  IMAD.MOV.U32 R8, RZ, RZ, R21 ;  /* 0x000000ffff087224 */ /* 0x000fe400078e0015 */
        /* <DEDUP_REMOVED lines=17> */
.L_x_172:
[----:B------:R-:W-:Y:S05]  /*0c90*/  BSYNC.RECONVERGENT B2 ;  /* 0x0000000000027941 */ /* 0x000fea0003800200 */
.L_x_171:
[C---:B------:R-:W-:Y:S02]  /*0ca0*/  VIADD R15, R9.reuse, 0x200 ;  /* 0x00000200090f7836 */ /* 0x040fe40000000000 */
[----:B------:R-:W-:-:S03]  /*0cb0*/  VIADD R9, R9, 0x400 ;  /* 0x0000040009097836 */ /* 0x000fc60000000000 */
[----:B------:R-:W-:-:S13]  /*0cc0*/  ISETP.GE.AND P0, PT, R15, R4, PT ;  /* 0x000000040f00720c */ /* 0x000fda0003f06270 */
[----:B------:R-:W-:Y:S05]  /*0cd0*/  @!P0 BRA `(.L_x_173) ;  /* 0xfffffff800388947 */ /* 0x000fea000383ffff */
.L_x_159:
[----:B------:R-:W-:Y:S05]  /*0ce0*/  BSYNC.RECONVERGENT B1 ;  /* 0x0000000000017941 */ /* 0x000fea0003800200 */
.L_x_158:
[----:B------:R-:W-:-:S13]  /*0cf0*/  ISETP.GE.AND P0, PT, R4, 0x100, PT ;  /* 0x000001000400780c */ /* 0x000fda0003f06270 */
[----:B------:R-:W-:Y:S05]  /*0d00*/  @!P0 BRA `(.L_x_174) ;  /* 0x0000001000e48947 */ /* 0x000fea0003800000 */
[----:B------:R-:W0:Y:S01]  /*0d10*/  S2R R4, SR_LANEID ;  /* 0x0000000000047919 */ /* 0x000e220000000000 */
[----:B------:R-:W-:Y:S01]  /*0d20*/  BSSY.RECONVERGENT B1, `(.L_x_175) ;  /* 0x000001a000017945 */ /* 0x000fe20003800200 */
[----:B------:R-:W-:Y:S01]  /*0d30*/  IMAD.MOV.U32 R14, RZ, RZ, R7 ;  /* 0x000000ffff0e7224 */ /* 0x000fe200078e0007 */
[----:B-----5:R-:W-:Y:S01]  /*0d40*/  SHFL.DOWN PT, R12, R2, 0x1, 0x1f ;  /* 0x08201f00020c7f89 */ /* 0x020fe200000e0000 */
        /* <DEDUP_REMOVED lines=23> */
.L_x_176:
[----:B------:R-:W-:Y:S05]  /*0ec0*/  BSYNC.RECONVERGENT B1 ;  /* 0x0000000000017941 */ /* 0x000fea0003800200 */
.L_x_175:
        /* <DEDUP_REMOVED lines=26> */
.L_x_178:
[----:B------:R-:W-:Y:S05]  /*1070*/  BSYNC.RECONVERGENT B1 ;  /* 0x0000000000017941 */ /* 0x000fea0003800200 */
.L_x_177:
        /* <DEDUP_REMOVED lines=26> */
.L_x_180:
[----:B------:R-:W-:Y:S05]  /*1220*/  BSYNC.RECONVERGENT B1 ;  /* 0x0000000000017941 */ /* 0x000fea0003800200 */
.L_x_179:
        /* <DEDUP_REMOVED lines=26> */
.L_x_182:
[----:B------:R-:W-:Y:S05]  /*13d0*/  BSYNC.RECONVERGENT B1 ;  /* 0x0000000000017941 */ /* 0x000fea0003800200 */
.L_x_181:
        /* <DEDUP_REMOVED lines=27> */
.L_x_184:
[----:B------:R-:W-:Y:S05]  /*1590*/  BSYNC.RECONVERGENT B1 ;  /* 0x0000000000017941 */ /* 0x000fea0003800200 */
.L_x_183:
[----:B------:R-:W-:Y:S04]  /*15a0*/  BSSY.RECONVERGENT B1, `(.L_x_185) ;  /* 0x000000a000017945 */ /* 0x000fe80003800200 */
[----:B------:R-:W-:Y:S05]  /*15b0*/  @P2 BRA `(.L_x_186) ;  /* 0x0000000000202947 */ /* 0x000fea0003800000 */
[----:B------:R-:W1:Y:S01]  /*15c0*/  S2R R8, SR_CgaCtaId ;  /* 0x0000000000087919 */ /* 0x000e620000008800 */
[----:B------:R-:W-:Y:S02]  /*15d0*/  MOV R5, 0x400 ;  /* 0x0000040000057802 */ /* 0x000fe40000000f00 */
[----:B0-----:R-:W-:-:S04]  /*15e0*/  SHF.R.U32.HI R4, RZ, 0x1, R6 ;  /* 0x00000001ff047819 */ /* 0x001fc80000011606 */
[----:B------:R-:W-:Y:S02]  /*15f0*/  LOP3.LUT R4, R4, 0x1f0, RZ, 0xc0, !PT ;  /* 0x000001f004047812 */ /* 0x000fe400078ec0ff */
[----:B-1----:R-:W-:-:S05]  /*1600*/  LEA R5, R8, R5, 0x18 ;  /* 0x0000000508057211 */ /* 0x002fca00078ec0ff */
[----:B------:R-:W-:-:S05]  /*1610*/  IMAD.IADD R5, R4, 0x1, R5 ;  /* 0x0000000104057824 */ /* 0x000fca00078e0205 */
[----:B------:R1:W-:Y:S04]  /*1620*/  STS.64 [R5+0x10], R16 ;  /* 0x0000101005007388 */ /* 0x0003e80000000a00 */
[----:B------:R1:W-:Y:S02]  /*1630*/  STS.64 [R5+0x8], R2 ;  /* 0x0000080205007388 */ /* 0x0003e40000000a00 */
.L_x_186:
[----:B------:R-:W-:Y:S05]  /*1640*/  BSYNC.RECONVERGENT B1 ;  /* 0x0000000000017941 */ /* 0x000fea0003800200 */
.L_x_185:
        /* <DEDUP_REMOVED lines=12> */
[----:B0-----:R0:W2:Y:S04]  /*1710*/  LDS.128 R4, [R32+0x40] ;  /* 0x0000400020047984 */ /* 0x0010a80000000c00 */
[----:B------:R0:W3:Y:S04]  /*1720*/  LDS.128 R8, [R32+0x50] ;  /* 0x0000500020087984 */ /* 0x0000e80000000c00 */
[----:B------:R0:W4:Y:S01]  /*1730*/  LDS.128 R12, [R32+0x20] ;  /* 0x00002000200c7984 */ /* 0x0001220000000c00 */
        /* <DEDUP_REMOVED lines=16> */
.L_x_189:
[----:B------:R-:W-:Y:S05]  /*1840*/  BSYNC.RECONVERGENT B1 ;  /* 0x0000000000017941 */ /* 0x000fea0003800200 */
.L_x_188:
        /* <DEDUP_REMOVED lines=24> */
.L_x_191:
[----:B------:R-:W-:Y:S05]  /*19d0*/  BSYNC.RECONVERGENT B1 ;  /* 0x0000000000017941 */ /* 0x000fea0003800200 */
.L_x_190:
        /* <DEDUP_REMOVED lines=21> */
.L_x_193:
[----:B------:R-:W-:Y:S05]  /*1b30*/  BSYNC.RECONVERGENT B1 ;  /* 0x0000000000017941 */ /* 0x000fea0003800200 */
.L_x_192:
        /* <DEDUP_REMOVED lines=21> */
.L_x_195:
[----:B------:R-:W-:Y:S05]  /*1c90*/  BSYNC.RECONVERGENT B1 ;  /* 0x0000000000017941 */ /* 0x000fea0003800200 */
.L_x_194:
        /* <DEDUP_REMOVED lines=21> */
.L_x_197:
[----:B------:R-:W-:Y:S05]  /*1df0*/  BSYNC.RECONVERGENT B1 ;  /* 0x0000000000017941 */ /* 0x000fea0003800200 */
.L_x_196:
        /* <DEDUP_REMOVED lines=21> */
.L_x_199:
[----:B------:R-:W-:Y:S05]  /*1f50*/  BSYNC.RECONVERGENT B1 ;  /* 0x0000000000017941 */ /* 0x000fea0003800200 */
.L_x_198:
        /* <DEDUP_REMOVED lines=20> */
.L_x_174:
[----:B------:R-:W-:Y:S01]  /*20a0*/  LOP3.LUT R5, R6, 0x3e0, RZ, 0xc0, !PT ;  /* 0x000003e006057812 */ /* 0x000fe200078ec0ff */
[----:B------:R-:W-:Y:S01]  /*20b0*/  BSSY.RECONVERGENT B1, `(.L_x_200) ;  /* 0x0000020000017945 */ /* 0x000fe20003800200 */
[----:B------:R-:W-:Y:S02]  /*20c0*/  IMAD.MOV.U32 R16, RZ, RZ, R7 ;  /* 0x000000ffff107224 */ /* 0x000fe400078e0007 */
[----:B------:R-:W-:Y:S02]  /*20d0*/  IMAD.MOV.U32 R18, RZ, RZ, R8 ;  /* 0x000000ffff127224 */ /* 0x000fe400078e0008 */
[----:B------:R-:W-:Y:S01]  /*20e0*/  VIADD R9, R5, 0x20 ;  /* 0x0000002005097836 */ /* 0x000fe20000000000 */
[----:B------:R-:W-:Y:S01]  /*20f0*/  LOP3.LUT R5, RZ, R5, RZ, 0x33, !PT ;  /* 0x00000005ff057212 */ /* 0x000fe200078e33ff */
[----:B-----5:R-:W-:Y:S02]  /*2100*/  IMAD.MOV.U32 R10, RZ, RZ, R2 ;  /* 0x000000ffff0a7224 */ /* 0x020fe400078e0002 */
[----:B------:R-:W-:Y:S01]  /*2110*/  IMAD.MOV.U32 R11, RZ, RZ, R3 ;  /* 0x000000ffff0b7224 */ /* 0x000fe200078e0003 */
[----:B------:R-:W-:Y:S01]  /*2120*/  ISETP.GT.AND P0, PT, R9, R4, PT ;  /* 0x000000040900720c */ /* 0x000fe20003f04270 */
[----:B------:R-:W-:-:S05]  /*2130*/  IMAD.IADD R5, R4, 0x1, R5 ;  /* 0x0000000104057824 */ /* 0x000fca00078e0205 */
        /* <DEDUP_REMOVED lines=23> */
.L_x_201:
[----:B------:R-:W-:Y:S05]  /*22b0*/  BSYNC.RECONVERGENT B1 ;  /* 0x0000000000017941 */ /* 0x000fea0003800200 */
.L_x_200:
        /* <DEDUP_REMOVED lines=27> */
.L_x_203:
[----:B------:R-:W-:Y:S05]  /*2470*/  BSYNC.RECONVERGENT B1 ;  /* 0x0000000000017941 */ /* 0x000fea0003800200 */
.L_x_202:
[----:B------:R-:W-:Y:S01]  /*2480*/  SHFL.DOWN PT, R12, R2, 0x4, R9 ;  /* 0x08800000020c7989 */ /* 0x000fe200000e0009 */
[----:B------:R-:W-:Y:S01]  /*2490*/  VIADD R8, R5, 0x4 ;  /* 0x0000000405087836 */ /* 0x000fe20000000000 */
[----:B------:R-:W-:Y:S01]  /*24a0*/  BSSY.RECONVERGENT B1, `(.L_x_204) ;  /* 0x0000019000017945 */ /* 0x000fe20003800200 */
[----:B------:R-:W-:Y:S01]  /*24b0*/  IMAD.MOV.U32 R16, RZ, RZ, R14 ;  /* 0x000000ffff107224 */ /* 0x000fe200078e000e */
[----:B------:R-:W0:Y:S01]  /*24c0*/  SHFL.DOWN PT, R13, R3, 0x4, R9 ;  /* 0x08800000030d7989 */ /* 0x000e2200000e0009 */
[----:B------:R-:W-:Y:S02]  /*24d0*/  IMAD.MOV.U32 R18, RZ, RZ, R20 ;  /* 0x000000ffff127224 */ /* 0x000fe400078e0014 */
[----:B------:R-:W-:Y:S01]  /*24e0*/  IMAD.MOV.U32 R10, RZ, RZ, R2 ;  /* 0x000000ffff0a7224 */ /* 0x000fe200078e0002 */
[----:B------:R1:W2:Y:S01]  /*24f0*/  SHFL.DOWN PT, R7, R14, 0x4, R9 ;  /* 0x088000000e077989 */ /* 0x0002a200000e0009 */
[----:B------:R-:W-:-:S03]  /*2500*/  IMAD.MOV.U32 R11, RZ, RZ, R3 ;  /* 0x000000ffff0b7224 */ /* 0x000fc600078e0003 */
[----:B------:R1:W3:Y:S01]  /*2510*/  SHFL.DOWN PT, R15, R20, 0x4, R9 ;  /* 0x08800000140f7989 */ /* 0x0002e200000e0009 */
[----:B0-----:R-:W-:-:S06]  /*2520*/  DSETP.GEU.AND P0, PT, R2, R12, PT ;  /* 0x0000000c0200722a */ /* 0x001fcc0003f0e000 */
[----:B------:R-:W-:-:S13]  /*2530*/  ISETP.GT.OR P0, PT, R8, R9, !P0 ;  /* 0x000000090800720c */ /* 0x000fda0004704670 */
        /* <DEDUP_REMOVED lines=15> */
.L_x_205:
[----:B------:R-:W-:Y:S05]  /*2630*/  BSYNC.RECONVERGENT B1 ;  /* 0x0000000000017941 */ /* 0x000fea0003800200 */
.L_x_204:
        /* <DEDUP_REMOVED lines=27> */
.L_x_207:
[----:B------:R-:W-:Y:S05]  /*27f0*/  BSYNC.RECONVERGENT B1 ;  /* 0x0000000000017941 */ /* 0x000fea0003800200 */
.L_x_206:
[----:B------:R-:W-:Y:S01]  /*2800*/  SHFL.DOWN PT, R10, R12, 0x10, R9 ;  /* 0x0a0000000c0a7989 */ /* 0x000fe200000e0009 */
[C---:B------:R-:W-:Y:S01]  /*2810*/  VIADD R2, R5.reuse, 0x10 ;  /* 0x0000001005027836 */ /* 0x040fe20000000000 */
[----:B------:R-:W-:Y:S01]  /*2820*/  ISETP.NE.AND P2, PT, R5, RZ, PT ;  /* 0x000000ff0500720c */ /* 0x000fe20003f45270 */
[----:B------:R-:W-:Y:S01]  /*2830*/  BSSY.RECONVERGENT B1, `(.L_x_208) ;  /* 0x0000019000017945 */ /* 0x000fe20003800200 */
        /* <DEDUP_REMOVED lines=24> */
.L_x_209:
[----:B------:R-:W-:Y:S05]  /*29c0*/  BSYNC.RECONVERGENT B1 ;  /* 0x0000000000017941 */ /* 0x000fea0003800200 */
.L_x_208:
        /* <DEDUP_REMOVED lines=10> */
.L_x_211:
[----:B------:R-:W-:Y:S05]  /*2a70*/  BSYNC.RECONVERGENT B1 ;  /* 0x0000000000017941 */ /* 0x000fea0003800200 */
.L_x_210:
[----:B------:R-:W-:Y:S01]  /*2a80*/  BAR.SYNC.DEFER_BLOCKING 0x0 ;  /* 0x0000000000007b1d */ /* 0x000fe20000010000 */
[----:B------:R-:W-:-:S13]  /*2a90*/  ISETP.NE.AND P1, PT, R6, RZ, PT ;  /* 0x000000ff0600720c */ /* 0x000fda0003f25270 */
[----:B------:R-:W-:Y:S05]  /*2aa0*/  @P1 BRA `(.L_x_187) ;  /* 0x0000003c004c1947 */ /* 0x000fea0003800000 */
[----:B------:R-:W-:Y:S01]  /*2ab0*/  ISETP.GE.AND P0, PT, R4, 0x21, PT ;  /* 0x000000210400780c */ /* 0x000fe20003f06270 */
[----:B0-----:R-:W-:Y:S02]  /*2ac0*/  IMAD.MOV.U32 R5, RZ, RZ, R16 ;  /* 0x000000ffff057224 */ /* 0x001fe400078e0010 */
[----:B------:R-:W-:Y:S02]  /*2ad0*/  IMAD.MOV.U32 R12, RZ, RZ, R17 ;  /* 0x000000ffff0c7224 */ /* 0x000fe400078e0011 */
[----:B------:R-:W-:Y:S02]  /*2ae0*/  IMAD.MOV.U32 R6, RZ, RZ, R2 ;  /* 0x000000ffff067224 */ /* 0x000fe400078e0002 */
[----:B------:R-:W-:-:S06]  /*2af0*/  IMAD.MOV.U32 R7, RZ, RZ, R3 ;  /* 0x000000ffff077224 */ /* 0x000fcc00078e0003 */
[----:B------:R-:W-:Y:S05]  /*2b00*/  @!P0 BRA `(.L_x_212) ;  /* 0x00000000006c8947 */ /* 0x000fea0003800000 */
        /* <DEDUP_REMOVED lines=26> */
.L_x_213:
[----:B------:R-:W-:Y:S05]  /*2cb0*/  BSYNC.RECONVERGENT B1 ;  /* 0x0000000000017941 */ /* 0x000fea0003800200 */
.L_x_212:
[----:B------:R-:W-:Y:S01]  /*2cc0*/  ISETP.GE.AND P0, PT, R4, 0x41, PT ;  /* 0x000000410400780c */ /* 0x000fe20003f06270 */
[----:B------:R-:W-:Y:S02]  /*2cd0*/  IMAD.MOV.U32 R11, RZ, RZ, R5 ;  /* 0x000000ffff0b7224 */ /* 0x000fe400078e0005 */
        /* <DEDUP_REMOVED lines=30> */
.L_x_215:
[----:B------:R-:W-:Y:S05]  /*2ec0*/  BSYNC.RECONVERGENT B1 ;  /* 0x0000000000017941 */ /* 0x000fea0003800200 */
.L_x_214:
        /* <DEDUP_REMOVED lines=32> */
.L_x_217:
[----:B------:R-:W-:Y:S05]  /*30d0*/  BSYNC.RECONVERGENT B1 ;  /* 0x0000000000017941 */ /* 0x000fea0003800200 */
.L_x_216:
        /* <DEDUP_REMOVED lines=32> */
.L_x_219:
[----:B------:R-:W-:Y:S05]  /*32e0*/  BSYNC.RECONVERGENT B1 ;  /* 0x0000000000017941 */ /* 0x000fea0003800200 */
.L_x_218:
        /* <DEDUP_REMOVED lines=32> */
.L_x_221:
[----:B------:R-:W-:Y:S05]  /*34f0*/  BSYNC.RECONVERGENT B1 ;  /* 0x0000000000017941 */ /* 0x000fea0003800200 */
.L_x_220:
        /* <DEDUP_REMOVED lines=11> */
[----:B------:R-:W-:Y:S02]  /*35b0*/  IMAD.MOV.U32 R6, RZ, RZ, R8 ;  /* 0x000000ffff067224 */ /* 0x000fe400078e0008 */
[----:B------:R-:W-:Y:S01]  /*35c0*/  IMAD.MOV.U32 R7, RZ, RZ, R9 ;  /* 0x000000ffff077224 */ /* 0x000fe200078e0009 */
[----:B0-----:R-:W-:-:S05]  /*35d0*/  LEA R13, R3, R2, 0x18 ;  /* 0x00000002030d7211 */ /* 0x001fca00078ec0ff */
        /* <DEDUP_REMOVED lines=18> */
.L_x_223:
[----:B------:R-:W-:Y:S05]  /*3700*/  BSYNC.RECONVERGENT B1 ;  /* 0x0000000000017941 */ /* 0x000fea0003800200 */
.L_x_222:
        /* <DEDUP_REMOVED lines=30> */
.L_x_155:
[----:B------:R-:W0:Y:S01]  /*38f0*/  S2R R7, SR_TID.X ;  /* 0x0000000000077919 */ /* 0x000e220000002100 */
[----:B------:R-:W1:Y:S02]  /*3900*/  LDCU.128 UR12, c[0x0][0x380] ;  /* 0x00007000ff0c77ac */ /* 0x000e640008000c00 */
[----:B-1----:R-:W-:Y:S02]  /*3910*/  IMAD.U32 R18, RZ, RZ, UR12 ;  /* 0x0000000cff127e24 */ /* 0x002fe4000f8e00ff */
[----:B------:R-:W-:Y:S01]  /*3920*/  IMAD.U32 R17, RZ, RZ, UR13 ;  /* 0x0000000dff117e24 */ /* 0x000fe2000f8e00ff */
[----:B0-----:R-:W-:-:S05]  /*3930*/  IADD3 R2, P0, PT, R5, R7, RZ ;  /* 0x0000000705027210 */ /* 0x001fca0007f1e0ff */
[----:B------:R-:W-:Y:S01]  /*3940*/  IMAD.X R3, RZ, RZ, RZ, P0 ;  /* 0x000000ffff037224 */ /* 0x000fe200000e06ff */
[----:B------:R-:W-:-:S04]  /*3950*/  LEA R22, P0, R2, R18, 0x3 ;  /* 0x0000001202167211 */ /* 0x000fc800078018ff */
[----:B------:R-:W-:-:S05]  /*3960*/  LEA.HI.X R23, R2, R17, R3, 0x3, P0 ;  /* 0x0000001102177211 */ /* 0x000fca00000f1c03 */
[----:B------:R-:W2:Y:S04]  /*3970*/  LDG.E.64 R8, desc[UR10][R22.64] ;  /* 0x0000000a16087981 */ /* 0x000ea8000c1e1b00 */
[----:B------:R-:W2:Y:S04]  /*3980*/  LDG.E.64 R14, desc[UR10][R22.64+0x800] ;  /* 0x0008000a160e7981 */ /* 0x000ea8000c1e1b00 */
[----:B------:R-:W3:Y:S04]  /*3990*/  LDG.E.64 R20, desc[UR10][R22.64+0x1000] ;  /* 0x0010000a16147981 */ /* 0x000ee8000c1e1b00 */
[----:B------:R-:W4:Y:S04]  /*39a0*/  LDG.E.64 R2, desc[UR10][R22.64+0x1800] ;  /* 0x0018000a16027981 */ /* 0x000f28000c1e1b00 */
[----:B------:R0:W5:Y:S01]  /*39b0*/  LDG.E.64 R10, desc[UR10][R22.64+0x2000] ;  /* 0x0020000a160a7981 */ /* 0x000162000c1e1b00 */
[C---:B------:R-:W-:Y:S01]  /*39c0*/  VIADD R4, R7.reuse, 0x100 ;  /* 0x0000010007047836 */ /* 0x040fe20000000000 */
[----:B------:R-:W-:Y:S01]  /*39d0*/  UMOV UR4, URZ ;  /* 0x000000ff00047c82 */ /* 0x000fe20008000000 */
[----:B------:R-:W-:Y:S01]  /*39e0*/  IMAD.U32 R16, RZ, RZ, UR14 ;  /* 0x0000000eff107e24 */ /* 0x000fe2000f8e00ff */
[----:B------:R-:W-:Y:S01]  /*39f0*/  BSSY.RECONVERGENT B1, `(.L_x_224) ;  /* 0x0000018000017945 */ /* 0x000fe20003800200 */
[----:B------:R-:W-:Y:S01]  /*3a00*/  VIADD R6, R7, 0x200 ;  /* 0x0000020007067836 */ /* 0x000fe20000000000 */
[----:B------:R-:W-:Y:S01]  /*3a10*/  ISETP.LE.U32.AND P0, PT, R13, UR6, PT ;  /* 0x000000060d007c0c */ /* 0x000fe2000bf03070 */
[----:B--2---:R-:W-:-:S06]  /*3a20*/  DSETP.GEU.AND P2, PT, R14, R8, PT ;  /* 0x000000080e00722a */ /* 0x004fcc0003f4e000 */
[----:B------:R-:W-:Y:S02]  /*3a30*/  FSEL R8, R14, R8, !P2 ;  /* 0x000000080e087208 */ /* 0x000fe40005000000 */
[----:B------:R-:W-:-:S06]  /*3a40*/  FSEL R9, R15, R9, !P2 ;  /* 0x000000090f097208 */ /* 0x000fcc0005000000 */
[----:B---3--:R-:W-:-:S06]  /*3a50*/  DSETP.GEU.AND P3, PT, R20, R8, PT ;  /* 0x000000081400722a */ /* 0x008fcc0003f6e000 */
[----:B------:R-:W-:Y:S02]  /*3a60*/  FSEL R14, R20, R8, !P3 ;  /* 0x00000008140e7208 */ /* 0x000fe40005800000 */
[----:B------:R-:W-:Y:S01]  /*3a70*/  FSEL R15, R21, R9, !P3 ;  /* 0x00000009150f7208 */ /* 0x000fe20005800000 */
[----:B------:R-:W-:Y:S01]  /*3a80*/  IMAD.U32 R9, RZ, RZ, UR15 ;  /* 0x0000000fff097e24 */ /* 0x000fe2000f8e00ff */
[----:B------:R-:W-:-:S03]  /*3a90*/  IADD3 R8, P1, PT, R5, R16, RZ ;  /* 0x0000001005087210 */ /* 0x000fc60007f3e0ff */
[----:B------:R-:W-:Y:S01]  /*3aa0*/  IMAD.MOV.U32 R5, RZ, RZ, R15 ;  /* 0x000000ffff057224 */ /* 0x000fe200078e000f */
[----:B----4-:R-:W-:Y:S01]  /*3ab0*/  DSETP.GEU.AND P4, PT, R14, R2, PT ;  /* 0x000000020e00722a */ /* 0x010fe20003f8e000 */
[----:B------:R-:W-:Y:S01]  /*3ac0*/  @P3 SEL R6, R4, R7, !P2 ;  /* 0x0000000704063207 */ /* 0x000fe20005000000 */
[----:B------:R-:W-:-:S04]  /*3ad0*/  IMAD.MOV.U32 R4, RZ, RZ, R14 ;  /* 0x000000ffff047224 */ /* 0x000fc800078e000e */
[----:B------:R-:W-:-:S08]  /*3ae0*/  IMAD.MOV.U32 R19, RZ, RZ, R6 ;  /* 0x000000ffff137224 */ /* 0x000fd000078e0006 */
[----:B0-----:R-:W-:Y:S05]  /*3af0*/  @!P4 BRA `(.L_x_225) ;  /* 0x00000000001cc947 */ /* 0x001fea0003800000 */
[----:B------:R-:W-:Y:S01]  /*3b00*/  DSETP.GEU.AND P2, PT, R2, R14, PT ;  /* 0x0000000e0200722a */ /* 0x000fe20003f4e000 */
[----:B------:R-:W-:Y:S02]  /*3b10*/  IMAD.MOV.U32 R4, RZ, RZ, R2 ;  /* 0x000000ffff047224 */ /* 0x000fe400078e0002 */
[----:B------:R-:W-:Y:S02]  /*3b20*/  IMAD.MOV.U32 R5, RZ, RZ, R3 ;  /* 0x000000ffff057224 */ /* 0x000fe400078e0003 */
[----:B------:R-:W-:-:S09]  /*3b30*/  VIADD R19, R7, 0x300 ;  /* 0x0000030007137836 */ /* 0x000fd20000000000 */
[----:B------:R-:W-:Y:S02]  /*3b40*/  @P2 IMAD.MOV.U32 R4, RZ, RZ, R14 ;  /* 0x000000ffff042224 */ /* 0x000fe400078e000e */
[----:B------:R-:W-:Y:S02]  /*3b50*/  @P2 IMAD.MOV.U32 R5, RZ, RZ, R15 ;  /* 0x000000ffff052224 */ /* 0x000fe400078e000f */
[----:B------:R-:W-:-:S07]  /*3b60*/  @P2 IMAD.MOV.U32 R19, RZ, RZ, R6 ;  /* 0x000000ffff132224 */ /* 0x000fce00078e0006 */
.L_x_225:
[----:B------:R-:W-:Y:S05]  /*3b70*/  BSYNC.RECONVERGENT B1 ;  /* 0x0000000000017941 */ /* 0x000fea0003800200 */
.L_x_224:
[----:B------:R-:W-:Y:S01]  /*3b80*/  IMAD.X R20, RZ, RZ, R9, P1 ;  /* 0x000000ffff147224 */ /* 0x000fe200008e0609 */
[----:B-----5:R-:W-:Y:S01]  /*3b90*/  DSETP.GEU.AND P1, PT, R4, R10, PT ;  /* 0x0000000a0400722a */ /* 0x020fe20003f2e000 */
[----:B------:R-:W-:Y:S01]  /*3ba0*/  LOP3.LUT R14, R7, 0x400, RZ, 0xfc, !PT ;  /* 0x00000400070e7812 */ /* 0x000fe200078efcff */
[----:B------:R-:W-:Y:S01]  /*3bb0*/  BSSY.RECONVERGENT B1, `(.L_x_226) ;  /* 0x0000019000017945 */ /* 0x000fe20003800200 */
[-C--:B------:R-:W-:Y:S01]  /*3bc0*/  IADD3 R22, P3, PT, R19, R8.reuse, RZ ;  /* 0x0000000813167210 */ /* 0x080fe20007f7e0ff */
[----:B------:R-:W-:Y:S01]  /*3bd0*/  IMAD.MOV.U32 R2, RZ, RZ, R4 ;  /* 0x000000ffff027224 */ /* 0x000fe200078e0004 */
[----:B------:R-:W-:Y:S01]  /*3be0*/  IADD3 R15, P2, PT, R14, R8, RZ ;  /* 0x000000080e0f7210 */ /* 0x000fe20007f5e0ff */
[----:B------:R-:W-:Y:S01]  /*3bf0*/  IMAD.MOV.U32 R3, RZ, RZ, R5 ;  /* 0x000000ffff037224 */ /* 0x000fe200078e0005 */
[----:B------:R-:W-:Y:S01]  /*3c00*/  IADD3.X R21, PT, PT, R20, UR4, RZ, P3, !PT ;  /* 0x0000000414157c10 */ /* 0x000fe20009ffe4ff */
[----:B------:R-:W-:Y:S01]  /*3c10*/  IMAD.MOV.U32 R8, RZ, RZ, R22 ;  /* 0x000000ffff087224 */ /* 0x000fe200078e0016 */
[----:B------:R-:W-:Y:S01]  /*3c20*/  ISETP.GE.U32.AND.EX P0, PT, RZ, R12, PT, P0 ;  /* 0x0000000cff00720c */ /* 0x000fe20003f06100 */
[----:B------:R-:W-:-:S02]  /*3c30*/  IMAD.X R20, RZ, RZ, R20, P2 ;  /* 0x000000ffff147224 */ /* 0x000fc400010e0614 */
[----:B------:R-:W-:Y:S02]  /*3c40*/  IMAD.MOV.U32 R6, RZ, RZ, R21 ;  /* 0x000000ffff067224 */ /* 0x000fe400078e0015 */
[----:B------:R-:W-:Y:S08]  /*3c50*/  @!P1 BRA `(.L_x_227) ;  /* 0x0000000000389947 */ /* 0x000ff00003800000 */
[----:B------:R-:W-:Y:S01]  /*3c60*/  DSETP.GEU.AND P2, PT, R10, R4, PT ;  /* 0x000000040a00722a */ /* 0x000fe20003f4e000 */
[----:B------:R-:W-:Y:S02]  /*3c70*/  IMAD.U32 R2, RZ, RZ, UR4 ;  /* 0x00000004ff027e24 */ /* 0x000fe4000f8e00ff */
[----:B------:R-:W-:Y:S02]  /*3c80*/  IMAD.MOV.U32 R8, RZ, RZ, R15 ;  /* 0x000000ffff087224 */ /* 0x000fe400078e000f */
[----:B------:R-:W-:Y:S02]  /*3c90*/  IMAD.MOV.U32 R6, RZ, RZ, R20 ;  /* 0x000000ffff067224 */ /* 0x000fe400078e0014 */
[----:B------:R-:W-:-:S07]  /*3ca0*/  IMAD.MOV.U32 R3, RZ, RZ, R11 ;  /* 0x000000ffff037224 */ /* 0x000fce00078e000b */
[----:B------:R-:W-:-:S04]  /*3cb0*/  @P2 ISETP.GE.U32.AND P1, PT, R19, R14, PT ;  /* 0x0000000e1300220c */ /* 0x000fc80003f26070 */
[----:B------:R-:W-:Y:S01]  /*3cc0*/  @P2 ISETP.GE.AND.EX P1, PT, R2, RZ, PT, P1 ;  /* 0x000000ff0200220c */ /* 0x000fe20003f26310 */
[----:B------:R-:W-:-:S03]  /*3cd0*/  IMAD.MOV.U32 R2, RZ, RZ, R10 ;  /* 0x000000ffff027224 */ /* 0x000fc600078e000a */
[----:B------:R-:W-:Y:S02]  /*3ce0*/  @P2 FSEL R4, R4, R10, !P1 ;  /* 0x0000000a04042208 */ /* 0x000fe40004800000 */
[----:B------:R-:W-:Y:S02]  /*3cf0*/  @P2 FSEL R5, R5, R11, !P1 ;  /* 0x0000000b05052208 */ /* 0x000fe40004800000 */
[----:B------:R-:W-:Y:S01]  /*3d00*/  @P2 SEL R8, R22, R15, !P1 ;  /* 0x0000000f16082207 */ /* 0x000fe20004800000 */
[----:B------:R-:W-:Y:S01]  /*3d10*/  @P2 IMAD.MOV.U32 R2, RZ, RZ, R4 ;  /* 0x000000ffff022224 */ /* 0x000fe200078e0004 */
[----:B------:R-:W-:Y:S01]  /*3d20*/  @P2 SEL R6, R21, R20, !P1 ;  /* 0x0000001415062207 */ /* 0x000fe20004800000 */
[----:B------:R-:W-:-:S07]  /*3d30*/  @P2 IMAD.MOV.U32 R3, RZ, RZ, R5 ;  /* 0x000000ffff032224 */ /* 0x000fce00078e0005 */
.L_x_227:
[----:B------:R-:W-:Y:S05]  /*3d40*/  BSYNC.RECONVERGENT B1 ;  /* 0x0000000000017941 */ /* 0x000fea0003800200 */
.L_x_226:
[----:B------:R-:W-:Y:S05]  /*3d50*/  @P0 BRA `(.L_x_228) ;  /* 0x0000001400c00947 */ /* 0x000fea0003800000 */
[----:B------:R-:W0:Y:S01]  /*3d60*/  LDCU.64 UR8, c[0x0][0x3e8] ;  /* 0x00007d00ff0877ac */ /* 0x000e220008000a00 */
[----:B------:R-:W-:Y:S01]  /*3d70*/  ISETP.NE.AND P0, PT, R7, RZ, PT ;  /* 0x000000ff0700720c */ /* 0x000fe20003f05270 */
[----:B------:R-:W-:Y:S01]  /*3d80*/  BSSY.RECONVERGENT B1, `(.L_x_229) ;  /* 0x0000012000017945 */ /* 0x000fe20003800200 */
[----:B------:R-:W-:Y:S01]  /*3d90*/  UMOV UR4, 0x8 ;  /* 0x0000000800047882 */ /* 0x000fe20000000000 */
[----:B------:R-:W-:Y:S02]  /*3da0*/  UMOV UR5, 0x0 ;  /* 0x0000000000057882 */ /* 0x000fe40000000000 */
[----:B0-----:R-:W-:-:S04]  /*3db0*/  UIMAD.WIDE.U32 UR4, UR8, 0x1, UR4 ;  /* 0x00000001080478a5 */ /* 0x001fc8000f8e0004 */
[----:B------:R-:W-:Y:S02]  /*3dc0*/  UIADD3 UR7, UPT, UPT, UR5, UR9, URZ ;  /* 0x0000000905077290 */ /* 0x000fe4000fffe0ff */
[----:B------:R-:W-:Y:S02]  /*3dd0*/  IMAD.U32 R5, RZ, RZ, UR5 ;  /* 0x00000005ff057e24 */ /* 0x000fe4000f8e00ff */
[----:B------:R-:W-:Y:S02]  /*3de0*/  IMAD.U32 R4, RZ, RZ, UR4 ;  /* 0x00000004ff047e24 */ /* 0x000fe4000f8e00ff */
[----:B------:R-:W-:Y:S01]  /*3df0*/  IMAD.U32 R5, RZ, RZ, UR7 ;  /* 0x00000007ff057e24 */ /* 0x000fe2000f8e00ff */
[----:B------:R-:W-:Y:S06]  /*3e00*/  @P0 BRA `(.L_x_230) ;  /* 0x0000000000240947 */ /* 0x000fec0003800000 */
[----:B------:R-:W-:Y:S02]  /*3e10*/  IMAD.MOV.U32 R14, RZ, RZ, 0x500 ;  /* 0x00000500ff0e7424 */ /* 0x000fe400078e00ff */
[----:B------:R-:W-:-:S05]  /*3e20*/  IMAD.MOV.U32 R15, RZ, RZ, 0x0 ;  /* 0x00000000ff0f7424 */ /* 0x000fca00078e00ff */
[----:B------:R-:W2:Y:S01]  /*3e30*/  ATOMG.E.ADD.64.STRONG.GPU PT, R10, desc[UR10][R4.64], R14 ;  /* 0x8000000e040a79a8 */ /* 0x000ea200081ef50a */
[----:B------:R-:W0:Y:S01]  /*3e40*/  S2UR UR5, SR_CgaCtaId ;  /* 0x00000000000579c3 */ /* 0x000e220000008800 */
[----:B------:R-:W-:Y:S02]  /*3e50*/  UMOV UR4, 0x400 ;  /* 0x0000040000047882 */ /* 0x000fe40000000000 */
[----:B0-----:R-:W-:Y:S01]  /*3e60*/  ULEA UR4, UR5, UR4, 0x18 ;  /* 0x0000000405047291 */ /* 0x001fe2000f8ec0ff */
[----:B--2---:R-:W-:-:S05]  /*3e70*/  IADD3 R10, P0, PT, R10, UR6, RZ ;  /* 0x000000060a0a7c10 */ /* 0x004fca000ff1e0ff */
[----:B------:R-:W-:-:S05]  /*3e80*/  IMAD.X R11, RZ, RZ, R11, P0 ;  /* 0x000000ffff0b7224 */ /* 0x000fca00000e060b */
[----:B------:R0:W-:Y:S03]  /*3e90*/  STS.64 [UR4+0x98], R10 ;  /* 0x0000980aff007988 */ /* 0x0001e60008000a04 */
.L_x_230:
[----:B------:R-:W-:Y:S05]  /*3ea0*/  BSYNC.RECONVERGENT B1 ;  /* 0x0000000000017941 */ /* 0x000fea0003800200 */
.L_x_229:
[----:B------:R-:W1:Y:S08]  /*3eb0*/  S2UR UR5, SR_CgaCtaId ;  /* 0x00000000000579c3 */ /* 0x000e700000008800 */
[----:B------:R-:W-:Y:S06]  /*3ec0*/  BAR.SYNC.DEFER_BLOCKING 0x0 ;  /* 0x0000000000007b1d */ /* 0x000fec0000010000 */
[----:B------:R-:W-:-:S02]  /*3ed0*/  UMOV UR4, 0x400 ;  /* 0x0000040000047882 */ /* 0x000fc40000000000 */
[----:B-1----:R-:W-:-:S06]  /*3ee0*/  ULEA UR4, UR5, UR4, 0x18 ;  /* 0x0000000405047291 */ /* 0x002fcc000f8ec0ff */
[----:B------:R-:W-:-:S05]  /*3ef0*/  IMAD.U32 R19, RZ, RZ, UR4 ;  /* 0x00000004ff137e24 */ /* 0x000fca000f8e00ff */
[----:B0-----:R-:W0:Y:S02]  /*3f00*/  LDS.64 R10, [R19+0x98] ;  /* 0x00009800130a7984 */ /* 0x001e240000000a00 */
[----:B0-----:R-:W-:-:S04]  /*3f10*/  IADD3 R14, P1, PT, R10, 0x500, RZ ;  /* 0x000005000a0e7810 */ /* 0x001fc80007f3e0ff */
[----:B------:R-:W-:Y:S01]  /*3f20*/  ISETP.GT.U32.AND P0, PT, R14, R13, PT ;  /* 0x0000000d0e00720c */ /* 0x000fe20003f04070 */
[----:B------:R-:W-:-:S05]  /*3f30*/  IMAD.X R15, RZ, RZ, R11, P1 ;  /* 0x000000ffff0f7224 */ /* 0x000fca00008e060b */
[----:B------:R-:W-:-:S13]  /*3f40*/  ISETP.GT.AND.EX P0, PT, R15, R12, PT, P0 ;  /* 0x0000000c0f00720c */ /* 0x000fda0003f04300 */
[----:B------:R-:W-:Y:S05]  /*3f50*/  @P0 BRA `(.L_x_231) ;  /* 0x0000000800840947 */ /* 0x000fea0003800000 */
[----:B------:R-:W-:Y:S01]  /*3f60*/  BSSY.RECONVERGENT B1, `(.L_x_231) ;  /* 0x00000a0000017945 */ /* 0x000fe20003800200 */
[----:B------:R-:W0:Y:S01]  /*3f70*/  LDCU.64 UR8, c[0x0][0x398] ;  /* 0x00007300ff0877ac */ /* 0x000e220008000a00 */
[----:B------:R-:W1:Y:S02]  /*3f80*/  LDCU.128 UR12, c[0x0][0x380] ;  /* 0x00007000ff0c77ac */ /* 0x000e640008000c00 */
.L_x_244:
[----:B------:R-:W-:Y:S01]  /*3f90*/  IADD3 R29, P0, PT, R7, R10, RZ ;  /* 0x0000000a071d7210 */ /* 0x000fe20007f1e0ff */
[----:B-1----:R-:W-:Y:S02]  /*3fa0*/  IMAD.U32 R18, RZ, RZ, UR12 ;  /* 0x0000000cff127e24 */ /* 0x002fe4000f8e00ff */
[----:B------:R-:W-:Y:S02]  /*3fb0*/  IMAD.U32 R17, RZ, RZ, UR13 ;  /* 0x0000000dff117e24 */ /* 0x000fe4000f8e00ff */
[----:B------:R-:W-:Y:S01]  /*3fc0*/  IMAD.X R26, RZ, RZ, R11, P0 ;  /* 0x000000ffff1a7224 */ /* 0x000fe200000e060b */
[----:B------:R-:W-:-:S04]  /*3fd0*/  LEA R30, P0, R29, R18, 0x3 ;  /* 0x000000121d1e7211 */ /* 0x000fc800078018ff */
[----:B------:R-:W-:-:S05]  /*3fe0*/  LEA.HI.X R31, R29, R17, R26, 0x3, P0 ;  /* 0x000000111d1f7211 */ /* 0x000fca00000f1c1a */
[----:B------:R-:W2:Y:S04]  /*3ff0*/  LDG.E.64 R24, desc[UR10][R30.64] ;  /* 0x0000000a1e187981 */ /* 0x000ea8000c1e1b00 */
[----:B------:R1:W5:Y:S04]  /*4000*/  LDG.E.64 R22, desc[UR10][R30.64+0x800] ;  /* 0x0008000a1e167981 */ /* 0x000368000c1e1b00 */
[----:B------:R1:W5:Y:S04]  /*4010*/  LDG.E.64 R14, desc[UR10][R30.64+0x1000] ;  /* 0x0010000a1e0e7981 */ /* 0x000368000c1e1b00 */
[----:B------:R1:W5:Y:S04]  /*4020*/  LDG.E.64 R12, desc[UR10][R30.64+0x1800] ;  /* 0x0018000a1e0c7981 */ /* 0x000368000c1e1b00 */
[----:B------:R1:W5:Y:S01]  /*4030*/  LDG.E.64 R10, desc[UR10][R30.64+0x2000] ;  /* 0x0020000a1e0a7981 */ /* 0x000362000c1e1b00 */
[----:B------:R-:W-:Y:S01]  /*4040*/  IMAD.U32 R16, RZ, RZ, UR14 ;  /* 0x0000000eff107e24 */ /* 0x000fe2000f8e00ff */
[----:B------:R-:W-:Y:S01]  /*4050*/  BSSY.RECONVERGENT B2, `(.L_x_232) ;  /* 0x0000018000027945 */ /* 0x000fe20003800200 */
[----:B------:R-:W-:-:S02]  /*4060*/  IMAD.U32 R9, RZ, RZ, UR15 ;  /* 0x0000000fff097e24 */ /* 0x000fc4000f8e00ff */
[----:B------:R-:W-:Y:S01]  /*4070*/  IMAD.MOV.U32 R32, RZ, RZ, R8 ;  /* 0x000000ffff207224 */ /* 0x000fe200078e0008 */
[----:B------:R-:W-:Y:S01]  /*4080*/  IADD3 R29, P1, PT, R29, R16, RZ ;  /* 0x000000101d1d7210 */ /* 0x000fe20007f3e0ff */
[----:B------:R-:W-:Y:S02]  /*4090*/  IMAD.MOV.U32 R33, RZ, RZ, R6 ;  /* 0x000000ffff217224 */ /* 0x000fe400078e0006 */
[----:B------:R-:W-:Y:S02]  /*40a0*/  IMAD.MOV.U32 R20, RZ, RZ, R2 ;  /* 0x000000ffff147224 */ /* 0x000fe400078e0002 */
[----:B------:R-:W-:Y:S02]  /*40b0*/  IMAD.MOV.U32 R21, RZ, RZ, R3 ;  /* 0x000000ffff157224 */ /* 0x000fe400078e0003 */
[----:B------:R-:W-:Y:S01]  /*40c0*/  IMAD.X R27, R26, 0x1, R9, P1 ;  /* 0x000000011a1b7824 */ /* 0x000fe200008e0609 */
[----:B--2---:R-:W-:-:S14]  /*40d0*/  DSETP.GEU.AND P0, PT, R2, R24, PT ;  /* 0x000000180200722a */ /* 0x004fdc0003f0e000 */
[----:B-1----:R-:W-:Y:S05]  /*40e0*/  @!P0 BRA `(.L_x_233) ;  /* 0x0000000000388947 */ /* 0x002fea0003800000 */
        /* <DEDUP_REMOVED lines=14> */
.L_x_233:
[----:B0-----:R-:W-:Y:S05]  /*41d0*/  BSYNC.RECONVERGENT B2 ;  /* 0x0000000000027941 */ /* 0x001fea0003800200 */
.L_x_232:
[----:B-----5:R-:W-:Y:S01]  /*41e0*/  DSETP.GEU.AND P0, PT, R20, R22, PT ;  /* 0x000000161400722a */ /* 0x020fe20003f0e000 */
[----:B------:R-:W-:Y:S01]  /*41f0*/  IADD3 R3, P1, PT, R29, 0x100, RZ ;  /* 0x000001001d037810 */ /* 0x000fe20007f3e0ff */
[----:B------:R-:W-:Y:S01]  /*4200*/  BSSY.RECONVERGENT B2, `(.L_x_234) ;  /* 0x0000015000027945 */ /* 0x000fe20003800200 */
[----:B------:R-:W-:Y:S02]  /*4210*/  IMAD.MOV.U32 R26, RZ, RZ, R32 ;  /* 0x000000ffff1a7224 */ /* 0x000fe400078e0020 */
[----:B------:R-:W-:Y:S02]  /*4220*/  IMAD.MOV.U32 R28, RZ, RZ, R33 ;  /* 0x000000ffff1c7224 */ /* 0x000fe400078e0021 */
[----:B------:R-:W-:Y:S02]  /*4230*/  IMAD.X R2, RZ, RZ, R27, P1 ;  /* 0x000000ffff027224 */ /* 0x000fe400008e061b */
[----:B------:R-:W-:Y:S02]  /*4240*/  IMAD.MOV.U32 R24, RZ, RZ, R20 ;  /* 0x000000ffff187224 */ /* 0x000fe400078e0014 */
[----:B------:R-:W-:-:S03]  /*4250*/  IMAD.MOV.U32 R25, RZ, RZ, R21 ;  /* 0x000000ffff197224 */ /* 0x000fc600078e0015 */
        /* <DEDUP_REMOVED lines=15> */
.L_x_235:
[----:B------:R-:W-:Y:S05]  /*4350*/  BSYNC.RECONVERGENT B2 ;  /* 0x0000000000027941 */ /* 0x000fea0003800200 */
.L_x_234:
[----:B------:R-:W-:Y:S01]  /*4360*/  DSETP.GEU.AND P0, PT, R24, R14, PT ;  /* 0x0000000e1800722a */ /* 0x000fe20003f0e000 */
        /* <DEDUP_REMOVED lines=22> */
.L_x_237:
[----:B------:R-:W-:Y:S05]  /*44d0*/  BSYNC.RECONVERGENT B2 ;  /* 0x0000000000027941 */ /* 0x000fea0003800200 */
.L_x_236:
        /* <DEDUP_REMOVED lines=23> */
.L_x_239:
[----:B------:R-:W-:Y:S05]  /*4650*/  BSYNC.RECONVERGENT B2 ;  /* 0x0000000000027941 */ /* 0x000fea0003800200 */
.L_x_238:
        /* <DEDUP_REMOVED lines=23> */
.L_x_241:
[----:B------:R-:W-:Y:S05]  /*47d0*/  BSYNC.RECONVERGENT B2 ;  /* 0x0000000000027941 */ /* 0x000fea0003800200 */
.L_x_240:
[----:B------:R-:W-:Y:S01]  /*47e0*/  BAR.SYNC.DEFER_BLOCKING 0x0 ;  /* 0x0000000000007b1d */ /* 0x000fe20000010000 */
[----:B------:R-:W-:-:S05]  /*47f0*/  ISETP.NE.AND P0, PT, R7, RZ, PT ;  /* 0x000000ff0700720c */ /* 0x000fca0003f05270 */
[----:B------:R-:W-:Y:S08]  /*4800*/  BSSY.RECONVERGENT B2, `(.L_x_242) ;  /* 0x000000c000027945 */ /* 0x000ff00003800200 */
[----:B------:R-:W-:Y:S05]  /*4810*/  @P0 BRA `(.L_x_243) ;  /* 0x0000000000280947 */ /* 0x000fea0003800000 */
[----:B------:R-:W-:Y:S02]  /*4820*/  IMAD.MOV.U32 R12, RZ, RZ, 0x500 ;  /* 0x00000500ff0c7424 */ /* 0x000fe400078e00ff */
[----:B------:R-:W-:-:S05]  /*4830*/  IMAD.MOV.U32 R13, RZ, RZ, 0x0 ;  /* 0x00000000ff0d7424 */ /* 0x000fca00078e00ff */
[----:B------:R-:W2:Y:S01]  /*4840*/  ATOMG.E.ADD.64.STRONG.GPU PT, R10, desc[UR10][R4.64], R12 ;  /* 0x8000000c040a79a8 */ /* 0x000ea200081ef50a */
[----:B------:R-:W0:Y:S01]  /*4850*/  S2UR UR5, SR_CgaCtaId ;  /* 0x00000000000579c3 */ /* 0x000e220000008800 */
[----:B------:R-:W-:Y:S02]  /*4860*/  UMOV UR4, 0x400 ;  /* 0x0000040000047882 */ /* 0x000fe40000000000 */
[----:B0-----:R-:W-:-:S06]  /*4870*/  ULEA UR4, UR5, UR4, 0x18 ;  /* 0x0000000405047291 */ /* 0x001fcc000f8ec0ff */
[----:B------:R-:W-:Y:S01]  /*4880*/  IMAD.U32 R19, RZ, RZ, UR4 ;  /* 0x00000004ff137e24 */ /* 0x000fe2000f8e00ff */
[----:B--2---:R-:W-:-:S05]  /*4890*/  IADD3 R10, P0, PT, R10, UR6, RZ ;  /* 0x000000060a0a7c10 */ /* 0x004fca000ff1e0ff */
[----:B------:R-:W-:-:S05]  /*48a0*/  IMAD.X R11, RZ, RZ, R11, P0 ;  /* 0x000000ffff0b7224 */ /* 0x000fca00000e060b */
[----:B------:R0:W-:Y:S03]  /*48b0*/  STS.64 [R19+0x98], R10 ;  /* 0x0000980a13007388 */ /* 0x0001e60000000a00 */
.L_x_243:
[----:B------:R-:W-:Y:S05]  /*48c0*/  BSYNC.RECONVERGENT B2 ;  /* 0x0000000000027941 */ /* 0x000fea0003800200 */
.L_x_242:
[----:B------:R-:W-:Y:S01]  /*48d0*/  BAR.SYNC.DEFER_BLOCKING 0x0 ;  /* 0x0000000000007b1d */ /* 0x000fe20000010000 */
[----:B------:R-:W-:Y:S02]  /*48e0*/  IMAD.U32 R13, RZ, RZ, UR8 ;  /* 0x00000008ff0d7e24 */ /* 0x000fe4000f8e00ff */
[----:B------:R-:W-:-:S03]  /*48f0*/  IMAD.U32 R12, RZ, RZ, UR9 ;  /* 0x00000009ff0c7e24 */ /* 0x000fc6000f8e00ff */
[----:B0-----:R-:W0:Y:S02]  /*4900*/  LDS.64 R10, [R19+0x98] ;  /* 0x00009800130a7984 */ /* 0x001e240000000a00 */
[----:B0-----:R-:W-:-:S04]  /*4910*/  IADD3 R14, P1, PT, R10, 0x500, RZ ;  /* 0x000005000a0e7810 */ /* 0x001fc80007f3e0ff */
[----:B------:R-:W-:Y:S01]  /*4920*/  ISETP.GT.U32.AND P0, PT, R14, R13, PT ;  /* 0x0000000d0e00720c */ /* 0x000fe20003f04070 */
[----:B------:R-:W-:-:S05]  /*4930*/  IMAD.X R15, RZ, RZ, R11, P1 ;  /* 0x000000ffff0f7224 */ /* 0x000fca00008e060b */
[----:B------:R-:W-:-:S13]  /*4940*/  ISETP.GT.AND.EX P0, PT, R15, R12, PT, P0 ;  /* 0x0000000c0f00720c */ /* 0x000fda0003f04300 */
[----:B------:R-:W-:Y:S05]  /*4950*/  @!P0 BRA `(.L_x_244) ;  /* 0xfffffff4008c8947 */ /* 0x000fea000383ffff */
[----:B------:R-:W-:Y:S05]  /*4960*/  BSYNC.RECONVERGENT B1 ;  /* 0x0000000000017941 */ /* 0x000fea0003800200 */
.L_x_231:
[----:B------:R-:W-:Y:S01]  /*4970*/  ISETP.GE.U32.AND P0, PT, R10, R13, PT ;  /* 0x0000000d0a00720c */ /* 0x000fe20003f06070 */
[----:B------:R-:W-:Y:S03]  /*4980*/  BSSY.RECONVERGENT B1, `(.L_x_228) ;  /* 0x00000ad000017945 */ /* 0x000fe60003800200 */
[----:B------:R-:W-:-:S13]  /*4990*/  ISETP.GE.AND.EX P0, PT, R11, R12, PT, P0 ;  /* 0x0000000c0b00720c */ /* 0x000fda0003f06300 */
[----:B------:R-:W-:Y:S05]  /*49a0*/  @P0 BRA `(.L_x_245) ;  /* 0x0000000800a80947 */ /* 0x000fea0003800000 */
[----:B------:R-:W-:-:S05]  /*49b0*/  IMAD.IADD R4, R13, 0x1, -R10 ;  /* 0x000000010d047824 */ /* 0x000fca00078e0a0a */
[----:B------:R-:W-:-:S13]  /*49c0*/  ISETP.GE.AND P0, PT, R7, R4, PT ;  /* 0x000000040700720c */ /* 0x000fda0003f06270 */
[----:B------:R-:W-:Y:S05]  /*49d0*/  @P0 BRA `(.L_x_245) ;  /* 0x00000008009c0947 */ /* 0x000fea0003800000 */
[----:B------:R-:W-:Y:S01]  /*49e0*/  LOP3.LUT R5, RZ, R7, RZ, 0x33, !PT ;  /* 0x00000007ff057212 */ /* 0x000fe200078e33ff */
[----:B------:R-:W-:Y:S03]  /*49f0*/  BSSY.RECONVERGENT B2, `(.L_x_246) ;  /* 0x0000031000027945 */ /* 0x000fe60003800200 */
[----:B------:R-:W-:-:S04]  /*4a00*/  IADD3 R20, PT, PT, -R10, R13, R5 ;  /* 0x0000000d0a147210 */ /* 0x000fc80007ffe105 */
[----:B------:R-:W-:-:S04]  /*4a10*/  LOP3.LUT R5, R20, 0x300, RZ, 0xc0, !PT ;  /* 0x0000030014057812 */ /* 0x000fc800078ec0ff */
[----:B------:R-:W-:Y:S01]  /*4a20*/  ISETP.NE.AND P0, PT, R5, 0x300, PT ;  /* 0x000003000500780c */ /* 0x000fe20003f05270 */
[----:B------:R-:W-:-:S12]  /*4a30*/  IMAD.MOV.U32 R5, RZ, RZ, R7 ;  /* 0x000000ffff057224 */ /* 0x000fd800078e0007 */
[----:B------:R-:W-:Y:S05]  /*4a40*/  @!P0 BRA `(.L_x_247) ;  /* 0x0000000000ac8947 */ /* 0x000fea0003800000 */
[----:B------:R-:W-:Y:S02]  /*4a50*/  IADD3 R19, P0, PT, R7, R10, RZ ;  /* 0x0000000a07137210 */ /* 0x000fe40007f1e0ff */
[----:B------:R-:W-:Y:S02]  /*4a60*/  LEA.HI R5, R20, 0x1, RZ, 0x18 ;  /* 0x0000000114057811 */ /* 0x000fe400078fc0ff */
[C---:B------:R-:W-:Y:S01]  /*4a70*/  LEA R18, P1, R19.reuse, R18, 0x3 ;  /* 0x0000001213127211 */ /* 0x040fe200078218ff */
[----:B------:R-:W-:Y:S01]  /*4a80*/  IMAD.X R14, RZ, RZ, R11, P0 ;  /* 0x000000ffff0e7224 */ /* 0x000fe200000e060b */
[----:B------:R-:W-:Y:S02]  /*4a90*/  IADD3 R21, P0, PT, R19, R16, RZ ;  /* 0x0000001013157210 */ /* 0x000fe40007f1e0ff */
[----:B------:R-:W-:Y:S01]  /*4aa0*/  LOP3.LUT R12, R5, 0x3, RZ, 0xc0, !PT ;  /* 0x00000003050c7812 */ /* 0x000fe200078ec0ff */
[----:B------:R-:W-:Y:S01]  /*4ab0*/  IMAD.MOV.U32 R5, RZ, RZ, R7 ;  /* 0x000000ffff057224 */ /* 0x000fe200078e0007 */
[----:B------:R-:W-:Y:S01]  /*4ac0*/  LEA.HI.X R19, R19, R17, R14, 0x3, P1 ;  /* 0x0000001113137211 */ /* 0x000fe200008f1c0e */
[----:B------:R-:W-:-:S02]  /*4ad0*/  IMAD.X R23, R14, 0x1, R9, P0 ;  /* 0x000000010e177824 */ /* 0x000fc400000e0609 */
[----:B------:R-:W-:-:S07]  /*4ae0*/  IMAD.MOV R9, RZ, RZ, -R12 ;  /* 0x000000ffff097224 */ /* 0x000fce00078e0a0c */
.L_x_250:
[----:B------:R-:W-:Y:S02]  /*4af0*/  IMAD.MOV.U32 R12, RZ, RZ, R18 ;  /* 0x000000ffff0c7224 */ /* 0x000fe400078e0012 */
[----:B------:R-:W-:-:S06]  /*4b00*/  IMAD.MOV.U32 R13, RZ, RZ, R19 ;  /* 0x000000ffff0d7224 */ /* 0x000fcc00078e0013 */
[----:B------:R-:W2:Y:S01]  /*4b10*/  LDG.E.64 R12, desc[UR10][R12.64] ;  /* 0x0000000a0c0c7981 */ /* 0x000ea2000c1e1b00 */
[----:B------:R-:W-:Y:S01]  /*4b20*/  VIADD R9, R9, 0x1 ;  /* 0x0000000109097836 */ /* 0x000fe20000000000 */
[----:B------:R-:W-:Y:S01]  /*4b30*/  BSSY.RECONVERGENT B3, `(.L_x_248) ;  /* 0x0000017000037945 */ /* 0x000fe20003800200 */
[----:B------:R-:W-:-:S03]  /*4b40*/  IADD3 R18, P3, PT, R18, 0x800, RZ ;  /* 0x0000080012127810 */ /* 0x000fc60007f7e0ff */
[----:B------:R-:W-:Y:S01]  /*4b50*/  ISETP.NE.AND P2, PT, R9, RZ, PT ;  /* 0x000000ff0900720c */ /* 0x000fe20003f45270 */
[----:B--2---:R-:W-:-:S14]  /*4b60*/  DSETP.GEU.AND P0, PT, R2, R12, PT ;  /* 0x0000000c0200722a */ /* 0x004fdc0003f0e000 */
        /* <DEDUP_REMOVED lines=19> */
.L_x_249:
[----:B------:R-:W-:Y:S05]  /*4ca0*/  BSYNC.RECONVERGENT B3 ;  /* 0x0000000000037941 */ /* 0x000fea0003800200 */
.L_x_248:
[----:B------:R-:W-:Y:S01]  /*4cb0*/  IADD3 R21, P0, PT, R21, 0x100, RZ ;  /* 0x0000010015157810 */ /* 0x000fe20007f1e0ff */
[----:B------:R-:W-:Y:S02]  /*4cc0*/  VIADD R5, R5, 0x100 ;  /* 0x0000010005057836 */ /* 0x000fe40000000000 */
[----:B------:R-:W-:Y:S02]  /*4cd0*/  IMAD.X R19, RZ, RZ, R19, P3 ;  /* 0x000000ffff137224 */ /* 0x000fe400018e0613 */
[----:B------:R-:W-:Y:S01]  /*4ce0*/  IMAD.X R23, RZ, RZ, R23, P0 ;  /* 0x000000ffff177224 */ /* 0x000fe200000e0617 */
[----:B------:R-:W-:Y:S07]  /*4cf0*/  @P2 BRA `(.L_x_250) ;  /* 0xfffffffc007c2947 */ /* 0x000fee000383ffff */
.L_x_247:
[----:B------:R-:W-:Y:S05]  /*4d00*/  BSYNC.RECONVERGENT B2 ;  /* 0x0000000000027941 */ /* 0x000fea0003800200 */
.L_x_246:
[----:B------:R-:W-:-:S13]  /*4d10*/  ISETP.GE.U32.AND P0, PT, R20, 0x300, PT ;  /* 0x000003001400780c */ /* 0x000fda0003f06070 */
[----:B------:R-:W-:Y:S05]  /*4d20*/  @!P0 BRA `(.L_x_245) ;  /* 0x0000000400c88947 */ /* 0x000fea0003800000 */
[----:B------:R-:W0:Y:S01]  /*4d30*/  LDC.64 R14, c[0x0][0x380] ;  /* 0x0000e000ff0e7b82 */ /* 0x000e220000000a00 */
[----:B------:R-:W-:-:S07]  /*4d40*/  VIADD R5, R5, 0x200 ;  /* 0x0000020005057836 */ /* 0x000fce0000000000 */
[----:B------:R-:W1:Y:S02]  /*4d50*/  LDC.64 R16, c[0x0][0x388] ;  /* 0x0000e200ff107b82 */ /* 0x000e640000000a00 */
.L_x_259:
[----:B------:R-:W-:-:S05]  /*4d60*/  VIADD R9, R5, 0xfffffe00 ;  /* 0xfffffe0005097836 */ /* 0x000fca0000000000 */
[----:B------:R-:W-:-:S05]  /*4d70*/  IADD3 R23, P0, PT, R9, R10, RZ ;  /* 0x0000000a09177210 */ /* 0x000fca0007f1e0ff */
[----:B------:R-:W-:Y:S01]  /*4d80*/  IMAD.X R30, RZ, RZ, R11, P0 ;  /* 0x000000ffff1e7224 */ /* 0x000fe200000e060b */
[----:B0-----:R-:W-:-:S04]  /*4d90*/  LEA R26, P0, R23, R14, 0x3 ;  /* 0x0000000e171a7211 */ /* 0x001fc800078018ff */
[----:B------:R-:W-:-:S05]  /*4da0*/  LEA.HI.X R27, R23, R15, R30, 0x3, P0 ;  /* 0x0000000f171b7211 */ /* 0x000fca00000f1c1e */
[----:B------:R-:W2:Y:S04]  /*4db0*/  LDG.E.64 R24, desc[UR10][R26.64] ;  /* 0x0000000a1a187981 */ /* 0x000ea8000c1e1b00 */
[----:B------:R0:W5:Y:S04]  /*4dc0*/  LDG.E.64 R20, desc[UR10][R26.64+0x800] ;  /* 0x0008000a1a147981 */ /* 0x000168000c1e1b00 */
        /* <DEDUP_REMOVED lines=26> */
.L_x_252:
[----:B------:R-:W-:Y:S05]  /*4f70*/  BSYNC.RECONVERGENT B2 ;  /* 0x0000000000027941 */ /* 0x000fea0003800200 */
.L_x_251:
[----:B-----5:R-:W-:Y:S01]  /*4f80*/  DSETP.GEU.AND P0, PT, R22, R20, PT ;  /* 0x000000141600722a */ /* 0x020fe20003f0e000 */
[----:B------:R-:W-:Y:S01]  /*4f90*/  IADD3 R24, P1, P2, R10, R16, R29 ;  /* 0x000000100a187210 */ /* 0x000fe20007a3e01d */
[----:B------:R-:W-:Y:S01]  /*4fa0*/  BSSY.RECONVERGENT B2, `(.L_x_253) ;  /* 0x0000016000027945 */ /* 0x000fe20003800200 */
[----:B------:R-:W-:Y:S02]  /*4fb0*/  VIADD R25, R5, 0x100 ;  /* 0x0000010005197836 */ /* 0x000fe40000000000 */
[----:B------:R-:W-:Y:S01]  /*4fc0*/  IADD3.X R27, PT, PT, R11, R17, RZ, P1, P2 ;  /* 0x000000110b1b7210 */ /* 0x000fe20000fe44ff */
[----:B------:R-:W-:Y:S02]  /*4fd0*/  IMAD.MOV.U32 R6, RZ, RZ, R9 ;  /* 0x000000ffff067224 */ /* 0x000fe400078e0009 */
[----:B------:R-:W-:Y:S02]  /*4fe0*/  IMAD.MOV.U32 R8, RZ, RZ, R28 ;  /* 0x000000ffff087224 */ /* 0x000fe400078e001c */
        /* <DEDUP_REMOVED lines=17> */
.L_x_254:
[----:B------:R-:W-:Y:S05]  /*5100*/  BSYNC.RECONVERGENT B2 ;  /* 0x0000000000027941 */ /* 0x000fea0003800200 */
.L_x_253:
[----:B------:R-:W-:Y:S01]  /*5110*/  DSETP.GEU.AND P0, PT, R2, R12, PT ;  /* 0x0000000c0200722a */ /* 0x000fe20003f0e000 */
[CC--:B------:R-:W-:Y:S01]  /*5120*/  IADD3 R23, P1, P4, R10.reuse, R16.reuse, R5 ;  /* 0x000000100a177210 */ /* 0x0c0fe20007c3e005 */
[----:B------:R-:W-:Y:S01]  /*5130*/  BSSY.RECONVERGENT B2, `(.L_x_255) ;  /* 0x0000016000027945 */ /* 0x000fe20003800200 */
[----:B------:R-:W-:Y:S01]  /*5140*/  IADD3 R24, P2, P3, R10, R16, R25 ;  /* 0x000000100a187210 */ /* 0x000fe20007b5e019 */
[----:B------:R-:W-:Y:S01]  /*5150*/  IMAD.MOV.U32 R9, RZ, RZ, R6 ;  /* 0x000000ffff097224 */ /* 0x000fe200078e0006 */
        /* <DEDUP_REMOVED lines=19> */
.L_x_256:
[----:B------:R-:W-:Y:S05]  /*5290*/  BSYNC.RECONVERGENT B2 ;  /* 0x0000000000027941 */ /* 0x000fea0003800200 */
.L_x_255:
[----:B------:R-:W-:Y:S01]  /*52a0*/  DSETP.GEU.AND P0, PT, R20, R18, PT ;  /* 0x000000121400722a */ /* 0x000fe20003f0e000 */
[----:B------:R-:W-:Y:S01]  /*52b0*/  BSSY.RECONVERGENT B2, `(.L_x_257) ;  /* 0x0000015000027945 */ /* 0x000fe20003800200 */
[----:B------:R-:W-:Y:S01]  /*52c0*/  IADD3.X R13, PT, PT, R11, R17, RZ, P2, P3 ;  /* 0x000000110b0d7210 */ /* 0x000fe200017e64ff */
[----:B------:R-:W-:Y:S02]  /*52d0*/  IMAD.MOV.U32 R8, RZ, RZ, R9 ;  /* 0x000000ffff087224 */ /* 0x000fe400078e0009 */
[----:B------:R-:W-:Y:S02]  /*52e0*/  IMAD.MOV.U32 R6, RZ, RZ, R22 ;  /* 0x000000ffff067224 */ /* 0x000fe400078e0016 */
[----:B------:R-:W-:Y:S02]  /*52f0*/  IMAD.MOV.U32 R2, RZ, RZ, R20 ;  /* 0x000000ffff027224 */ /* 0x000fe400078e0014 */
[----:B------:R-:W-:-:S05]  /*5300*/  IMAD.MOV.U32 R3, RZ, RZ, R21 ;  /* 0x000000ffff037224 */ /* 0x000fca00078e0015 */
        /* <DEDUP_REMOVED lines=15> */
.L_x_258:
[----:B------:R-:W-:Y:S05]  /*5400*/  BSYNC.RECONVERGENT B2 ;  /* 0x0000000000027941 */ /* 0x000fea0003800200 */
.L_x_257:
[C---:B------:R-:W-:Y:S02]  /*5410*/  VIADD R9, R5.reuse, 0x200 ;  /* 0x0000020005097836 */ /* 0x040fe40000000000 */
[----:B------:R-:W-:-:S03]  /*5420*/  VIADD R5, R5, 0x400 ;  /* 0x0000040005057836 */ /* 0x000fc60000000000 */
[----:B------:R-:W-:-:S13]  /*5430*/  ISETP.GE.AND P0, PT, R9, R4, PT ;  /* 0x000000040900720c */ /* 0x000fda0003f06270 */
[----:B------:R-:W-:Y:S05]  /*5440*/  @!P0 BRA `(.L_x_259) ;  /* 0xfffffff800448947 */ /* 0x000fea000383ffff */
.L_x_245:
[----:B------:R-:W-:Y:S05]  /*5450*/  BSYNC.RECONVERGENT B1 ;  /* 0x0000000000017941 */ /* 0x000fea0003800200 */
.L_x_228:
        /* <DEDUP_REMOVED lines=27> */
.L_x_261:
[----:B------:R-:W-:Y:S05]  /*5610*/  BSYNC.RECONVERGENT B1 ;  /* 0x0000000000017941 */ /* 0x000fea0003800200 */
.L_x_260:
        /* <DEDUP_REMOVED lines=26> */
.L_x_263:
[----:B------:R-:W-:Y:S05]  /*57c0*/  BSYNC.RECONVERGENT B1 ;  /* 0x0000000000017941 */ /* 0x000fea0003800200 */
.L_x_262:
        /* <DEDUP_REMOVED lines=26> */
.L_x_265:
[----:B------:R-:W-:Y:S05]  /*5970*/  BSYNC.RECONVERGENT B1 ;  /* 0x0000000000017941 */ /* 0x000fea0003800200 */
.L_x_264:
        /* <DEDUP_REMOVED lines=26> */
.L_x_267:
[----:B------:R-:W-:Y:S05]  /*5b20*/  BSYNC.RECONVERGENT B1 ;  /* 0x0000000000017941 */ /* 0x000fea0003800200 */
.L_x_266:
        /* <DEDUP_REMOVED lines=27> */
.L_x_269:
[----:B------:R-:W-:Y:S05]  /*5ce0*/  BSYNC.RECONVERGENT B1 ;  /* 0x0000000000017941 */ /* 0x000fea0003800200 */
.L_x_268:
        /* <DEDUP_REMOVED lines=10> */
.L_x_271:
[----:B------:R-:W-:Y:S05]  /*5d90*/  BSYNC.RECONVERGENT B1 ;  /* 0x0000000000017941 */ /* 0x000fea0003800200 */
.L_x_270:
        /* <DEDUP_REMOVED lines=31> */
.L_x_273:
[----:B------:R-:W-:Y:S05]  /*5f90*/  BSYNC.RECONVERGENT B1 ;  /* 0x0000000000017941 */ /* 0x000fea0003800200 */
.L_x_272:
        /* <DEDUP_REMOVED lines=24> */
.L_x_275:
[----:B------:R-:W-:Y:S05]  /*6120*/  BSYNC.RECONVERGENT B1 ;  /* 0x0000000000017941 */ /* 0x000fea0003800200 */
.L_x_274:
        /* <DEDUP_REMOVED lines=21> */
.L_x_277:
[----:B------:R-:W-:Y:S05]  /*6280*/  BSYNC.RECONVERGENT B1 ;  /* 0x0000000000017941 */ /* 0x000fea0003800200 */
.L_x_276:
        /* <DEDUP_REMOVED lines=21> */
.L_x_279:
[----:B------:R-:W-:Y:S05]  /*63e0*/  BSYNC.RECONVERGENT B1 ;  /* 0x0000000000017941 */ /* 0x000fea0003800200 */
.L_x_278:
        /* <DEDUP_REMOVED lines=21> */
.L_x_281:
[----:B------:R-:W-:Y:S05]  /*6540*/  BSYNC.RECONVERGENT B1 ;  /* 0x0000000000017941 */ /* 0x000fea0003800200 */
.L_x_280:
        /* <DEDUP_REMOVED lines=21> */
.L_x_283:
[----:B------:R-:W-:Y:S05]  /*66a0*/  BSYNC.RECONVERGENT B1 ;  /* 0x0000000000017941 */ /* 0x000fea0003800200 */
.L_x_282:
        /* <DEDUP_REMOVED lines=19> */
.L_x_187:
[----:B------:R-:W-:Y:S05]  /*67e0*/  BSYNC.RECONVERGENT B0 ;  /* 0x0000000000007941 */ /* 0x000fea0003800200 */
.L_x_154:
[----:B------:R-:W-:Y:S05]  /*67f0*/  @P1 EXIT ;  /* 0x000000000000194d */ /* 0x000fea0003800000 */
[----:B01----:R-:W0:Y:S02]  /*6800*/  LDC.64 R4, c[0x0][0x390] ;  /* 0x0000e400ff047b82 */ /* 0x003e240000000a00 */
[----:B0-----:R-:W-:-:S05]  /*6810*/  IMAD.WIDE.U32 R4, R0, 0x10, R4 ;  /* 0x0000001000047825 */ /* 0x001fca00078e0004 */
[----:B------:R-:W-:Y:S04]  /*6820*/  STG.E.64 desc[UR10][R4.64], R2 ;  /* 0x0000000204007986 */ /* 0x000fe8000c101b0a */
[----:B---34-:R-:W-:Y:S01]  /*6830*/  STG.E.64 desc[UR10][R4.64+0x8], R16 ;  /* 0x0000081004007986 */ /* 0x018fe2000c101b0a */
[----:B------:R-:W-:Y:S05]  /*6840*/  EXIT ;  /* 0x000000000000794d */ /* 0x000fea0003800000 */
.L_x_284:
        /* <DEDUP_REMOVED lines=11> */
.L_x_828:


//--------------------- .text._ZN6thrust24THRUST_300001_SM_1000_NS8cuda_cub4core6detail13_kernel_agentINS1_8__reduce11ReduceAgentINS0_12zip_iteratorIN4cuda3std3__45tupleIJNS0_6detail15normal_iteratorINS0_10device_ptrIdEEEENS0_17counting_iteratorIlNS0_11use_defaultESI_SI_EEEEEEEPNSB_IJdlEEESM_lNS1_9__extrema9arg_min_fIdlNSA_4lessIdEEEEEEJSL_SN_lSS_EEEvDpT0_ --------------------------
	.section	.text._ZN6thrust24THRUST_300001_SM_1000_NS8cuda_cub4core6detail13_kernel_agentINS1_8__reduce11ReduceAgentINS0_12zip_iteratorIN4cuda3std3__45tupleIJNS0_6detail15normal_iteratorINS0_10device_ptrIdEEEENS0_17counting_iteratorIlNS0_11use_defaultESI_SI_EEEEEEEPNSB_IJdlEEESM_lNS1_9__extrema9arg_min_fIdlNSA_4lessIdEEEEEEJSL_SN_lSS_EEEvDpT0_,"ax",@progbits
	.align	128
        .global         _ZN6thrust24THRUST_300001_SM_1000_NS8cuda_cub4core6detail13_kernel_agentINS1_8__reduce11ReduceAgentINS0_12zip_iteratorIN4cuda3std3__45tupleIJNS0_6detail15normal_iteratorINS0_10device_ptrIdEEEENS0_17counting_iteratorIlNS0_11use_defaultESI_SI_EEEEEEEPNSB_IJdlEEESM_lNS1_9__extrema9arg_min_fIdlNSA_4lessIdEEEEEEJSL_SN_lSS_EEEvDpT0_
        .type           _ZN6thrust24THRUST_300001_SM_1000_NS8cuda_cub4core6detail13_kernel_agentINS1_8__reduce11ReduceAgentINS0_12zip_iteratorIN4cuda3std3__45tupleIJNS0_6detail15normal_iteratorINS0_10device_ptrIdEEEENS0_17counting_iteratorIlNS0_11use_defaultESI_SI_EEEEEEEPNSB_IJdlEEESM_lNS1_9__extrema9arg_min_fIdlNSA_4lessIdEEEEEEJSL_SN_lSS_EEEvDpT0_,@function
        .size           _ZN6thrust24THRUST_300001_SM_1000_NS8cuda_cub4core6detail13_kernel_agentINS1_8__reduce11ReduceAgentINS0_12zip_iteratorIN4cuda3std3__45tupleIJNS0_6detail15normal_iteratorINS0_10device_ptrIdEEEENS0_17counting_iteratorIlNS0_11use_defaultESI_SI_EEEEEEEPNSB_IJdlEEESM_lNS1_9__extrema9arg_min_fIdlNSA_4lessIdEEEEEEJSL_SN_lSS_EEEvDpT0_,(.L_x_829 - _ZN6thrust24THRUST_300001_SM_1000_NS8cuda_cub4core6detail13_kernel_agentINS1_8__reduce11ReduceAgentINS0_12zip_iteratorIN4cuda3std3__45tupleIJNS0_6detail15normal_iteratorINS0_10device_ptrIdEEEENS0_17counting_iteratorIlNS0_11use_defaultESI_SI_EEEEEEEPNSB_IJdlEEESM_lNS1_9__extrema9arg_min_fIdlNSA_4lessIdEEEEEEJSL_SN_lSS_EEEvDpT0_)
        .other          _ZN6thrust24THRUST_300001_SM_1000_NS8cuda_cub4core6detail13_kernel_agentINS1_8__reduce11ReduceAgentINS0_12zip_iteratorIN4cuda3std3__45tupleIJNS0_6detail15normal_iteratorINS0_10device_ptrIdEEEENS0_17counting_iteratorIlNS0_11use_defaultESI_SI_EEEEEEEPNSB_IJdlEEESM_lNS1_9__extrema9arg_min_fIdlNSA_4lessIdEEEEEEJSL_SN_lSS_EEEvDpT0_,@"STO_CUDA_ENTRY STV_DEFAULT"
_ZN6thrust24THRUST_300001_SM_1000_NS8cuda_cub4core6detail13_kernel_agentINS1_8__reduce11ReduceAgentINS0_12zip_iteratorIN4cuda3std3__45tupleIJNS0_6detail15normal_iteratorINS0_10device_ptrIdEEEENS0_17counting_iteratorIlNS0_11use_defaultESI_SI_EEEEEEEPNSB_IJdlEEESM_lNS1_9__extrema9arg_min_fIdlNSA_4lessIdEEEEEEJSL_SN_lSS_EEEvDpT0_:
.text._ZN6thrust24THRUST_300001_SM_1000_NS8cuda_cub4core6detail13_kernel_agentINS1_8__reduce11ReduceAgentINS0_12zip_iteratorIN4cuda3std3__45tupleIJNS0_6detail15normal_iteratorINS0_10device_ptrIdEEEENS0_17counting_iteratorIlNS0_11use_defaultESI_SI_EEEEEEEPNSB_IJdlEEESM_lNS1_9__extrema9arg_min_fIdlNSA_4lessIdEEEEEEJSL_SN_lSS_EEEvDpT0_:
[----:B------:R-:W-:Y:S01]  /*0000*/  LDC R1, c[0x0][0x37c] ;  /* 0x0000df00ff017b82 */ /* 0x000fe20000000800 */
[----:B------:R-:W0:Y:S02]  /*0010*/  LDCU.64 UR4, c[0x0][0x398] ;  /* 0x00007300ff0477ac */ /* 0x000e240008000a00 */
[----:B0-----:R-:W-:-:S04]  /*0020*/  ISETP.NE.U32.AND P0, PT, RZ, UR4, PT ;  /* 0x00000004ff007c0c */ /* 0x001fc8000bf05070 */
[----:B------:R-:W-:-:S13]  /*0030*/  ISETP.NE.AND.EX P0, PT, RZ, UR5, PT, P0 ;  /* 0x00000005ff007c0c */ /* 0x000fda000bf05300 */
[----:B------:R-:W-:Y:S05]  /*0040*/  @!P0 EXIT ;  /* 0x000000000000894d */ /* 0x000fea0003800000 */
[----:B------:R-:W-:Y:S01]  /*0050*/  UISETP.GT.U32.AND UP0, UPT, UR4, 0x4ff, UPT ;  /* 0x000004ff0400788c */ /* 0x000fe2000bf04070 */
[----:B------:R-:W-:Y:S01]  /*0060*/  BSSY.RECONVERGENT B0, `(.L_x_285) ;  /* 0x0000626000007945 */ /* 0x000fe20003800200 */
[----:B------:R-:W0:Y:S02]  /*0070*/  LDCU.64 UR8, c[0x0][0x358] ;  /* 0x00006b00ff0877ac */ /* 0x000e240008000a00 */
[----:B------:R-:W-:-:S09]  /*0080*/  UISETP.GT.AND.EX UP0, UPT, UR5, URZ, UPT, UP0 ;  /* 0x000000ff0500728c */ /* 0x000fd2000bf04300 */
        /* <DEDUP_REMOVED lines=9> */
[----:B------:R-:W1:Y:S01]  /*0120*/  LDC.64 R2, c[0x0][0x380] ;  /* 0x0000e000ff027b82 */ /* 0x000e620000000a00 */
[----:B------:R-:W2:Y:S01]  /*0130*/  LDCU.64 UR6, c[0x0][0x388] ;  /* 0x00007100ff0677ac */ /* 0x000ea20008000a00 */
[----:B-1----:R-:W-:-:S06]  /*0140*/  IMAD.WIDE.U32 R2, R0, 0x8, R2 ;  /* 0x0000000800027825 */ /* 0x002fcc00078e0002 */
[----:B0-----:R-:W5:Y:S01]  /*0150*/  LDG.E.64 R2, desc[UR8][R2.64] ;  /* 0x0000000802027981 */ /* 0x001f62000c1e1b00 */
[C---:B--2---:R-:W-:Y:S01]  /*0160*/  IADD3 R9, P0, PT, R0.reuse, UR6, RZ ;  /* 0x0000000600097c10 */ /* 0x044fe2000ff1e0ff */
[----:B------:R-:W-:-:S04]  /*0170*/  VIADD R10, R0, 0x100 ;  /* 0x00000100000a7836 */ /* 0x000fc80000000000 */
[----:B------:R-:W-:-:S08]  /*0180*/  IMAD.X R8, RZ, RZ, UR7, P0 ;  /* 0x00000007ff087e24 */ /* 0x000fd000080e06ff */
.L_x_288:
[----:B0-----:R-:W-:Y:S05]  /*0190*/  BSYNC.RECONVERGENT B1 ;  /* 0x0000000000017941 */ /* 0x001fea0003800200 */
.L_x_287:
        /* <DEDUP_REMOVED lines=9> */
[----:B------:R-:W0:Y:S01]  /*0230*/  LDC.64 R4, c[0x0][0x380] ;  /* 0x0000e000ff047b82 */ /* 0x000e220000000a00 */
[----:B------:R-:W1:Y:S01]  /*0240*/  LDCU.64 UR6, c[0x0][0x388] ;  /* 0x00007100ff0677ac */ /* 0x000e620008000a00 */
[----:B------:R-:W-:-:S04]  /*0250*/  LEA.HI R6, R18, 0x1, RZ, 0x18 ;  /* 0x0000000112067811 */ /* 0x000fc800078fc0ff */
[----:B------:R-:W-:-:S05]  /*0260*/  LOP3.LUT R6, R6, 0x3, RZ, 0xc0, !PT ;  /* 0x0000000306067812 */ /* 0x000fca00078ec0ff */
[----:B------:R-:W-:Y:S01]  /*0270*/  IMAD.MOV R6, RZ, RZ, -R6 ;  /* 0x000000ffff067224 */ /* 0x000fe200078e0a06 */
[C---:B-1----:R-:W-:Y:S01]  /*0280*/  IADD3 R17, P0, PT, R10.reuse, UR6, RZ ;  /* 0x000000060a117c10 */ /* 0x042fe2000ff1e0ff */
[----:B0-----:R-:W-:-:S04]  /*0290*/  IMAD.WIDE.U32 R4, R10, 0x8, R4 ;  /* 0x000000080a047825 */ /* 0x001fc800078e0004 */
[----:B------:R-:W-:Y:S02]  /*02a0*/  IMAD.MOV.U32 R14, RZ, RZ, R4 ;  /* 0x000000ffff0e7224 */ /* 0x000fe400078e0004 */
[----:B------:R-:W-:Y:S02]  /*02b0*/  IMAD.MOV.U32 R15, RZ, RZ, R5 ;  /* 0x000000ffff0f7224 */ /* 0x000fe400078e0005 */
[----:B------:R-:W-:-:S07]  /*02c0*/  IMAD.X R16, RZ, RZ, UR7, P0 ;  /* 0x00000007ff107e24 */ /* 0x000fce00080e06ff */
.L_x_295:
        /* <DEDUP_REMOVED lines=27> */
.L_x_294:
[----:B------:R-:W-:Y:S05]  /*0480*/  BSYNC.RECONVERGENT B3 ;  /* 0x0000000000037941 */ /* 0x000fea0003800200 */
.L_x_293:
[----:B------:R-:W-:Y:S01]  /*0490*/  IADD3 R17, P0, PT, R17, 0x100, RZ ;  /* 0x0000010011117810 */ /* 0x000fe20007f1e0ff */
[----:B------:R-:W-:Y:S02]  /*04a0*/  VIADD R10, R10, 0x100 ;  /* 0x000001000a0a7836 */ /* 0x000fe40000000000 */
[----:B------:R-:W-:Y:S02]  /*04b0*/  IMAD.X R15, RZ, RZ, R15, P3 ;  /* 0x000000ffff0f7224 */ /* 0x000fe400018e060f */
[----:B------:R-:W-:Y:S01]  /*04c0*/  IMAD.X R16, RZ, RZ, R16, P0 ;  /* 0x000000ffff107224 */ /* 0x000fe200000e0610 */
[----:B------:R-:W-:Y:S07]  /*04d0*/  @P2 BRA `(.L_x_295) ;  /* 0xfffffffc007c2947 */ /* 0x000fee000383ffff */
.L_x_292:
[----:B------:R-:W-:Y:S05]  /*04e0*/  BSYNC.RECONVERGENT B2 ;  /* 0x0000000000027941 */ /* 0x000fea0003800200 */
.L_x_291:
[----:B------:R-:W-:-:S13]  /*04f0*/  ISETP.GE.U32.AND P0, PT, R18, 0x300, PT ;  /* 0x000003001200780c */ /* 0x000fda0003f06070 */
[----:B------:R-:W-:Y:S05]  /*0500*/  @!P0 BRA `(.L_x_290) ;  /* 0x0000000400bc8947 */ /* 0x000fea0003800000 */
[----:B------:R-:W0:Y:S01]  /*0510*/  LDC.64 R4, c[0x0][0x380] ;  /* 0x0000e000ff047b82 */ /* 0x000e220000000a00 */
[----:B------:R-:W-:-:S07]  /*0520*/  VIADD R20, R10, 0x200 ;  /* 0x000002000a147836 */ /* 0x000fce0000000000 */
[----:B------:R-:W1:Y:S02]  /*0530*/  LDC.64 R6, c[0x0][0x388] ;  /* 0x0000e200ff067b82 */ /* 0x000e640000000a00 */
.L_x_304:
[----:B------:R-:W-:-:S04]  /*0540*/  VIADD R23, R20, 0xfffffe00 ;  /* 0xfffffe0014177836 */ /* 0x000fc80000000000 */
[----:B0-----:R-:W-:-:S05]  /*0550*/  IMAD.WIDE R24, R23, 0x8, R4 ;  /* 0x0000000817187825 */ /* 0x001fca00078e0204 */
[----:B------:R-:W2:Y:S04]  /*0560*/  LDG.E.64 R18, desc[UR8][R24.64] ;  /* 0x0000000818127981 */ /* 0x000ea8000c1e1b00 */
[----:B-----5:R0:W5:Y:S04]  /*0570*/  LDG.E.64 R14, desc[UR8][R24.64+0x800] ;  /* 0x00080008180e7981 */ /* 0x020168000c1e1b00 */
[----:B------:R0:W5:Y:S04]  /*0580*/  LDG.E.64 R12, desc[UR8][R24.64+0x1000] ;  /* 0x00100008180c7981 */ /* 0x000168000c1e1b00 */
[----:B------:R0:W5:Y:S01]  /*0590*/  LDG.E.64 R10, desc[UR8][R24.64+0x1800] ;  /* 0x00180008180a7981 */ /* 0x000162000c1e1b00 */
[----:B-1----:R-:W-:Y:S01]  /*05a0*/  IADD3 R26, P1, PT, R23, R6, RZ ;  /* 0x00000006171a7210 */ /* 0x002fe20007f3e0ff */
[----:B------:R-:W-:Y:S01]  /*05b0*/  BSSY.RECONVERGENT B2, `(.L_x_296) ;  /* 0x0000016000027945 */ /* 0x000fe20003800200 */
[----:B------:R-:W-:-:S02]  /*05c0*/  IMAD.MOV.U32 R21, RZ, RZ, R9 ;  /* 0x000000ffff157224 */ /* 0x000fc400078e0009 */
[----:B------:R-:W-:Y:S01]  /*05d0*/  IMAD.MOV.U32 R22, RZ, RZ, R8 ;  /* 0x000000ffff167224 */ /* 0x000fe200078e0008 */
[----:B------:R-:W-:Y:S01]  /*05e0*/  LEA.HI.X.SX32 R23, R23, R7, 0x1, P1 ;  /* 0x0000000717177211 */ /* 0x000fe200008f0eff */
[----:B------:R-:W-:Y:S02]  /*05f0*/  IMAD.MOV.U32 R16, RZ, RZ, R2 ;  /* 0x000000ffff107224 */ /* 0x000fe400078e0002 */
[----:B------:R-:W-:Y:S01]  /*0600*/  IMAD.MOV.U32 R17, RZ, RZ, R3 ;  /* 0x000000ffff117224 */ /* 0x000fe200078e0003 */
        /* <DEDUP_REMOVED lines=16> */
.L_x_297:
[----:B------:R-:W-:Y:S05]  /*0710*/  BSYNC.RECONVERGENT B2 ;  /* 0x0000000000027941 */ /* 0x000fea0003800200 */
.L_x_296:
[----:B-----5:R-:W-:Y:S01]  /*0720*/  DSETP.GEU.AND P0, PT, R16, R14, PT ;  /* 0x0000000e1000722a */ /* 0x020fe20003f0e000 */
[C---:B------:R-:W-:Y:S01]  /*0730*/  VIADD R2, R20.reuse, 0xffffff00 ;  /* 0xffffff0014027836 */ /* 0x040fe20000000000 */
[----:B------:R-:W-:Y:S01]  /*0740*/  BSSY.RECONVERGENT B2, `(.L_x_298) ;  /* 0x0000017000027945 */ /* 0x000fe20003800200 */
[----:B------:R-:W-:Y:S02]  /*0750*/  VIADD R8, R20, 0x100 ;  /* 0x0000010014087836 */ /* 0x000fe40000000000 */
[----:B------:R-:W-:Y:S01]  /*0760*/  IMAD.MOV.U32 R18, RZ, RZ, R21 ;  /* 0x000000ffff127224 */ /* 0x000fe200078e0015 */
[C---:B------:R-:W-:Y:S01]  /*0770*/  IADD3 R24, P1, PT, R2.reuse, R6, RZ ;  /* 0x0000000602187210 */ /* 0x040fe20007f3e0ff */
[----:B------:R-:W-:Y:S02]  /*0780*/  IMAD.MOV.U32 R9, RZ, RZ, R22 ;  /* 0x000000ffff097224 */ /* 0x000fe400078e0016 */
[----:B------:R-:W-:Y:S01]  /*0790*/  IMAD.MOV.U32 R3, RZ, RZ, R17 ;  /* 0x000000ffff037224 */ /* 0x000fe200078e0011 */
[----:B------:R-:W-:Y:S01]  /*07a0*/  LEA.HI.X.SX32 R19, R2, R7, 0x1, P1 ;  /* 0x0000000702137211 */ /* 0x000fe200008f0eff */
        /* <DEDUP_REMOVED lines=16> */
.L_x_299:
[----:B------:R-:W-:Y:S05]  /*08b0*/  BSYNC.RECONVERGENT B2 ;  /* 0x0000000000027941 */ /* 0x000fea0003800200 */
.L_x_298:
[----:B------:R-:W-:Y:S01]  /*08c0*/  DSETP.GEU.AND P0, PT, R2, R12, PT ;  /* 0x0000000c0200722a */ /* 0x000fe20003f0e000 */
[-C--:B------:R-:W-:Y:S01]  /*08d0*/  IADD3 R19, P1, PT, R20, R6.reuse, RZ ;  /* 0x0000000614137210 */ /* 0x080fe20007f3e0ff */
[----:B------:R-:W-:Y:S01]  /*08e0*/  BSSY.RECONVERGENT B2, `(.L_x_300) ;  /* 0x0000016000027945 */ /* 0x000fe20003800200 */
[----:B------:R-:W-:Y:S01]  /*08f0*/  IADD3 R21, P2, PT, R8, R6, RZ ;  /* 0x0000000608157210 */ /* 0x000fe20007f5e0ff */
[----:B------:R-:W-:Y:S01]  /*0900*/  IMAD.MOV.U32 R16, RZ, RZ, R18 ;  /* 0x000000ffff107224 */ /* 0x000fe200078e0012 */
[----:B------:R-:W-:Y:S01]  /*0910*/  LEA.HI.X.SX32 R22, R20, R7, 0x1, P1 ;  /* 0x0000000714167211 */ /* 0x000fe200008f0eff */
        /* <DEDUP_REMOVED lines=18> */
.L_x_301:
[----:B------:R-:W-:Y:S05]  /*0a40*/  BSYNC.RECONVERGENT B2 ;  /* 0x0000000000027941 */ /* 0x000fea0003800200 */
.L_x_300:
[----:B------:R-:W-:Y:S01]  /*0a50*/  DSETP.GEU.AND P0, PT, R14, R10, PT ;  /* 0x0000000a0e00722a */ /* 0x000fe20003f0e000 */
[----:B------:R-:W-:Y:S01]  /*0a60*/  BSSY.RECONVERGENT B2, `(.L_x_302) ;  /* 0x0000015000027945 */ /* 0x000fe20003800200 */
[----:B------:R-:W-:Y:S01]  /*0a70*/  LEA.HI.X.SX32 R12, R8, R7, 0x1, P2 ;  /* 0x00000007080c7211 */ /* 0x000fe200010f0eff */
        /* <DEDUP_REMOVED lines=19> */
.L_x_303:
[----:B------:R-:W-:Y:S05]  /*0bb0*/  BSYNC.RECONVERGENT B2 ;  /* 0x0000000000027941 */ /* 0x000fea0003800200 */
.L_x_302:
[C---:B------:R-:W-:Y:S02]  /*0bc0*/  VIADD R10, R20.reuse, 0x200 ;  /* 0x00000200140a7836 */ /* 0x040fe40000000000 */
[----:B------:R-:W-:-:S03]  /*0bd0*/  VIADD R20, R20, 0x400 ;  /* 0x0000040014147836 */ /* 0x000fc60000000000 */
[----:B------:R-:W-:-:S13]  /*0be0*/  ISETP.GE.AND P0, PT, R10, UR5, PT ;  /* 0x000000050a007c0c */ /* 0x000fda000bf06270 */
[----:B------:R-:W-:Y:S05]  /*0bf0*/  @!P0 BRA `(.L_x_304) ;  /* 0xfffffff800508947 */ /* 0x000fea000383ffff */
.L_x_290:
[----:B------:R-:W-:Y:S05]  /*0c00*/  BSYNC.RECONVERGENT B1 ;  /* 0x0000000000017941 */ /* 0x000fea0003800200 */
.L_x_289:
[----:B------:R-:W0:Y:S02]  /*0c10*/  LDCU UR4, c[0x0][0x398] ;  /* 0x00007300ff0477ac */ /* 0x000e240008000800 */
[----:B0-----:R-:W-:-:S09]  /*0c20*/  UISETP.GE.AND UP0, UPT, UR4, 0x100, UPT ;  /* 0x000001000400788c */ /* 0x001fd2000bf06270 */
[----:B------:R-:W-:Y:S05]  /*0c30*/  BRA.U !UP0, `(.L_x_305) ;  /* 0x0000001108e47547 */ /* 0x000fea000b800000 */
        /* <DEDUP_REMOVED lines=27> */
.L_x_307:
[----:B------:R-:W-:Y:S05]  /*0df0*/  BSYNC.RECONVERGENT B1 ;  /* 0x0000000000017941 */ /* 0x000fea0003800200 */
.L_x_306:
        /* <DEDUP_REMOVED lines=26> */
.L_x_309:
[----:B------:R-:W-:Y:S05]  /*0fa0*/  BSYNC.RECONVERGENT B1 ;  /* 0x0000000000017941 */ /* 0x000fea0003800200 */
.L_x_308:
        /* <DEDUP_REMOVED lines=26> */
.L_x_311:
[----:B------:R-:W-:Y:S05]  /*1150*/  BSYNC.RECONVERGENT B1 ;  /* 0x0000000000017941 */ /* 0x000fea0003800200 */
.L_x_310:
        /* <DEDUP_REMOVED lines=26> */
.L_x_313:
[----:B------:R-:W-:Y:S05]  /*1300*/  BSYNC.RECONVERGENT B1 ;  /* 0x0000000000017941 */ /* 0x000fea0003800200 */
.L_x_312:
        /* <DEDUP_REMOVED lines=27> */
.L_x_315:
[----:B------:R-:W-:Y:S05]  /*14c0*/  BSYNC.RECONVERGENT B1 ;  /* 0x0000000000017941 */ /* 0x000fea0003800200 */
.L_x_314:
        /* <DEDUP_REMOVED lines=10> */
.L_x_317:
[----:B------:R-:W-:Y:S05]  /*1570*/  BSYNC.RECONVERGENT B1 ;  /* 0x0000000000017941 */ /* 0x000fea0003800200 */
.L_x_316:
        /* <DEDUP_REMOVED lines=31> */
.L_x_320:
[----:B------:R-:W-:Y:S05]  /*1770*/  BSYNC.RECONVERGENT B1 ;  /* 0x0000000000017941 */ /* 0x000fea0003800200 */
.L_x_319:
[----:B------:R0:W1:Y:S01]  /*1780*/  LDS.128 R16, [R0+0x30] ;  /* 0x0000300000107984 */ /* 0x0000620000000c00 */
[----:B------:R-:W-:Y:S01]  /*1790*/  DSETP.GEU.AND P0, PT, R20, R6, PT ;  /* 0x000000061400722a */ /* 0x000fe20003f0e000 */
[----:B------:R-:W-:Y:S01]  /*17a0*/  BSSY.RECONVERGENT B1, `(.L_x_321) ;  /* 0x0000014000017945 */ /* 0x000fe20003800200 */
[----:B------:R-:W-:Y:S02]  /*17b0*/  IMAD.MOV.U32 R27, RZ, RZ, R22 ;  /* 0x000000ffff1b7224 */ /* 0x000fe400078e0016 */
[----:B------:R-:W-:Y:S02]  /*17c0*/  IMAD.MOV.U32 R25, RZ, RZ, R23 ;  /* 0x000000ffff197224 */ /* 0x000fe400078e0017 */
[----:B------:R-:W-:Y:S02]  /*17d0*/  IMAD.MOV.U32 R2, RZ, RZ, R20 ;  /* 0x000000ffff027224 */ /* 0x000fe400078e0014 */
[----:B------:R-:W-:-:S06]  /*17e0*/  IMAD.MOV.U32 R3, RZ, RZ, R21 ;  /* 0x000000ffff037224 */ /* 0x000fcc00078e0015 */
[----:B0-----:R-:W-:Y:S05]  /*17f0*/  @!P0 BRA `(.L_x_322) ;  /* 0x0000000000388947 */ /* 0x001fea0003800000 */
[----:B------:R-:W-:Y:S01]  /*1800*/  DSETP.GEU.AND P0, PT, R6, R20, PT ;  /* 0x000000140600722a */ /* 0x000fe20003f0e000 */
[----:B-1----:R-:W-:Y:S02]  /*1810*/  IMAD.MOV.U32 R27, RZ, RZ, R16 ;  /* 0x000000ffff1b7224 */ /* 0x002fe400078e0010 */
        /* <DEDUP_REMOVED lines=12> */
.L_x_322:
[----:B------:R-:W-:Y:S05]  /*18e0*/  BSYNC.RECONVERGENT B1 ;  /* 0x0000000000017941 */ /* 0x000fea0003800200 */
.L_x_321:
[----:B------:R0:W2:Y:S01]  /*18f0*/  LDS.128 R4, [R0+0x40] ;  /* 0x0000400000047984 */ /* 0x0000a20000000c00 */
[----:B-1----:R-:W-:Y:S01]  /*1900*/  DSETP.GEU.AND P0, PT, R2, R18, PT ;  /* 0x000000120200722a */ /* 0x002fe20003f0e000 */
[----:B------:R-:W-:Y:S01]  /*1910*/  BSSY.RECONVERGENT B1, `(.L_x_323) ;  /* 0x0000014000017945 */ /* 0x000fe20003800200 */
[----:B------:R-:W-:Y:S02]  /*1920*/  IMAD.MOV.U32 R29, RZ, RZ, R27 ;  /* 0x000000ffff1d7224 */ /* 0x000fe400078e001b */
[----:B------:R-:W-:Y:S02]  /*1930*/  IMAD.MOV.U32 R23, RZ, RZ, R25 ;  /* 0x000000ffff177224 */ /* 0x000fe400078e0019 */
[----:B------:R-:W-:Y:S02]  /*1940*/  IMAD.MOV.U32 R20, RZ, RZ, R2 ;  /* 0x000000ffff147224 */ /* 0x000fe400078e0002 */
[----:B------:R-:W-:-:S06]  /*1950*/  IMAD.MOV.U32 R21, RZ, RZ, R3 ;  /* 0x000000ffff157224 */ /* 0x000fcc00078e0003 */
[----:B0-----:R-:W-:Y:S05]  /*1960*/  @!P0 BRA `(.L_x_324) ;  /* 0x0000000000388947 */ /* 0x001fea0003800000 */
        /* <DEDUP_REMOVED lines=14> */
.L_x_324:
[----:B------:R-:W-:Y:S05]  /*1a50*/  BSYNC.RECONVERGENT B1 ;  /* 0x0000000000017941 */ /* 0x000fea0003800200 */
.L_x_323:
[----:B------:R0:W1:Y:S01]  /*1a60*/  LDS.128 R16, [R0+0x50] ;  /* 0x0000500000107984 */ /* 0x0000620000000c00 */
[----:B--2---:R-:W-:Y:S01]  /*1a70*/  DSETP.GEU.AND P0, PT, R20, R6, PT ;  /* 0x000000061400722a */ /* 0x004fe20003f0e000 */
        /* <DEDUP_REMOVED lines=20> */
.L_x_326:
[----:B------:R-:W-:Y:S05]  /*1bc0*/  BSYNC.RECONVERGENT B1 ;  /* 0x0000000000017941 */ /* 0x000fea0003800200 */
.L_x_325:
        /* <DEDUP_REMOVED lines=21> */
.L_x_328:
[----:B------:R-:W-:Y:S05]  /*1d20*/  BSYNC.RECONVERGENT B1 ;  /* 0x0000000000017941 */ /* 0x000fea0003800200 */
.L_x_327:
        /* <DEDUP_REMOVED lines=21> */
.L_x_330:
[----:B------:R-:W-:Y:S05]  /*1e80*/  BSYNC.RECONVERGENT B1 ;  /* 0x0000000000017941 */ /* 0x000fea0003800200 */
.L_x_329:
[----:B------:R-:W-:Y:S01]  /*1e90*/  DSETP.GEU.AND P0, PT, R6, R10, PT ;  /* 0x0000000a0600722a */ /* 0x000fe20003f0e000 */
        /* <DEDUP_REMOVED lines=19> */
.L_x_305:
        /* <DEDUP_REMOVED lines=33> */
.L_x_332:
[----:B------:R-:W-:Y:S05]  /*21e0*/  BSYNC.RECONVERGENT B1 ;  /* 0x0000000000017941 */ /* 0x000fea0003800200 */
.L_x_331:
        /* <DEDUP_REMOVED lines=27> */
.L_x_334:
[----:B------:R-:W-:Y:S05]  /*23a0*/  BSYNC.RECONVERGENT B1 ;  /* 0x0000000000017941 */ /* 0x000fea0003800200 */
.L_x_333:
        /* <DEDUP_REMOVED lines=27> */
.L_x_336:
[----:B------:R-:W-:Y:S05]  /*2560*/  BSYNC.RECONVERGENT B1 ;  /* 0x0000000000017941 */ /* 0x000fea0003800200 */
.L_x_335:
        /* <DEDUP_REMOVED lines=27> */
.L_x_338:
[----:B------:R-:W-:Y:S05]  /*2720*/  BSYNC.RECONVERGENT B1 ;  /* 0x0000000000017941 */ /* 0x000fea0003800200 */
.L_x_337:
        /* <DEDUP_REMOVED lines=28> */
.L_x_340:
[----:B------:R-:W-:Y:S05]  /*28f0*/  BSYNC.RECONVERGENT B1 ;  /* 0x0000000000017941 */ /* 0x000fea0003800200 */
.L_x_339:
        /* <DEDUP_REMOVED lines=10> */
.L_x_342:
[----:B------:R-:W-:Y:S05]  /*29a0*/  BSYNC.RECONVERGENT B1 ;  /* 0x0000000000017941 */ /* 0x000fea0003800200 */
.L_x_341:
        /* <DEDUP_REMOVED lines=35> */
.L_x_344:
[----:B------:R-:W-:Y:S05]  /*2be0*/  BSYNC.RECONVERGENT B1 ;  /* 0x0000000000017941 */ /* 0x000fea0003800200 */
.L_x_343:
        /* <DEDUP_REMOVED lines=32> */
.L_x_346:
[----:B------:R-:W-:Y:S05]  /*2df0*/  BSYNC.RECONVERGENT B1 ;  /* 0x0000000000017941 */ /* 0x000fea0003800200 */
.L_x_345:
        /* <DEDUP_REMOVED lines=32> */
.L_x_348:
[----:B------:R-:W-:Y:S05]  /*3000*/  BSYNC.RECONVERGENT B1 ;  /* 0x0000000000017941 */ /* 0x000fea0003800200 */
.L_x_347:
        /* <DEDUP_REMOVED lines=32> */
.L_x_350:
[----:B------:R-:W-:Y:S05]  /*3210*/  BSYNC.RECONVERGENT B1 ;  /* 0x0000000000017941 */ /* 0x000fea0003800200 */
.L_x_349:
        /* <DEDUP_REMOVED lines=32> */
.L_x_352:
[----:B------:R-:W-:Y:S05]  /*3420*/  BSYNC.RECONVERGENT B1 ;  /* 0x0000000000017941 */ /* 0x000fea0003800200 */
.L_x_351:
        /* <DEDUP_REMOVED lines=32> */
.L_x_354:
[----:B------:R-:W-:Y:S05]  /*3630*/  BSYNC.RECONVERGENT B1 ;  /* 0x0000000000017941 */ /* 0x000fea0003800200 */
.L_x_353:
        /* <DEDUP_REMOVED lines=30> */
.L_x_286:
[----:B------:R-:W1:Y:S01]  /*3820*/  S2R R0, SR_TID.X ;  /* 0x0000000000007919 */ /* 0x000e620000002100 */
[----:B------:R-:W1:Y:S01]  /*3830*/  LDC.64 R18, c[0x0][0x380] ;  /* 0x0000e000ff127b82 */ /* 0x000e620000000a00 */
[----:B------:R-:W2:Y:S01]  /*3840*/  LDCU.64 UR6, c[0x0][0x388] ;  /* 0x00007100ff0677ac */ /* 0x000ea20008000a00 */
[----:B-1----:R-:W-:-:S05]  /*3850*/  IMAD.WIDE.U32 R18, R0, 0x8, R18 ;  /* 0x0000000800127825 */ /* 0x002fca00078e0012 */
[----:B0-----:R-:W3:Y:S04]  /*3860*/  LDG.E.64 R2, desc[UR8][R18.64] ;  /* 0x0000000812027981 */ /* 0x001ee8000c1e1b00 */
[----:B------:R-:W3:Y:S04]  /*3870*/  LDG.E.64 R4, desc[UR8][R18.64+0x800] ;  /* 0x0008000812047981 */ /* 0x000ee8000c1e1b00 */
[----:B------:R-:W4:Y:S04]  /*3880*/  LDG.E.64 R8, desc[UR8][R18.64+0x1000] ;  /* 0x0010000812087981 */ /* 0x000f28000c1e1b00 */
[----:B------:R-:W2:Y:S04]  /*3890*/  LDG.E.64 R10, desc[UR8][R18.64+0x1800] ;  /* 0x00180008120a7981 */ /* 0x000ea8000c1e1b00 */
[----:B------:R0:W5:Y:S01]  /*38a0*/  LDG.E.64 R6, desc[UR8][R18.64+0x2000] ;  /* 0x0020000812067981 */ /* 0x000162000c1e1b00 */
[----:B------:R-:W-:Y:S01]  /*38b0*/  BSSY.RECONVERGENT B1, `(.L_x_355) ;  /* 0x0000016000017945 */ /* 0x000fe20003800200 */
[----:B---3--:R-:W-:-:S06]  /*38c0*/  DSETP.GEU.AND P0, PT, R4, R2, PT ;  /* 0x000000020400722a */ /* 0x008fcc0003f0e000 */
[----:B------:R-:W-:Y:S02]  /*38d0*/  FSEL R2, R4, R2, !P0 ;  /* 0x0000000204027208 */ /* 0x000fe40004000000 */
[----:B------:R-:W-:-:S06]  /*38e0*/  FSEL R3, R5, R3, !P0 ;  /* 0x0000000305037208 */ /* 0x000fcc0004000000 */
[----:B----4-:R-:W-:-:S06]  /*38f0*/  DSETP.GEU.AND P1, PT, R8, R2, PT ;  /* 0x000000020800722a */ /* 0x010fcc0003f2e000 */
[----:B------:R-:W-:Y:S01]  /*3900*/  FSEL R4, R8, R2, !P1 ;  /* 0x0000000208047208 */ /* 0x000fe20004800000 */
[C---:B------:R-:W-:Y:S01]  /*3910*/  VIADD R8, R0.reuse, 0x200 ;  /* 0x0000020000087836 */ /* 0x040fe20000000000 */
[----:B------:R-:W-:Y:S01]  /*3920*/  FSEL R5, R9, R3, !P1 ;  /* 0x0000000309057208 */ /* 0x000fe20004800000 */
[----:B------:R-:W-:Y:S02]  /*3930*/  VIADD R3, R0, 0x100 ;  /* 0x0000010000037836 */ /* 0x000fe40000000000 */
[----:B------:R-:W-:-:S03]  /*3940*/  IMAD.MOV.U32 R2, RZ, RZ, R4 ;  /* 0x000000ffff027224 */ /* 0x000fc600078e0004 */
[----:B--2---:R-:W-:Y:S01]  /*3950*/  DSETP.GEU.AND P2, PT, R4, R10, PT ;  /* 0x0000000a0400722a */ /* 0x004fe20003f4e000 */
        /* <DEDUP_REMOVED lines=11> */
.L_x_356:
[----:B------:R-:W-:Y:S05]  /*3a10*/  BSYNC.RECONVERGENT B1 ;  /* 0x0000000000017941 */ /* 0x000fea0003800200 */
.L_x_355:
[----:B-----5:R-:W-:Y:S01]  /*3a20*/  DSETP.GEU.AND P0, PT, R2, R6, PT ;  /* 0x000000060200722a */ /* 0x020fe20003f0e000 */
[----:B------:R-:W-:Y:S01]  /*3a30*/  IMAD.MOV.U32 R14, RZ, RZ, RZ ;  /* 0x000000ffff0e7224 */ /* 0x000fe200078e00ff */
[----:B------:R-:W-:Y:S01]  /*3a40*/  LOP3.LUT R8, R0, 0x400, RZ, 0xfc, !PT ;  /* 0x0000040000087812 */ /* 0x000fe200078efcff */
[----:B------:R-:W-:Y:S01]  /*3a50*/  BSSY.RECONVERGENT B1, `(.L_x_357) ;  /* 0x0000015000017945 */ /* 0x000fe20003800200 */
[----:B------:R-:W-:Y:S02]  /*3a60*/  IADD3 R13, P2, PT, R9, UR6, RZ ;  /* 0x00000006090d7c10 */ /* 0x000fe4000ff5e0ff */
[----:B------:R-:W-:Y:S02]  /*3a70*/  IADD3 R10, P1, PT, R8, UR6, RZ ;  /* 0x00000006080a7c10 */ /* 0x000fe4000ff3e0ff */
[----:B------:R-:W-:Y:S01]  /*3a80*/  IADD3.X R12, PT, PT, R14, UR7, RZ, P2, !PT ;  /* 0x000000070e0c7c10 */ /* 0x000fe200097fe4ff */
[----:B------:R-:W-:Y:S02]  /*3a90*/  IMAD.MOV.U32 R4, RZ, RZ, R13 ;  /* 0x000000ffff047224 */ /* 0x000fe400078e000d */
[----:B------:R-:W-:-:S02]  /*3aa0*/  IMAD.X R11, RZ, RZ, UR7, P1 ;  /* 0x00000007ff0b7e24 */ /* 0x000fc400088e06ff */
[----:B------:R-:W-:Y:S01]  /*3ab0*/  IMAD.MOV.U32 R5, RZ, RZ, R12 ;  /* 0x000000ffff057224 */ /* 0x000fe200078e000c */
[----:B------:R-:W-:Y:S06]  /*3ac0*/  @!P0 BRA `(.L_x_358) ;  /* 0x0000000000348947 */ /* 0x000fec0003800000 */
[----:B------:R-:W-:Y:S01]  /*3ad0*/  DSETP.GEU.AND P1, PT, R6, R2, PT ;  /* 0x000000020600722a */ /* 0x000fe20003f2e000 */
[----:B------:R-:W-:Y:S02]  /*3ae0*/  IMAD.MOV.U32 R4, RZ, RZ, R10 ;  /* 0x000000ffff047224 */ /* 0x000fe400078e000a */
[----:B------:R-:W-:-:S11]  /*3af0*/  IMAD.MOV.U32 R5, RZ, RZ, R11 ;  /* 0x000000ffff057224 */ /* 0x000fd600078e000b */
[----:B------:R-:W-:-:S04]  /*3b00*/  @P1 ISETP.GE.U32.AND P0, PT, R9, R8, PT ;  /* 0x000000080900120c */ /* 0x000fc80003f06070 */
[----:B------:R-:W-:-:S04]  /*3b10*/  @P1 ISETP.GE.AND.EX P0, PT, R14, RZ, PT, P0 ;  /* 0x000000ff0e00120c */ /* 0x000fc80003f06300 */
[----:B------:R-:W-:Y:S01]  /*3b20*/  @P1 FSEL R8, R2, R6, !P0 ;  /* 0x0000000602081208 */ /* 0x000fe20004000000 */
[----:B------:R-:W-:Y:S01]  /*3b30*/  IMAD.MOV.U32 R2, RZ, RZ, R6 ;  /* 0x000000ffff027224 */ /* 0x000fe200078e0006 */
[----:B------:R-:W-:Y:S01]  /*3b40*/  @P1 FSEL R9, R3, R7, !P0 ;  /* 0x0000000703091208 */ /* 0x000fe20004000000 */
[----:B------:R-:W-:Y:S01]  /*3b50*/  IMAD.MOV.U32 R3, RZ, RZ, R7 ;  /* 0x000000ffff037224 */ /* 0x000fe200078e0007 */
[----:B------:R-:W-:Y:S01]  /*3b60*/  @P1 SEL R4, R13, R10, !P0 ;  /* 0x0000000a0d041207 */ /* 0x000fe20004000000 */
[----:B------:R-:W-:Y:S01]  /*3b70*/  @P1 IMAD.MOV.U32 R2, RZ, RZ, R8 ;  /* 0x000000ffff021224 */ /* 0x000fe200078e0008 */
[----:B------:R-:W-:Y:S01]  /*3b80*/  @P1 SEL R5, R12, R11, !P0 ;  /* 0x0000000b0c051207 */ /* 0x000fe20004000000 */
[----:B------:R-:W-:-:S07]  /*3b90*/  @P1 IMAD.MOV.U32 R3, RZ, RZ, R9 ;  /* 0x000000ffff031224 */ /* 0x000fce00078e0009 */
.L_x_358:
[----:B------:R-:W-:Y:S05]  /*3ba0*/  BSYNC.RECONVERGENT B1 ;  /* 0x0000000000017941 */ /* 0x000fea0003800200 */
.L_x_357:
[----:B------:R-:W-:Y:S01]  /*3bb0*/  UISETP.GE.U32.AND UP0, UPT, UR4, 0xa00, UPT ;  /* 0x00000a000400788c */ /* 0x000fe2000bf06070 */
[----:B------:R-:W-:Y:S02]  /*3bc0*/  IMAD.MOV.U32 R7, RZ, RZ, 0x500 ;  /* 0x00000500ff077424 */ /* 0x000fe400078e00ff */
[----:B------:R-:W-:Y:S01]  /*3bd0*/  IMAD.MOV.U32 R6, RZ, RZ, RZ ;  /* 0x000000ffff067224 */ /* 0x000fe200078e00ff */
[----:B------:R-:W-:-:S09]  /*3be0*/  UISETP.GE.U32.AND.EX UP0, UPT, UR5, URZ, UPT, UP0 ;  /* 0x000000ff0500728c */ /* 0x000fd2000bf06100 */
[----:B------:R-:W-:Y:S05]  /*3bf0*/  BRA.U !UP0, `(.L_x_359) ;  /* 0x0000000908107547 */ /* 0x000fea000b800000 */
[----:B------:R-:W-:Y:S01]  /*3c00*/  IMAD.MOV.U32 R7, RZ, RZ, 0x500 ;  /* 0x00000500ff077424 */ /* 0x000fe200078e00ff */
[----:B------:R-:W0:Y:S01]  /*3c10*/  LDCU.64 UR6, c[0x0][0x388] ;  /* 0x00007100ff0677ac */ /* 0x000e220008000a00 */
[----:B------:R-:W-:Y:S01]  /*3c20*/  IMAD.MOV.U32 R6, RZ, RZ, RZ ;  /* 0x000000ffff067224 */ /* 0x000fe200078e00ff */
[----:B------:R-:W1:Y:S06]  /*3c30*/  LDCU.64 UR4, c[0x0][0x398] ;  /* 0x00007300ff0477ac */ /* 0x000e6c0008000a00 */
.L_x_370:
[----:B------:R-:W-:-:S04]  /*3c40*/  LEA R26, P0, R7, R18, 0x3 ;  /* 0x00000012071a7211 */ /* 0x000fc800078018ff */
[----:B------:R-:W-:-:S05]  /*3c50*/  LEA.HI.X R27, R7, R19, R6, 0x3, P0 ;  /* 0x00000013071b7211 */ /* 0x000fca00000f1c06 */
[----:B------:R-:W2:Y:S04]  /*3c60*/  LDG.E.64 R16, desc[UR8][R26.64] ;  /* 0x000000081a107981 */ /* 0x000ea8000c1e1b00 */
[----:B------:R3:W5:Y:S04]  /*3c70*/  LDG.E.64 R14, desc[UR8][R26.64+0x800] ;  /* 0x000800081a0e7981 */ /* 0x000768000c1e1b00 */
[----:B------:R3:W5:Y:S04]  /*3c80*/  LDG.E.64 R12, desc[UR8][R26.64+0x1000] ;  /* 0x001000081a0c7981 */ /* 0x000768000c1e1b00 */
[----:B------:R3:W5:Y:S04]  /*3c90*/  LDG.E.64 R10, desc[UR8][R26.64+0x1800] ;  /* 0x001800081a0a7981 */ /* 0x000768000c1e1b00 */
[----:B------:R3:W5:Y:S01]  /*3ca0*/  LDG.E.64 R8, desc[UR8][R26.64+0x2000] ;  /* 0x002000081a087981 */ /* 0x000762000c1e1b00 */
[----:B0-----:R-:W-:Y:S01]  /*3cb0*/  IADD3 R23, P1, P2, R7, UR6, R0 ;  /* 0x0000000607177c10 */ /* 0x001fe2000fa3e000 */
[----:B------:R-:W-:Y:S01]  /*3cc0*/  BSSY.RECONVERGENT B1, `(.L_x_360) ;  /* 0x0000016000017945 */ /* 0x000fe20003800200 */
[----:B------:R-:W-:-:S02]  /*3cd0*/  IMAD.MOV.U32 R25, RZ, RZ, R4 ;  /* 0x000000ffff197224 */ /* 0x000fc400078e0004 */
[----:B------:R-:W-:Y:S01]  /*3ce0*/  IMAD.MOV.U32 R24, RZ, RZ, R5 ;  /* 0x000000ffff187224 */ /* 0x000fe200078e0005 */
[----:B------:R-:W-:Y:S01]  /*3cf0*/  IADD3.X R22, PT, PT, R6, UR7, RZ, P1, P2 ;  /* 0x0000000706167c10 */ /* 0x000fe20008fe44ff */
[----:B------:R-:W-:Y:S02]  /*3d00*/  IMAD.MOV.U32 R20, RZ, RZ, R2 ;  /* 0x000000ffff147224 */ /* 0x000fe400078e0002 */
[----:B------:R-:W-:Y:S01]  /*3d10*/  IMAD.MOV.U32 R21, RZ, RZ, R3 ;  /* 0x000000ffff157224 */ /* 0x000fe200078e0003 */
[----:B--2---:R-:W-:-:S14]  /*3d20*/  DSETP.GEU.AND P0, PT, R2, R16, PT ;  /* 0x000000100200722a */ /* 0x004fdc0003f0e000 */
[----:B---3--:R-:W-:Y:S05]  /*3d30*/  @!P0 BRA `(.L_x_361) ;  /* 0x0000000000388947 */ /* 0x008fea0003800000 */
        /* <DEDUP_REMOVED lines=14> */
.L_x_361:
[----:B-1----:R-:W-:Y:S05]  /*3e20*/  BSYNC.RECONVERGENT B1 ;  /* 0x0000000000017941 */ /* 0x002fea0003800200 */
.L_x_360:
[----:B-----5:R-:W-:Y:S01]  /*3e30*/  DSETP.GEU.AND P0, PT, R20, R14, PT ;  /* 0x0000000e1400722a */ /* 0x020fe20003f0e000 */
[----:B------:R-:W-:Y:S01]  /*3e40*/  BSSY.RECONVERGENT B1, `(.L_x_362) ;  /* 0x0000014000017945 */ /* 0x000fe20003800200 */
[----:B------:R-:W-:Y:S02]  /*3e50*/  IMAD.MOV.U32 R17, RZ, RZ, R25 ;  /* 0x000000ffff117224 */ /* 0x000fe400078e0019 */
[----:B------:R-:W-:Y:S02]  /*3e60*/  IMAD.MOV.U32 R16, RZ, RZ, R24 ;  /* 0x000000ffff107224 */ /* 0x000fe400078e0018 */
[----:B------:R-:W-:Y:S02]  /*3e70*/  IMAD.MOV.U32 R2, RZ, RZ, R20 ;  /* 0x000000ffff027224 */ /* 0x000fe400078e0014 */
[----:B------:R-:W-:-:S06]  /*3e80*/  IMAD.MOV.U32 R3, RZ, RZ, R21 ;  /* 0x000000ffff037224 */ /* 0x000fcc00078e0015 */
[----:B------:R-:W-:Y:S05]  /*3e90*/  @!P0 BRA `(.L_x_363) ;  /* 0x0000000000388947 */ /* 0x000fea0003800000 */
[----:B------:R-:W-:Y:S01]  /*3ea0*/  DSETP.GEU.AND P0, PT, R14, R20, PT ;  /* 0x000000140e00722a */ /* 0x000fe20003f0e000 */
[----:B------:R-:W-:Y:S01]  /*3eb0*/  IADD3 R17, P1, PT, R23, 0x100, RZ ;  /* 0x0000010017117810 */ /* 0x000fe20007f3e0ff */
[----:B------:R-:W-:Y:S02]  /*3ec0*/  IMAD.MOV.U32 R2, RZ, RZ, R14 ;  /* 0x000000ffff027224 */ /* 0x000fe400078e000e */
[----:B------:R-:W-:Y:S02]  /*3ed0*/  IMAD.MOV.U32 R3, RZ, RZ, R15 ;  /* 0x000000ffff037224 */ /* 0x000fe400078e000f */
[----:B------:R-:W-:-:S08]  /*3ee0*/  IMAD.X R16, RZ, RZ, R22, P1 ;  /* 0x000000ffff107224 */ /* 0x000fd000008e0616 */
        /* <DEDUP_REMOVED lines=9> */
.L_x_363:
[----:B------:R-:W-:Y:S05]  /*3f80*/  BSYNC.RECONVERGENT B1 ;  /* 0x0000000000017941 */ /* 0x000fea0003800200 */
.L_x_362:
        /* <DEDUP_REMOVED lines=11> */
[----:B------:R-:W-:Y:S02]  /*4040*/  IMAD.X R15, RZ, RZ, R22, P1 ;  /* 0x000000ffff0f7224 */ /* 0x000fe400008e0616 */
[----:B------:R-:W-:Y:S02]  /*4050*/  IMAD.MOV.U32 R20, RZ, RZ, R14 ;  /* 0x000000ffff147224 */ /* 0x000fe400078e000e */
[----:B------:R-:W-:-:S04]  /*4060*/  IMAD.MOV.U32 R21, RZ, RZ, R15 ;  /* 0x000000ffff157224 */ /* 0x000fc800078e000f */
        /* <DEDUP_REMOVED lines=9> */
.L_x_365:
[----:B------:R-:W-:Y:S05]  /*4100*/  BSYNC.RECONVERGENT B1 ;  /* 0x0000000000017941 */ /* 0x000fea0003800200 */
.L_x_364:
        /* <DEDUP_REMOVED lines=21> */
.L_x_367:
[----:B------:R-:W-:Y:S05]  /*4260*/  BSYNC.RECONVERGENT B1 ;  /* 0x0000000000017941 */ /* 0x000fea0003800200 */
.L_x_366:
        /* <DEDUP_REMOVED lines=21> */
.L_x_369:
[----:B------:R-:W-:Y:S05]  /*43c0*/  BSYNC.RECONVERGENT B1 ;  /* 0x0000000000017941 */ /* 0x000fea0003800200 */
.L_x_368:
[----:B------:R-:W-:-:S04]  /*43d0*/  IADD3 R8, P1, PT, R7, 0xa00, RZ ;  /* 0x00000a0007087810 */ /* 0x000fc80007f3e0ff */
[----:B------:R-:W-:Y:S01]  /*43e0*/  ISETP.GT.U32.AND P0, PT, R8, UR4, PT ;  /* 0x0000000408007c0c */ /* 0x000fe2000bf04070 */
[----:B------:R-:W-:Y:S01]  /*43f0*/  IMAD.X R8, RZ, RZ, R6, P1 ;  /* 0x000000ffff087224 */ /* 0x000fe200008e0606 */
[----:B------:R-:W-:-:S04]  /*4400*/  IADD3 R7, P1, PT, R7, 0x500, RZ ;  /* 0x0000050007077810 */ /* 0x000fc80007f3e0ff */
[----:B------:R-:W-:Y:S01]  /*4410*/  ISETP.GT.AND.EX P0, PT, R8, UR5, PT, P0 ;  /* 0x0000000508007c0c */ /* 0x000fe2000bf04300 */
[----:B------:R-:W-:-:S12]  /*4420*/  IMAD.X R6, RZ, RZ, R6, P1 ;  /* 0x000000ffff067224 */ /* 0x000fd800008e0606 */
[----:B------:R-:W-:Y:S05]  /*4430*/  @!P0 BRA `(.L_x_370) ;  /* 0xfffffff800008947 */ /* 0x000fea000383ffff */
.L_x_359:
        /* <DEDUP_REMOVED lines=8> */
[----:B------:R-:W-:Y:S01]  /*44c0*/  BSSY.RECONVERGENT B2, `(.L_x_373) ;  /* 0x0000032000027945 */ /* 0x000fe20003800200 */
[----:B------:R-:W-:Y:S02]  /*44d0*/  IMAD.MOV.U32 R10, RZ, RZ, R0 ;  /* 0x000000ffff0a7224 */ /* 0x000fe400078e0000 */
[----:B------:R-:W-:-:S04]  /*44e0*/  IADD3 R11, PT, PT, -R7, UR4, R8 ;  /* 0x00000004070b7c10 */ /* 0x000fc8000fffe108 */
[----:B------:R-:W-:-:S04]  /*44f0*/  LOP3.LUT R8, R11, 0x300, RZ, 0xc0, !PT ;  /* 0x000003000b087812 */ /* 0x000fc800078ec0ff */
[----:B------:R-:W-:-:S13]  /*4500*/  ISETP.NE.AND P0, PT, R8, 0x300, PT ;  /* 0x000003000800780c */ /* 0x000fda0003f05270 */
[----:B------:R-:W-:Y:S05]  /*4510*/  @!P0 BRA `(.L_x_374) ;  /* 0x0000000000b08947 */ /* 0x000fea0003800000 */
[----:B------:R-:W0:Y:S01]  /*4520*/  LDCU.64 UR10, c[0x0][0x380] ;  /* 0x00007000ff0a77ac */ /* 0x000e220008000a00 */
[----:B------:R-:W-:Y:S01]  /*4530*/  IADD3 R18, P0, PT, R0, R7, RZ ;  /* 0x0000000700127210 */ /* 0x000fe20007f1e0ff */
[----:B------:R-:W-:Y:S01]  /*4540*/  IMAD.MOV.U32 R10, RZ, RZ, R0 ;  /* 0x000000ffff0a7224 */ /* 0x000fe200078e0000 */
[----:B------:R-:W-:-:S03]  /*4550*/  LEA.HI R8, R11, 0x1, RZ, 0x18 ;  /* 0x000000010b087811 */ /* 0x000fc600078fc0ff */
[----:B------:R-:W-:Y:S01]  /*4560*/  IMAD.X R23, RZ, RZ, R6, P0 ;  /* 0x000000ffff177224 */ /* 0x000fe200000e0606 */
[----:B------:R-:W-:Y:S02]  /*4570*/  LOP3.LUT R8, R8, 0x3, RZ, 0xc0, !PT ;  /* 0x0000000308087812 */ /* 0x000fe400078ec0ff */
[----:B------:R-:W-:-:S03]  /*4580*/  IADD3 R19, P0, PT, R18, UR6, RZ ;  /* 0x0000000612137c10 */ /* 0x000fc6000ff1e0ff */
[----:B------:R-:W-:Y:S01]  /*4590*/  IMAD.MOV R12, RZ, RZ, -R8 ;  /* 0x000000ffff0c7224 */ /* 0x000fe200078e0a08 */
[----:B0-----:R-:W-:-:S04]  /*45a0*/  LEA R17, P1, R18, UR10, 0x3 ;  /* 0x0000000a12117c11 */ /* 0x001fc8000f8218ff */
[----:B------:R-:W-:Y:S02]  /*45b0*/  LEA.HI.X R18, R18, UR11, R23, 0x3, P1 ;  /* 0x0000000b12127c11 */ /* 0x000fe400088f1c17 */
[----:B------:R-:W-:-:S07]  /*45c0*/  IADD3.X R23, PT, PT, R23, UR7, RZ, P0, !PT ;  /* 0x0000000717177c10 */ /* 0x000fce00087fe4ff */
.L_x_377:
        /* <DEDUP_REMOVED lines=27> */
.L_x_376:
[----:B------:R-:W-:Y:S05]  /*4780*/  BSYNC.RECONVERGENT B3 ;  /* 0x0000000000037941 */ /* 0x000fea0003800200 */
.L_x_375:
[----:B------:R-:W-:Y:S01]  /*4790*/  IADD3 R19, P0, PT, R19, 0x100, RZ ;  /* 0x0000010013137810 */ /* 0x000fe20007f1e0ff */
[----:B------:R-:W-:Y:S02]  /*47a0*/  VIADD R10, R10, 0x100 ;  /* 0x000001000a0a7836 */ /* 0x000fe40000000000 */
[----:B------:R-:W-:Y:S02]  /*47b0*/  IMAD.X R18, RZ, RZ, R18, P3 ;  /* 0x000000ffff127224 */ /* 0x000fe400018e0612 */
[----:B------:R-:W-:Y:S01]  /*47c0*/  IMAD.X R23, RZ, RZ, R23, P0 ;  /* 0x000000ffff177224 */ /* 0x000fe200000e0617 */
[----:B------:R-:W-:Y:S07]  /*47d0*/  @P2 BRA `(.L_x_377) ;  /* 0xfffffffc007c2947 */ /* 0x000fee000383ffff */
.L_x_374:
[----:B------:R-:W-:Y:S05]  /*47e0*/  BSYNC.RECONVERGENT B2 ;  /* 0x0000000000027941 */ /* 0x000fea0003800200 */
.L_x_373:
[----:B------:R-:W-:-:S13]  /*47f0*/  ISETP.GE.U32.AND P0, PT, R11, 0x300, PT ;  /* 0x000003000b00780c */ /* 0x000fda0003f06070 */
[----:B------:R-:W-:Y:S05]  /*4800*/  @!P0 BRA `(.L_x_372) ;  /* 0x0000000400c88947 */ /* 0x000fea0003800000 */
[----:B------:R-:W0:Y:S01]  /*4810*/  LDC.64 R14, c[0x0][0x380] ;  /* 0x0000e000ff0e7b82 */ /* 0x000e220000000a00 */
[----:B------:R-:W-:-:S07]  /*4820*/  VIADD R20, R10, 0x200 ;  /* 0x000002000a147836 */ /* 0x000fce0000000000 */
[----:B------:R-:W1:Y:S02]  /*4830*/  LDC.64 R12, c[0x0][0x388] ;  /* 0x0000e200ff0c7b82 */ /* 0x000e640000000a00 */
.L_x_386:
[----:B------:R-:W-:-:S05]  /*4840*/  VIADD R8, R20, 0xfffffe00 ;  /* 0xfffffe0014087836 */ /* 0x000fca0000000000 */
[----:B------:R-:W-:-:S05]  /*4850*/  IADD3 R9, P0, PT, R8, R7, RZ ;  /* 0x0000000708097210 */ /* 0x000fca0007f1e0ff */
[----:B------:R-:W-:Y:S01]  /*4860*/  IMAD.X R8, RZ, RZ, R6, P0 ;  /* 0x000000ffff087224 */ /* 0x000fe200000e0606 */
[----:B0-----:R-:W-:-:S04]  /*4870*/  LEA R16, P0, R9, R14, 0x3 ;  /* 0x0000000e09107211 */ /* 0x001fc800078018ff */
[----:B------:R-:W-:-:S05]  /*4880*/  LEA.HI.X R17, R9, R15, R8, 0x3, P0 ;  /* 0x0000000f09117211 */ /* 0x000fca00000f1c08 */
[----:B------:R-:W2:Y:S04]  /*4890*/  LDG.E.64 R18, desc[UR8][R16.64] ;  /* 0x0000000810127981 */ /* 0x000ea8000c1e1b00 */
[----:B------:R0:W5:Y:S01]  /*48a0*/  LDG.E.64 R10, desc[UR8][R16.64+0x800] ;  /* 0x00080008100a7981 */ /* 0x000162000c1e1b00 */
[----:B-1----:R-:W-:Y:S01]  /*48b0*/  IADD3 R25, P1, PT, R9, R12, RZ ;  /* 0x0000000c09197210 */ /* 0x002fe20007f3e0ff */
[----:B------:R-:W-:Y:S01]  /*48c0*/  BSSY.RECONVERGENT B2, `(.L_x_378) ;  /* 0x0000016000027945 */ /* 0x000fe20003800200 */
[----:B------:R-:W-:Y:S02]  /*48d0*/  IMAD.MOV.U32 R23, RZ, RZ, R4 ;  /* 0x000000ffff177224 */ /* 0x000fe400078e0004 */
[----:B------:R-:W-:Y:S02]  /*48e0*/  IMAD.MOV.U32 R22, RZ, RZ, R5 ;  /* 0x000000ffff167224 */ /* 0x000fe400078e0005 */
[----:B------:R-:W-:-:S02]  /*48f0*/  IMAD.X R24, R8, 0x1, R13, P1 ;  /* 0x0000000108187824 */ /* 0x000fc400008e060d */
        /* <DEDUP_REMOVED lines=18> */
.L_x_379:
[----:B------:R-:W-:Y:S05]  /*4a20*/  BSYNC.RECONVERGENT B2 ;  /* 0x0000000000027941 */ /* 0x000fea0003800200 */
.L_x_378:
[----:B------:R0:W5:Y:S04]  /*4a30*/  LDG.E.64 R2, desc[UR8][R16.64+0x1000] ;  /* 0x0010000810027981 */ /* 0x000168000c1e1b00 */
[----:B------:R0:W5:Y:S02]  /*4a40*/  LDG.E.64 R18, desc[UR8][R16.64+0x1800] ;  /* 0x0018000810127981 */ /* 0x000164000c1e1b00 */
[----:B-----5:R-:W-:Y:S01]  /*4a50*/  DSETP.GEU.AND P0, PT, R8, R10, PT ;  /* 0x0000000a0800722a */ /* 0x020fe20003f0e000 */
[----:B------:R-:W-:Y:S01]  /*4a60*/  VIADD R4, R20, 0xffffff00 ;  /* 0xffffff0014047836 */ /* 0x000fe20000000000 */
[----:B------:R-:W-:Y:S01]  /*4a70*/  BSSY.RECONVERGENT B2, `(.L_x_380) ;  /* 0x0000016000027945 */ /* 0x000fe20003800200 */
[----:B------:R-:W-:Y:S02]  /*4a80*/  IMAD.MOV.U32 R24, RZ, RZ, R23 ;  /* 0x000000ffff187224 */ /* 0x000fe400078e0017 */
[----:B------:R-:W-:Y:S01]  /*4a90*/  IMAD.MOV.U32 R25, RZ, RZ, R22 ;  /* 0x000000ffff197224 */ /* 0x000fe200078e0016 */
[----:B------:R-:W-:Y:S01]  /*4aa0*/  IADD3 R26, P1, P2, R7, R12, R4 ;  /* 0x0000000c071a7210 */ /* 0x000fe20007a3e004 */
[----:B------:R-:W-:-:S02]  /*4ab0*/  IMAD.MOV.U32 R4, RZ, RZ, R8 ;  /* 0x000000ffff047224 */ /* 0x000fc400078e0008 */
[----:B------:R-:W-:Y:S01]  /*4ac0*/  IMAD.MOV.U32 R5, RZ, RZ, R9 ;  /* 0x000000ffff057224 */ /* 0x000fe200078e0009 */
[----:B------:R-:W-:-:S04]  /*4ad0*/  IADD3.X R27, PT, PT, R6, R13, RZ, P1, P2 ;  /* 0x0000000d061b7210 */ /* 0x000fc80000fe44ff */
        /* <DEDUP_REMOVED lines=15> */
.L_x_381:
[----:B------:R-:W-:Y:S05]  /*4bd0*/  BSYNC.RECONVERGENT B2 ;  /* 0x0000000000027941 */ /* 0x000fea0003800200 */
.L_x_380:
[----:B------:R-:W-:Y:S01]  /*4be0*/  DSETP.GEU.AND P0, PT, R4, R2, PT ;  /* 0x000000020400722a */ /* 0x000fe20003f0e000 */
[----:B------:R-:W-:Y:S01]  /*4bf0*/  VIADD R10, R20, 0x100 ;  /* 0x00000100140a7836 */ /* 0x000fe20000000000 */
[CC--:B------:R-:W-:Y:S01]  /*4c00*/  IADD3 R17, P1, P4, R7.reuse, R12.reuse, R20 ;  /* 0x0000000c07117210 */ /* 0x0c0fe20007c3e014 */
[----:B------:R-:W-:Y:S01]  /*4c10*/  BSSY.RECONVERGENT B2, `(.L_x_382) ;  /* 0x0000016000027945 */ /* 0x000fe20003800200 */
[----:B------:R-:W-:Y:S02]  /*4c20*/  IMAD.MOV.U32 R11, RZ, RZ, R24 ;  /* 0x000000ffff0b7224 */ /* 0x000fe400078e0018 */
[----:B------:R-:W-:Y:S01]  /*4c30*/  IADD3 R10, P2, P3, R7, R12, R10 ;  /* 0x0000000c070a7210 */ /* 0x000fe20007b5e00a */
[----:B------:R-:W-:Y:S01]  /*4c40*/  IMAD.MOV.U32 R16, RZ, RZ, R25 ;  /* 0x000000ffff107224 */ /* 0x000fe200078e0019 */
[----:B------:R-:W-:Y:S01]  /*4c50*/  IADD3.X R22, PT, PT, R6, R13, RZ, P1, P4 ;  /* 0x0000000d06167210 */ /* 0x000fe20000fe84ff */
        /* <DEDUP_REMOVED lines=17> */
.L_x_383:
[----:B------:R-:W-:Y:S05]  /*4d70*/  BSYNC.RECONVERGENT B2 ;  /* 0x0000000000027941 */ /* 0x000fea0003800200 */
.L_x_382:
        /* <DEDUP_REMOVED lines=22> */
.L_x_385:
[----:B------:R-:W-:Y:S05]  /*4ee0*/  BSYNC.RECONVERGENT B2 ;  /* 0x0000000000027941 */ /* 0x000fea0003800200 */
.L_x_384:
[C---:B------:R-:W-:Y:S02]  /*4ef0*/  VIADD R8, R20.reuse, 0x200 ;  /* 0x0000020014087836 */ /* 0x040fe40000000000 */
[----:B------:R-:W-:-:S03]  /*4f00*/  VIADD R20, R20, 0x400 ;  /* 0x0000040014147836 */ /* 0x000fc60000000000 */
[----:B------:R-:W-:-:S13]  /*4f10*/  ISETP.GE.AND P0, PT, R8, R21, PT ;  /* 0x000000150800720c */ /* 0x000fda0003f06270 */
[----:B------:R-:W-:Y:S05]  /*4f20*/  @!P0 BRA `(.L_x_386) ;  /* 0xfffffff800448947 */ /* 0x000fea000383ffff */
.L_x_372:
[----:B------:R-:W-:Y:S05]  /*4f30*/  BSYNC.RECONVERGENT B1 ;  /* 0x0000000000017941 */ /* 0x000fea0003800200 */
.L_x_371:
        /* <DEDUP_REMOVED lines=27> */
.L_x_388:
[----:B------:R-:W-:Y:S05]  /*50f0*/  BSYNC.RECONVERGENT B1 ;  /* 0x0000000000017941 */ /* 0x000fea0003800200 */
.L_x_387:
        /* <DEDUP_REMOVED lines=26> */
.L_x_390:
[----:B------:R-:W-:Y:S05]  /*52a0*/  BSYNC.RECONVERGENT B1 ;  /* 0x0000000000017941 */ /* 0x000fea0003800200 */
.L_x_389:
        /* <DEDUP_REMOVED lines=26> */
.L_x_392:
[----:B------:R-:W-:Y:S05]  /*5450*/  BSYNC.RECONVERGENT B1 ;  /* 0x0000000000017941 */ /* 0x000fea0003800200 */
.L_x_391:
        /* <DEDUP_REMOVED lines=26> */
.L_x_394:
[----:B------:R-:W-:Y:S05]  /*5600*/  BSYNC.RECONVERGENT B1 ;  /* 0x0000000000017941 */ /* 0x000fea0003800200 */
.L_x_393:
        /* <DEDUP_REMOVED lines=27> */
.L_x_396:
[----:B------:R-:W-:Y:S05]  /*57c0*/  BSYNC.RECONVERGENT B1 ;  /* 0x0000000000017941 */ /* 0x000fea0003800200 */
.L_x_395:
        /* <DEDUP_REMOVED lines=10> */
.L_x_398:
[----:B------:R-:W-:Y:S05]  /*5870*/  BSYNC.RECONVERGENT B1 ;  /* 0x0000000000017941 */ /* 0x000fea0003800200 */
.L_x_397:
        /* <DEDUP_REMOVED lines=31> */
.L_x_400:
[----:B------:R-:W-:Y:S05]  /*5a70*/  BSYNC.RECONVERGENT B1 ;  /* 0x0000000000017941 */ /* 0x000fea0003800200 */
.L_x_399:
        /* <DEDUP_REMOVED lines=22> */
.L_x_402:
[----:B------:R-:W-:Y:S05]  /*5be0*/  BSYNC.RECONVERGENT B1 ;  /* 0x0000000000017941 */ /* 0x000fea0003800200 */
.L_x_401:
        /* <DEDUP_REMOVED lines=22> */
.L_x_404:
[----:B------:R-:W-:Y:S05]  /*5d50*/  BSYNC.RECONVERGENT B1 ;  /* 0x0000000000017941 */ /* 0x000fea0003800200 */
.L_x_403:
        /* <DEDUP_REMOVED lines=22> */
.L_x_406:
[----:B------:R-:W-:Y:S05]  /*5ec0*/  BSYNC.RECONVERGENT B1 ;  /* 0x0000000000017941 */ /* 0x000fea0003800200 */
.L_x_405:
        /* <DEDUP_REMOVED lines=21> */
.L_x_408:
[----:B------:R-:W-:Y:S05]  /*6020*/  BSYNC.RECONVERGENT B1 ;  /* 0x0000000000017941 */ /* 0x000fea0003800200 */
.L_x_407:
        /* <DEDUP_REMOVED lines=21> */
.L_x_410:
[----:B------:R-:W-:Y:S05]  /*6180*/  BSYNC.RECONVERGENT B1 ;  /* 0x0000000000017941 */ /* 0x000fea0003800200 */
.L_x_409:
[----:B------:R-:W-:Y:S01]  /*6190*/  DSETP.GEU.AND P0, PT, R6, R10, PT ;  /* 0x0000000a0600722a */ /* 0x000fe20003f0e000 */
[----:B------:R-:W-:Y:S02]  /*61a0*/  IMAD.MOV.U32 R16, RZ, RZ, R13 ;  /* 0x000000ffff107224 */ /* 0x000fe400078e000d */
[----:B------:R-:W-:Y:S02]  /*61b0*/  IMAD.MOV.U32 R17, RZ, RZ, R12 ;  /* 0x000000ffff117224 */ /* 0x000fe400078e000c */
[----:B------:R-:W-:Y:S02]  /*61c0*/  IMAD.MOV.U32 R2, RZ, RZ, R6 ;  /* 0x000000ffff027224 */ /* 0x000fe400078e0006 */
[----:B------:R-:W-:-:S07]  /*61d0*/  IMAD.MOV.U32 R3, RZ, RZ, R7 ;  /* 0x000000ffff037224 */ /* 0x000fce00078e0007 */
[----:B------:R-:W-:Y:S05]  /*61e0*/  @!P0 BRA `(.L_x_318) ;  /* 0x0000000000348947 */ /* 0x000fea0003800000 */
[----:B------:R2:W0:Y:S01]  /*61f0*/  LDS.64 R16, [R0+0x80] ;  /* 0x0000800000107984 */ /* 0x0004220000000a00 */
[----:B------:R-:W-:Y:S01]  /*6200*/  DSETP.GEU.AND P0, PT, R10, R6, PT ;  /* 0x000000060a00722a */ /* 0x000fe20003f0e000 */
[----:B------:R-:W-:Y:S02]  /*6210*/  IMAD.MOV.U32 R2, RZ, RZ, R10 ;  /* 0x000000ffff027224 */ /* 0x000fe400078e000a */
[----:B------:R-:W-:-:S11]  /*6220*/  IMAD.MOV.U32 R3, RZ, RZ, R11 ;  /* 0x000000ffff037224 */ /* 0x000fd600078e000b */
[----:B--2---:R-:W-:Y:S05]  /*6230*/  @!P0 BRA `(.L_x_318) ;  /* 0x0000000000208947 */ /* 0x004fea0003800000 */
[CC--:B0-----:R-:W-:Y:S02]  /*6240*/  ISETP.GE.U32.AND P0, PT, R13.reuse, R16.reuse, PT ;  /* 0x000000100d00720c */ /* 0x0c1fe40003f06070 */
[----:B------:R-:W-:Y:S02]  /*6250*/  ISETP.LT.U32.AND P2, PT, R13, R16, PT ;  /* 0x000000100d00720c */ /* 0x000fe40003f41070 */
[CC--:B------:R-:W-:Y:S02]  /*6260*/  ISETP.GE.AND.EX P0, PT, R12.reuse, R17.reuse, PT, P0 ;  /* 0x000000110c00720c */ /* 0x0c0fe40003f06300 */
[----:B------:R-:W-:Y:S02]  /*6270*/  ISETP.LT.AND.EX P2, PT, R12, R17, PT, P2 ;  /* 0x000000110c00720c */ /* 0x000fe40003f41320 */
[----:B------:R-:W-:Y:S02]  /*6280*/  FSEL R2, R6, R10, !P0 ;  /* 0x0000000a06027208 */ /* 0x000fe40004000000 */
[----:B------:R-:W-:-:S02]  /*6290*/  FSEL R3, R7, R11, !P0 ;  /* 0x0000000b07037208 */ /* 0x000fc40004000000 */
[----:B------:R-:W-:Y:S02]  /*62a0*/  SEL R16, R13, R16, P2 ;  /* 0x000000100d107207 */ /* 0x000fe40001000000 */
[----:B------:R-:W-:-:S07]  /*62b0*/  SEL R17, R12, R17, P2 ;  /* 0x000000110c117207 */ /* 0x000fce0001000000 */
.L_x_318:
[----:B------:R-:W-:Y:S05]  /*62c0*/  BSYNC.RECONVERGENT B0 ;  /* 0x0000000000007941 */ /* 0x000fea0003800200 */
.L_x_285:
[----:B------:R-:W-:Y:S05]  /*62d0*/  @P1 EXIT ;  /* 0x000000000000194d */ /* 0x000fea0003800000 */
[----:B01----:R-:W0:Y:S02]  /*62e0*/  LDC.64 R4, c[0x0][0x390] ;  /* 0x0000e400ff047b82 */ /* 0x003e240000000a00 */
[----:B0-----:R-:W-:Y:S04]  /*62f0*/  STG.E.64 desc[UR8][R4.64], R2 ;  /* 0x0000000204007986 */ /* 0x001fe8000c101b08 */
[----:B---34-:R-:W-:Y:S01]  /*6300*/  STG.E.64 desc[UR8][R4.64+0x8], R16 ;  /* 0x0000081004007986 */ /* 0x018fe2000c101b08 */
[----:B------:R-:W-:Y:S05]  /*6310*/  EXIT ;  /* 0x000000000000794d */ /* 0x000fea0003800000 */
.L_x_411:
        /* <DEDUP_REMOVED lines=14> */
.L_x_829:


//--------------------- .text._ZN6thrust24THRUST_300001_SM_1000_NS8cuda_cub4core6detail13_kernel_agentINS1_8__reduce11ReduceAgentIPN4cuda3std3__45tupleIJdlEEESC_SB_iNS1_9__extrema9arg_min_fIdlNS9_4lessIdEEEEEEJSC_SC_iSH_EEEvDpT0_ --------------------------
	.section	.text._ZN6thrust24THRUST_300001_SM_1000_NS8cuda_cub4core6detail13_kernel_agentINS1_8__reduce11ReduceAgentIPN4cuda3std3__45tupleIJdlEEESC_SB_iNS1_9__extrema9arg_min_fIdlNS9_4lessIdEEEEEEJSC_SC_iSH_EEEvDpT0_,"ax",@progbits
	.align	128
        .global         _ZN6thrust24THRUST_300001_SM_1000_NS8cuda_cub4core6detail13_kernel_agentINS1_8__reduce11ReduceAgentIPN4cuda3std3__45tupleIJdlEEESC_SB_iNS1_9__extrema9arg_min_fIdlNS9_4lessIdEEEEEEJSC_SC_iSH_EEEvDpT0_
        .type           _ZN6thrust24THRUST_300001_SM_1000_NS8cuda_cub4core6detail13_kernel_agentINS1_8__reduce11ReduceAgentIPN4cuda3std3__45tupleIJdlEEESC_SB_iNS1_9__extrema9arg_min_fIdlNS9_4lessIdEEEEEEJSC_SC_iSH_EEEvDpT0_,@function
        .size           _ZN6thrust24THRUST_300001_SM_1000_NS8cuda_cub4core6detail13_kernel_agentINS1_8__reduce11ReduceAgentIPN4cuda3std3__45tupleIJdlEEESC_SB_iNS1_9__extrema9arg_min_fIdlNS9_4lessIdEEEEEEJSC_SC_iSH_EEEvDpT0_,(.L_x_830 - _ZN6thrust24THRUST_300001_SM_1000_NS8cuda_cub4core6detail13_kernel_agentINS1_8__reduce11ReduceAgentIPN4cuda3std3__45tupleIJdlEEESC_SB_iNS1_9__extrema9arg_min_fIdlNS9_4lessIdEEEEEEJSC_SC_iSH_EEEvDpT0_)
        .other          _ZN6thrust24THRUST_300001_SM_1000_NS8cuda_cub4core6detail13_kernel_agentINS1_8__reduce11ReduceAgentIPN4cuda3std3__45tupleIJdlEEESC_SB_iNS1_9__extrema9arg_min_fIdlNS9_4lessIdEEEEEEJSC_SC_iSH_EEEvDpT0_,@"STO_CUDA_ENTRY STV_DEFAULT"
_ZN6thrust24THRUST_300001_SM_1000_NS8cuda_cub4core6detail13_kernel_agentINS1_8__reduce11ReduceAgentIPN4cuda3std3__45tupleIJdlEEESC_SB_iNS1_9__extrema9arg_min_fIdlNS9_4lessIdEEEEEEJSC_SC_iSH_EEEvDpT0_:
.text._ZN6thrust24THRUST_300001_SM_1000_NS8cuda_cub4core6detail13_kernel_agentINS1_8__reduce11ReduceAgentIPN4cuda3std3__45tupleIJdlEEESC_SB_iNS1_9__extrema9arg_min_fIdlNS9_4lessIdEEEEEEJSC_SC_iSH_EEEvDpT0_:
        /* <DEDUP_REMOVED lines=21> */
.L_x_415:
[----:B0-----:R-:W-:Y:S05]  /*0150*/  BSYNC.RECONVERGENT B1 ;  /* 0x0000000000017941 */ /* 0x001fea0003800200 */
.L_x_414:
        /* <DEDUP_REMOVED lines=15> */
.L_x_422:
        /* <DEDUP_REMOVED lines=27> */
.L_x_421:
[----:B------:R-:W-:Y:S05]  /*0400*/  BSYNC.RECONVERGENT B3 ;  /* 0x0000000000037941 */ /* 0x000fea0003800200 */
.L_x_420:
[----:B------:R-:W-:Y:S02]  /*0410*/  IMAD.X R9, RZ, RZ, R9, P3 ;  /* 0x000000ffff097224 */ /* 0x000fe400018e0609 */
[----:B------:R-:W-:Y:S01]  /*0420*/  VIADD R6, R6, 0x100 ;  /* 0x0000010006067836 */ /* 0x000fe20000000000 */
[----:B------:R-:W-:Y:S06]  /*0430*/  @P2 BRA `(.L_x_422) ;  /* 0xfffffffc00842947 */ /* 0x000fec000383ffff */
.L_x_419:
[----:B------:R-:W-:Y:S05]  /*0440*/  BSYNC.RECONVERGENT B2 ;  /* 0x0000000000027941 */ /* 0x000fea0003800200 */
.L_x_418:
[----:B-1----:R-:W0:Y:S01]  /*0450*/  LDC.64 R8, c[0x0][0x380] ;  /* 0x0000e000ff087b82 */ /* 0x002e220000000a00 */
[----:B------:R-:W-:-:S13]  /*0460*/  ISETP.GE.U32.AND P0, PT, R16, 0x300, PT ;  /* 0x000003001000780c */ /* 0x000fda0003f06070 */
[----:B------:R-:W-:Y:S05]  /*0470*/  @!P0 BRA `(.L_x_417) ;  /* 0x0000000400888947 */ /* 0x000fea0003800000 */
.L_x_431:
        /* <DEDUP_REMOVED lines=27> */
.L_x_424:
[----:B------:R-:W-:Y:S05]  /*0630*/  BSYNC.RECONVERGENT B2 ;  /* 0x0000000000027941 */ /* 0x000fea0003800200 */
.L_x_423:
        /* <DEDUP_REMOVED lines=22> */
.L_x_426:
[----:B------:R-:W-:Y:S05]  /*07a0*/  BSYNC.RECONVERGENT B2 ;  /* 0x0000000000027941 */ /* 0x000fea0003800200 */
.L_x_425:
        /* <DEDUP_REMOVED lines=22> */
.L_x_428:
[----:B------:R-:W-:Y:S05]  /*0910*/  BSYNC.RECONVERGENT B2 ;  /* 0x0000000000027941 */ /* 0x000fea0003800200 */
.L_x_427:
        /* <DEDUP_REMOVED lines=20> */
.L_x_430:
[----:B------:R-:W-:Y:S05]  /*0a60*/  BSYNC.RECONVERGENT B2 ;  /* 0x0000000000027941 */ /* 0x000fea0003800200 */
.L_x_429:
[----:B------:R-:W-:-:S05]  /*0a70*/  VIADD R6, R6, 0x400 ;  /* 0x0000040006067836 */ /* 0x000fca0000000000 */
[----:B------:R-:W-:-:S13]  /*0a80*/  ISETP.GE.AND P0, PT, R6, UR5, PT ;  /* 0x0000000506007c0c */ /* 0x000fda000bf06270 */
[----:B------:R-:W-:Y:S05]  /*0a90*/  @!P0 BRA `(.L_x_431) ;  /* 0xfffffff800788947 */ /* 0x000fea000383ffff */
.L_x_417:
[----:B------:R-:W-:Y:S05]  /*0aa0*/  BSYNC.RECONVERGENT B1 ;  /* 0x0000000000017941 */ /* 0x000fea0003800200 */
.L_x_416:
        /* <DEDUP_REMOVED lines=30> */
.L_x_434:
[----:B------:R-:W-:Y:S05]  /*0c90*/  BSYNC.RECONVERGENT B1 ;  /* 0x0000000000017941 */ /* 0x000fea0003800200 */
.L_x_433:
        /* <DEDUP_REMOVED lines=26> */
.L_x_436:
[----:B------:R-:W-:Y:S05]  /*0e40*/  BSYNC.RECONVERGENT B1 ;  /* 0x0000000000017941 */ /* 0x000fea0003800200 */
.L_x_435:
        /* <DEDUP_REMOVED lines=26> */
.L_x_438:
[----:B------:R-:W-:Y:S05]  /*0ff0*/  BSYNC.RECONVERGENT B1 ;  /* 0x0000000000017941 */ /* 0x000fea0003800200 */
.L_x_437:
        /* <DEDUP_REMOVED lines=26> */
.L_x_440:
[----:B------:R-:W-:Y:S05]  /*11a0*/  BSYNC.RECONVERGENT B1 ;  /* 0x0000000000017941 */ /* 0x000fea0003800200 */
.L_x_439:
        /* <DEDUP_REMOVED lines=27> */
.L_x_442:
[----:B------:R-:W-:Y:S05]  /*1360*/  BSYNC.RECONVERGENT B1 ;  /* 0x0000000000017941 */ /* 0x000fea0003800200 */
.L_x_441:
        /* <DEDUP_REMOVED lines=10> */
.L_x_444:
[----:B------:R-:W-:Y:S05]  /*1410*/  BSYNC.RECONVERGENT B1 ;  /* 0x0000000000017941 */ /* 0x000fea0003800200 */
.L_x_443:
        /* <DEDUP_REMOVED lines=31> */
.L_x_447:
[----:B------:R-:W-:Y:S05]  /*1610*/  BSYNC.RECONVERGENT B1 ;  /* 0x0000000000017941 */ /* 0x000fea0003800200 */
.L_x_446:
        /* <DEDUP_REMOVED lines=24> */
.L_x_449:
[----:B------:R-:W-:Y:S05]  /*17a0*/  BSYNC.RECONVERGENT B1 ;  /* 0x0000000000017941 */ /* 0x000fea0003800200 */
.L_x_448:
        /* <DEDUP_REMOVED lines=21> */
.L_x_451:
[----:B------:R-:W-:Y:S05]  /*1900*/  BSYNC.RECONVERGENT B1 ;  /* 0x0000000000017941 */ /* 0x000fea0003800200 */
.L_x_450:
        /* <DEDUP_REMOVED lines=21> */
.L_x_453:
[----:B------:R-:W-:Y:S05]  /*1a60*/  BSYNC.RECONVERGENT B1 ;  /* 0x0000000000017941 */ /* 0x000fea0003800200 */
.L_x_452:
        /* <DEDUP_REMOVED lines=21> */
.L_x_455:
[----:B------:R-:W-:Y:S05]  /*1bc0*/  BSYNC.RECONVERGENT B1 ;  /* 0x0000000000017941 */ /* 0x000fea0003800200 */
.L_x_454:
        /* <DEDUP_REMOVED lines=21> */
.L_x_457:
[----:B------:R-:W-:Y:S05]  /*1d20*/  BSYNC.RECONVERGENT B1 ;  /* 0x0000000000017941 */ /* 0x000fea0003800200 */
.L_x_456:
        /* <DEDUP_REMOVED lines=20> */
.L_x_432:
        /* <DEDUP_REMOVED lines=33> */
.L_x_459:
[----:B------:R-:W-:Y:S05]  /*2080*/  BSYNC.RECONVERGENT B1 ;  /* 0x0000000000017941 */ /* 0x000fea0003800200 */
.L_x_458:
        /* <DEDUP_REMOVED lines=27> */
.L_x_461:
[----:B------:R-:W-:Y:S05]  /*2240*/  BSYNC.RECONVERGENT B1 ;  /* 0x0000000000017941 */ /* 0x000fea0003800200 */
.L_x_460:
        /* <DEDUP_REMOVED lines=27> */
.L_x_463:
[----:B------:R-:W-:Y:S05]  /*2400*/  BSYNC.RECONVERGENT B1 ;  /* 0x0000000000017941 */ /* 0x000fea0003800200 */
.L_x_462:
        /* <DEDUP_REMOVED lines=27> */
.L_x_465:
[----:B------:R-:W-:Y:S05]  /*25c0*/  BSYNC.RECONVERGENT B1 ;  /* 0x0000000000017941 */ /* 0x000fea0003800200 */
.L_x_464:
        /* <DEDUP_REMOVED lines=28> */
.L_x_467:
[----:B------:R-:W-:Y:S05]  /*2790*/  BSYNC.RECONVERGENT B1 ;  /* 0x0000000000017941 */ /* 0x000fea0003800200 */
.L_x_466:
        /* <DEDUP_REMOVED lines=10> */
.L_x_469:
[----:B------:R-:W-:Y:S05]  /*2840*/  BSYNC.RECONVERGENT B1 ;  /* 0x0000000000017941 */ /* 0x000fea0003800200 */
.L_x_468:
        /* <DEDUP_REMOVED lines=35> */
.L_x_471:
[----:B------:R-:W-:Y:S05]  /*2a80*/  BSYNC.RECONVERGENT B1 ;  /* 0x0000000000017941 */ /* 0x000fea0003800200 */
.L_x_470:
        /* <DEDUP_REMOVED lines=32> */
.L_x_473:
[----:B------:R-:W-:Y:S05]  /*2c90*/  BSYNC.RECONVERGENT B1 ;  /* 0x0000000000017941 */ /* 0x000fea0003800200 */
.L_x_472:
        /* <DEDUP_REMOVED lines=32> */
.L_x_475:
[----:B------:R-:W-:Y:S05]  /*2ea0*/  BSYNC.RECONVERGENT B1 ;  /* 0x0000000000017941 */ /* 0x000fea0003800200 */
.L_x_474:
        /* <DEDUP_REMOVED lines=32> */
.L_x_477:
[----:B------:R-:W-:Y:S05]  /*30b0*/  BSYNC.RECONVERGENT B1 ;  /* 0x0000000000017941 */ /* 0x000fea0003800200 */
.L_x_476:
        /* <DEDUP_REMOVED lines=32> */
.L_x_479:
[----:B------:R-:W-:Y:S05]  /*32c0*/  BSYNC.RECONVERGENT B1 ;  /* 0x0000000000017941 */ /* 0x000fea0003800200 */
.L_x_478:
        /* <DEDUP_REMOVED lines=32> */
.L_x_481:
[----:B------:R-:W-:Y:S05]  /*34d0*/  BSYNC.RECONVERGENT B1 ;  /* 0x0000000000017941 */ /* 0x000fea0003800200 */
.L_x_480:
        /* <DEDUP_REMOVED lines=30> */
.L_x_413:
        /* <DEDUP_REMOVED lines=32> */
.L_x_483:
[----:B------:R-:W-:Y:S05]  /*38c0*/  BSYNC.RECONVERGENT B1 ;  /* 0x0000000000017941 */ /* 0x000fea0003800200 */
.L_x_482:
        /* <DEDUP_REMOVED lines=21> */
.L_x_485:
[----:B------:R-:W-:Y:S05]  /*3a20*/  BSYNC.RECONVERGENT B1 ;  /* 0x0000000000017941 */ /* 0x000fea0003800200 */
.L_x_484:
        /* <DEDUP_REMOVED lines=21> */
.L_x_487:
[----:B------:R-:W-:Y:S05]  /*3b80*/  BSYNC.RECONVERGENT B1 ;  /* 0x0000000000017941 */ /* 0x000fea0003800200 */
.L_x_486:
        /* <DEDUP_REMOVED lines=21> */
.L_x_489:
[----:B------:R-:W-:Y:S05]  /*3ce0*/  BSYNC.RECONVERGENT B1 ;  /* 0x0000000000017941 */ /* 0x000fea0003800200 */
.L_x_488:
[----:B------:R-:W-:Y:S01]  /*3cf0*/  UISETP.GE.U32.AND UP0, UPT, UR4, 0xa00, UPT ;  /* 0x00000a000400788c */ /* 0x000fe2000bf06070 */
[----:B------:R-:W-:-:S08]  /*3d00*/  IMAD.MOV.U32 R7, RZ, RZ, 0x500 ;  /* 0x00000500ff077424 */ /* 0x000fd000078e00ff */
[----:B------:R-:W-:Y:S05]  /*3d10*/  BRA.U !UP0, `(.L_x_490) ;  /* 0x0000000908047547 */ /* 0x000fea000b800000 */
[----:B------:R-:W0:Y:S01]  /*3d20*/  LDC.64 R26, c[0x0][0x380] ;  /* 0x0000e000ff1a7b82 */ /* 0x000e220000000a00 */
[----:B------:R-:W-:Y:S01]  /*3d30*/  IMAD.MOV.U32 R7, RZ, RZ, 0x500 ;  /* 0x00000500ff077424 */ /* 0x000fe200078e00ff */
[----:B------:R-:W1:Y:S06]  /*3d40*/  LDCU UR4, c[0x0][0x390] ;  /* 0x00007200ff0477ac */ /* 0x000e6c0008000800 */
.L_x_501:
[----:B------:R-:W-:-:S04]  /*3d50*/  IMAD.IADD R31, R0, 0x1, R7 ;  /* 0x00000001001f7824 */ /* 0x000fc800078e0207 */
[----:B0-----:R-:W-:-:S05]  /*3d60*/  IMAD.WIDE.U32 R30, R31, 0x10, R26 ;  /* 0x000000101f1e7825 */ /* 0x001fca00078e001a */
        /* <DEDUP_REMOVED lines=31> */
.L_x_492:
[----:B-1----:R-:W-:Y:S05]  /*3f60*/  BSYNC.RECONVERGENT B1 ;  /* 0x0000000000017941 */ /* 0x002fea0003800200 */
.L_x_491:
        /* <DEDUP_REMOVED lines=21> */
.L_x_494:
[----:B------:R-:W-:Y:S05]  /*40c0*/  BSYNC.RECONVERGENT B1 ;  /* 0x0000000000017941 */ /* 0x000fea0003800200 */
.L_x_493:
        /* <DEDUP_REMOVED lines=21> */
.L_x_496:
[----:B------:R-:W-:Y:S05]  /*4220*/  BSYNC.RECONVERGENT B1 ;  /* 0x0000000000017941 */ /* 0x000fea0003800200 */
.L_x_495:
        /* <DEDUP_REMOVED lines=21> */
.L_x_498:
[----:B------:R-:W-:Y:S05]  /*4380*/  BSYNC.RECONVERGENT B1 ;  /* 0x0000000000017941 */ /* 0x000fea0003800200 */
.L_x_497:
        /* <DEDUP_REMOVED lines=21> */
.L_x_500:
[----:B------:R-:W-:Y:S05]  /*44e0*/  BSYNC.RECONVERGENT B1 ;  /* 0x0000000000017941 */ /* 0x000fea0003800200 */
.L_x_499:
[C---:B------:R-:W-:Y:S02]  /*44f0*/  VIADD R6, R7.reuse, 0xa00 ;  /* 0x00000a0007067836 */ /* 0x040fe40000000000 */
[----:B------:R-:W-:-:S03]  /*4500*/  VIADD R7, R7, 0x500 ;  /* 0x0000050007077836 */ /* 0x000fc60000000000 */
[----:B------:R-:W-:-:S13]  /*4510*/  ISETP.GT.AND P0, PT, R6, UR4, PT ;  /* 0x0000000406007c0c */ /* 0x000fda000bf04270 */
[----:B------:R-:W-:Y:S05]  /*4520*/  @!P0 BRA `(.L_x_501) ;  /* 0xfffffff800088947 */ /* 0x000fea000383ffff */
.L_x_490:
[----:B------:R-:W-:-:S13]  /*4530*/  ISETP.GE.AND P0, PT, R7, UR4, PT ;  /* 0x0000000407007c0c */ /* 0x000fda000bf06270 */
        /* <DEDUP_REMOVED lines=12> */
[----:B------:R-:W0:Y:S01]  /*4600*/  LDC.64 R8, c[0x0][0x380] ;  /* 0x0000e000ff087b82 */ /* 0x000e220000000a00 */
[----:B------:R-:W-:Y:S01]  /*4610*/  LEA.HI R6, R16, 0x1, RZ, 0x18 ;  /* 0x0000000110067811 */ /* 0x000fe200078fc0ff */
[----:B------:R-:W-:-:S03]  /*4620*/  IMAD.IADD R17, R0, 0x1, R7 ;  /* 0x0000000100117824 */ /* 0x000fc600078e0207 */
[----:B------:R-:W-:Y:S01]  /*4630*/  LOP3.LUT R10, R6, 0x3, RZ, 0xc0, !PT ;  /* 0x00000003060a7812 */ /* 0x000fe200078ec0ff */
[----:B------:R-:W-:-:S04]  /*4640*/  IMAD.MOV.U32 R6, RZ, RZ, R0 ;  /* 0x000000ffff067224 */ /* 0x000fc800078e0000 */
[----:B------:R-:W-:-:S07]  /*4650*/  IMAD.MOV R10, RZ, RZ, -R10 ;  /* 0x000000ffff0a7224 */ /* 0x000fce00078e0a0a */
.L_x_508:
[----:B0-----:R-:W-:-:S05]  /*4660*/  IMAD.WIDE.U32 R14, R17, 0x10, R8 ;  /* 0x00000010110e7825 */ /* 0x001fca00078e0008 */
[----:B------:R-:W2:Y:S01]  /*4670*/  LDG.E.64.CONSTANT R12, desc[UR6][R14.64] ;  /* 0x000000060e0c7981 */ /* 0x000ea2000c1e9b00 */
[----:B------:R-:W-:Y:S01]  /*4680*/  VIADD R10, R10, 0x1 ;  /* 0x000000010a0a7836 */ /* 0x000fe20000000000 */
[----:B------:R-:W-:Y:S04]  /*4690*/  BSSY.RECONVERGENT B3, `(.L_x_506) ;  /* 0x0000017000037945 */ /* 0x000fe80003800200 */
        /* <DEDUP_REMOVED lines=22> */
.L_x_507:
[----:B------:R-:W-:Y:S05]  /*4800*/  BSYNC.RECONVERGENT B3 ;  /* 0x0000000000037941 */ /* 0x000fea0003800200 */
.L_x_506:
[----:B------:R-:W-:Y:S02]  /*4810*/  VIADD R6, R6, 0x100 ;  /* 0x0000010006067836 */ /* 0x000fe40000000000 */
[----:B------:R-:W-:Y:S01]  /*4820*/  VIADD R17, R17, 0x100 ;  /* 0x0000010011117836 */ /* 0x000fe20000000000 */
[----:B------:R-:W-:Y:S06]  /*4830*/  @P2 BRA `(.L_x_508) ;  /* 0xfffffffc00882947 */ /* 0x000fec000383ffff */
.L_x_505:
[----:B------:R-:W-:Y:S05]  /*4840*/  BSYNC.RECONVERGENT B2 ;  /* 0x0000000000027941 */ /* 0x000fea0003800200 */
.L_x_504:
[----:B------:R-:W-:-:S13]  /*4850*/  ISETP.GE.U32.AND P0, PT, R16, 0x300, PT ;  /* 0x000003001000780c */ /* 0x000fda0003f06070 */
[----:B------:R-:W-:Y:S05]  /*4860*/  @!P0 BRA `(.L_x_503) ;  /* 0x0000000400c08947 */ /* 0x000fea0003800000 */
[----:B------:R-:W0:Y:S01]  /*4870*/  LDCU.64 UR8, c[0x0][0x380] ;  /* 0x00007000ff0877ac */ /* 0x000e220008000a00 */
[----:B------:R-:W1:Y:S01]  /*4880*/  LDC.64 R8, c[0x0][0x380] ;  /* 0x0000e000ff087b82 */ /* 0x000e620000000a00 */
[C---:B------:R-:W-:Y:S01]  /*4890*/  IADD3 R17, P0, PT, R6.reuse, R7, RZ ;  /* 0x0000000706117210 */ /* 0x040fe20007f1e0ff */
[----:B------:R-:W-:-:S04]  /*48a0*/  IMAD.IADD R7, R6, 0x1, R7 ;  /* 0x0000000106077824 */ /* 0x000fc800078e0207 */
[----:B------:R-:W-:Y:S01]  /*48b0*/  IMAD.X R10, RZ, RZ, RZ, P0 ;  /* 0x000000ffff0a7224 */ /* 0x000fe200000e06ff */
[----:B0-----:R-:W-:-:S04]  /*48c0*/  LEA R16, P1, R17, UR8, 0x4 ;  /* 0x0000000811107c11 */ /* 0x001fc8000f8220ff */
[----:B------:R-:W-:Y:S02]  /*48d0*/  IADD3 R16, P0, PT, R16, 0x3008, RZ ;  /* 0x0000300810107810 */ /* 0x000fe40007f1e0ff */
[----:B------:R-:W-:-:S05]  /*48e0*/  LEA.HI.X R17, R17, UR9, R10, 0x4, P1 ;  /* 0x0000000911117c11 */ /* 0x000fca00088f240a */
[----:B------:R-:W-:-:S07]  /*48f0*/  IMAD.X R17, RZ, RZ, R17, P0 ;  /* 0x000000ffff117224 */ /* 0x000fce00000e0611 */
.L_x_517:
[----:B-1----:R-:W-:Y:S01]  /*4900*/  IMAD.WIDE.U32 R24, R7, 0x10, R8 ;  /* 0x0000001007187825 */ /* 0x002fe200078e0008 */
[----:B------:R0:W5:Y:S04]  /*4910*/  LDG.E.64.CONSTANT R20, desc[UR6][R16.64+-0x2008] ;  /* 0xffdff80610147981 */ /* 0x000168000c1e9b00 */
[----:B------:R-:W2:Y:S04]  /*4920*/  LDG.E.64.CONSTANT R22, desc[UR6][R24.64] ;  /* 0x0000000618167981 */ /* 0x000ea8000c1e9b00 */
        /* <DEDUP_REMOVED lines=24> */
.L_x_510:
[----:B------:R-:W-:Y:S05]  /*4ab0*/  BSYNC.RECONVERGENT B2 ;  /* 0x0000000000027941 */ /* 0x000fea0003800200 */
.L_x_509:
        /* <DEDUP_REMOVED lines=22> */
.L_x_512:
[----:B------:R-:W-:Y:S05]  /*4c20*/  BSYNC.RECONVERGENT B2 ;  /* 0x0000000000027941 */ /* 0x000fea0003800200 */
.L_x_511:
        /* <DEDUP_REMOVED lines=22> */
.L_x_514:
[----:B------:R-:W-:Y:S05]  /*4d90*/  BSYNC.RECONVERGENT B2 ;  /* 0x0000000000027941 */ /* 0x000fea0003800200 */
.L_x_513:
        /* <DEDUP_REMOVED lines=22> */
.L_x_516:
[----:B------:R-:W-:Y:S05]  /*4f00*/  BSYNC.RECONVERGENT B2 ;  /* 0x0000000000027941 */ /* 0x000fea0003800200 */
.L_x_515:
[----:B------:R-:W-:Y:S01]  /*4f10*/  VIADD R6, R6, 0x400 ;  /* 0x0000040006067836 */ /* 0x000fe20000000000 */
[----:B------:R-:W-:Y:S01]  /*4f20*/  IADD3 R16, P1, PT, R16, 0x4000, RZ ;  /* 0x0000400010107810 */ /* 0x000fe20007f3e0ff */
[----:B------:R-:W-:-:S03]  /*4f30*/  VIADD R7, R7, 0x400 ;  /* 0x0000040007077836 */ /* 0x000fc60000000000 */
[----:B------:R-:W-:Y:S01]  /*4f40*/  ISETP.GE.AND P0, PT, R6, R11, PT ;  /* 0x0000000b0600720c */ /* 0x000fe20003f06270 */
[----:B------:R-:W-:-:S12]  /*4f50*/  IMAD.X R17, RZ, RZ, R17, P1 ;  /* 0x000000ffff117224 */ /* 0x000fd800008e0611 */
[----:B------:R-:W-:Y:S05]  /*4f60*/  @!P0 BRA `(.L_x_517) ;  /* 0xfffffff800648947 */ /* 0x000fea000383ffff */
.L_x_503:
[----:B------:R-:W-:Y:S05]  /*4f70*/  BSYNC.RECONVERGENT B1 ;  /* 0x0000000000017941 */ /* 0x000fea0003800200 */
.L_x_502:
        /* <DEDUP_REMOVED lines=27> */
.L_x_519:
[----:B------:R-:W-:Y:S05]  /*5130*/  BSYNC.RECONVERGENT B1 ;  /* 0x0000000000017941 */ /* 0x000fea0003800200 */
.L_x_518:
        /* <DEDUP_REMOVED lines=26> */
.L_x_521:
[----:B------:R-:W-:Y:S05]  /*52e0*/  BSYNC.RECONVERGENT B1 ;  /* 0x0000000000017941 */ /* 0x000fea0003800200 */
.L_x_520:
        /* <DEDUP_REMOVED lines=26> */
.L_x_523:
[----:B------:R-:W-:Y:S05]  /*5490*/  BSYNC.RECONVERGENT B1 ;  /* 0x0000000000017941 */ /* 0x000fea0003800200 */
.L_x_522:
        /* <DEDUP_REMOVED lines=26> */
.L_x_525:
[----:B------:R-:W-:Y:S05]  /*5640*/  BSYNC.RECONVERGENT B1 ;  /* 0x0000000000017941 */ /* 0x000fea0003800200 */
.L_x_524:
        /* <DEDUP_REMOVED lines=27> */
.L_x_527:
[----:B------:R-:W-:Y:S05]  /*5800*/  BSYNC.RECONVERGENT B1 ;  /* 0x0000000000017941 */ /* 0x000fea0003800200 */
.L_x_526:
        /* <DEDUP_REMOVED lines=10> */
.L_x_529:
[----:B------:R-:W-:Y:S05]  /*58b0*/  BSYNC.RECONVERGENT B1 ;  /* 0x0000000000017941 */ /* 0x000fea0003800200 */
.L_x_528:
        /* <DEDUP_REMOVED lines=31> */
.L_x_531:
[----:B------:R-:W-:Y:S05]  /*5ab0*/  BSYNC.RECONVERGENT B1 ;  /* 0x0000000000017941 */ /* 0x000fea0003800200 */
.L_x_530:
        /* <DEDUP_REMOVED lines=24> */
.L_x_533:
[----:B------:R-:W-:Y:S05]  /*5c40*/  BSYNC.RECONVERGENT B1 ;  /* 0x0000000000017941 */ /* 0x000fea0003800200 */
.L_x_532:
        /* <DEDUP_REMOVED lines=21> */
.L_x_535:
[----:B------:R-:W-:Y:S05]  /*5da0*/  BSYNC.RECONVERGENT B1 ;  /* 0x0000000000017941 */ /* 0x000fea0003800200 */
.L_x_534:
        /* <DEDUP_REMOVED lines=21> */
.L_x_537:
[----:B------:R-:W-:Y:S05]  /*5f00*/  BSYNC.RECONVERGENT B1 ;  /* 0x0000000000017941 */ /* 0x000fea0003800200 */
.L_x_536:
        /* <DEDUP_REMOVED lines=21> */
.L_x_539:
[----:B------:R-:W-:Y:S05]  /*6060*/  BSYNC.RECONVERGENT B1 ;  /* 0x0000000000017941 */ /* 0x000fea0003800200 */
.L_x_538:
        /* <DEDUP_REMOVED lines=21> */
.L_x_541:
[----:B------:R-:W-:Y:S05]  /*61c0*/  BSYNC.RECONVERGENT B1 ;  /* 0x0000000000017941 */ /* 0x000fea0003800200 */
.L_x_540:
        /* <DEDUP_REMOVED lines=19> */
.L_x_445:
[----:B------:R-:W-:Y:S05]  /*6300*/  BSYNC.RECONVERGENT B0 ;  /* 0x0000000000007941 */ /* 0x000fea0003800200 */
.L_x_412:
[----:B------:R-:W-:Y:S05]  /*6310*/  @P1 EXIT ;  /* 0x000000000000194d */ /* 0x000fea0003800000 */
[----:B01----:R-:W0:Y:S02]  /*6320*/  LDC.64 R4, c[0x0][0x388] ;  /* 0x0000e200ff047b82 */ /* 0x003e240000000a00 */
[----:B0-----:R-:W-:Y:S04]  /*6330*/  STG.E.64 desc[UR6][R4.64], R2 ;  /* 0x0000000204007986 */ /* 0x001fe8000c101b06 */
[----:B---34-:R-:W-:Y:S01]  /*6340*/  STG.E.64 desc[UR6][R4.64+0x8], R20 ;  /* 0x0000081404007986 */ /* 0x018fe2000c101b06 */
[----:B------:R-:W-:Y:S05]  /*6350*/  EXIT ;  /* 0x000000000000794d */ /* 0x000fea0003800000 */
.L_x_542:
        /* <DEDUP_REMOVED lines=10> */
.L_x_830:


//--------------------- .text._ZN6thrust24THRUST_300001_SM_1000_NS8cuda_cub4core6detail13_kernel_agentINS1_8__reduce10DrainAgentIiEEJN3cub18CUB_300001_SM_10009GridQueueIjEEiEEEvDpT0_ --------------------------
	.section	.text._ZN6thrust24THRUST_300001_SM_1000_NS8cuda_cub4core6detail13_kernel_agentINS1_8__reduce10DrainAgentIiEEJN3cub18CUB_300001_SM_10009GridQueueIjEEiEEEvDpT0_,"ax",@progbits
	.align	128
        .global         _ZN6thrust24THRUST_300001_SM_1000_NS8cuda_cub4core6detail13_kernel_agentINS1_8__reduce10DrainAgentIiEEJN3cub18CUB_300001_SM_10009GridQueueIjEEiEEEvDpT0_
        .type           _ZN6thrust24THRUST_300001_SM_1000_NS8cuda_cub4core6detail13_kernel_agentINS1_8__reduce10DrainAgentIiEEJN3cub18CUB_300001_SM_10009GridQueueIjEEiEEEvDpT0_,@function
        .size           _ZN6thrust24THRUST_300001_SM_1000_NS8cuda_cub4core6detail13_kernel_agentINS1_8__reduce10DrainAgentIiEEJN3cub18CUB_300001_SM_10009GridQueueIjEEiEEEvDpT0_,(.L_x_831 - _ZN6thrust24THRUST_300001_SM_1000_NS8cuda_cub4core6detail13_kernel_agentINS1_8__reduce10DrainAgentIiEEJN3cub18CUB_300001_SM_10009GridQueueIjEEiEEEvDpT0_)
        .other          _ZN6thrust24THRUST_300001_SM_1000_NS8cuda_cub4core6detail13_kernel_agentINS1_8__reduce10DrainAgentIiEEJN3cub18CUB_300001_SM_10009GridQueueIjEEiEEEvDpT0_,@"STO_CUDA_ENTRY STV_DEFAULT"
_ZN6thrust24THRUST_300001_SM_1000_NS8cuda_cub4core6detail13_kernel_agentINS1_8__reduce10DrainAgentIiEEJN3cub18CUB_300001_SM_10009GridQueueIjEEiEEEvDpT0_:
.text._ZN6thrust24THRUST_300001_SM_1000_NS8cuda_cub4core6detail13_kernel_agentINS1_8__reduce10DrainAgentIiEEJN3cub18CUB_300001_SM_10009GridQueueIjEEiEEEvDpT0_:
[----:B------:R-:W-:Y:S08]  /*0000*/  LDC R1, c[0x0][0x37c] ;  /* 0x0000df00ff017b82 */ /* 0x000ff00000000800 */
[----:B------:R-:W0:Y:S01]  /*0010*/  LDC.64 R2, c[0x0][0x380] ;  /* 0x0000e000ff027b82 */ /* 0x000e220000000a00 */
[----:B------:R-:W0:Y:S07]  /*0020*/  LDCU.64 UR4, c[0x0][0x358] ;  /* 0x00006b00ff0477ac */ /* 0x000e2e0008000a00 */
[----:B------:R-:W1:Y:S01]  /*0030*/  LDC R5, c[0x0][0x388] ;  /* 0x0000e200ff057b82 */ /* 0x000e620000000800 */
[----:B0-----:R-:W-:Y:S04]  /*0040*/  STG.E desc[UR4][R2.64+0x4], RZ ;  /* 0x000004ff02007986 */ /* 0x001fe8000c101904 */
[----:B-1----:R-:W-:Y:S01]  /*0050*/  STG.E desc[UR4][R2.64], R5 ;  /* 0x0000000502007986 */ /* 0x002fe2000c101904 */
[----:B------:R-:W-:Y:S05]  /*0060*/  EXIT ;  /* 0x000000000000794d */ /* 0x000fea0003800000 */
.L_x_543:
        /* <DEDUP_REMOVED lines=9> */
.L_x_831:


//--------------------- .text._ZN6thrust24THRUST_300001_SM_1000_NS8cuda_cub4core6detail13_kernel_agentINS1_8__reduce11ReduceAgentINS0_12zip_iteratorIN4cuda3std3__45tupleIJNS0_6detail15normal_iteratorINS0_10device_ptrIdEEEENS0_17counting_iteratorIlNS0_11use_defaultESI_SI_EEEEEEEPNSB_IJdlEEESM_iNS1_9__extrema9arg_min_fIdlNSA_4lessIdEEEEEEJSL_SN_iN3cub18CUB_300001_SM_100013GridEvenShareIiEENSV_9GridQueueIjEESS_EEEvDpT0_ --------------------------
	.section	.text._ZN6thrust24THRUST_300001_SM_1000_NS8cuda_cub4core6detail13_kernel_agentINS1_8__reduce11ReduceAgentINS0_12zip_iteratorIN4cuda3std3__45tupleIJNS0_6detail15normal_iteratorINS0_10device_ptrIdEEEENS0_17counting_iteratorIlNS0_11use_defaultESI_SI_EEEEEEEPNSB_IJdlEEESM_iNS1_9__extrema9arg_min_fIdlNSA_4lessIdEEEEEEJSL_SN_iN3cub18CUB_300001_SM_100013GridEvenShareIiEENSV_9GridQueueIjEESS_EEEvDpT0_,"ax",@progbits
	.align	128
        .global         _ZN6thrust24THRUST_300001_SM_1000_NS8cuda_cub4core6detail13_kernel_agentINS1_8__reduce11ReduceAgentINS0_12zip_iteratorIN4cuda3std3__45tupleIJNS0_6detail15normal_iteratorINS0_10device_ptrIdEEEENS0_17counting_iteratorIlNS0_11use_defaultESI_SI_EEEEEEEPNSB_IJdlEEESM_iNS1_9__extrema9arg_min_fIdlNSA_4lessIdEEEEEEJSL_SN_iN3cub18CUB_300001_SM_100013GridEvenShareIiEENSV_9GridQueueIjEESS_EEEvDpT0_
        .type           _ZN6thrust24THRUST_300001_SM_1000_NS8cuda_cub4core6detail13_kernel_agentINS1_8__reduce11ReduceAgentINS0_12zip_iteratorIN4cuda3std3__45tupleIJNS0_6detail15normal_iteratorINS0_10device_ptrIdEEEENS0_17counting_iteratorIlNS0_11use_defaultESI_SI_EEEEEEEPNSB_IJdlEEESM_iNS1_9__extrema9arg_min_fIdlNSA_4lessIdEEEEEEJSL_SN_iN3cub18CUB_300001_SM_100013GridEvenShareIiEENSV_9GridQueueIjEESS_EEEvDpT0_,@function
        .size           _ZN6thrust24THRUST_300001_SM_1000_NS8cuda_cub4core6detail13_kernel_agentINS1_8__reduce11ReduceAgentINS0_12zip_iteratorIN4cuda3std3__45tupleIJNS0_6detail15normal_iteratorINS0_10device_ptrIdEEEENS0_17counting_iteratorIlNS0_11use_defaultESI_SI_EEEEEEEPNSB_IJdlEEESM_iNS1_9__extrema9arg_min_fIdlNSA_4lessIdEEEEEEJSL_SN_iN3cub18CUB_300001_SM_100013GridEvenShareIiEENSV_9GridQueueIjEESS_EEEvDpT0_,(.L_x_832 - _ZN6thrust24THRUST_300001_SM_1000_NS8cuda_cub4core6detail13_kernel_agentINS1_8__reduce11ReduceAgentINS0_12zip_iteratorIN4cuda3std3__45tupleIJNS0_6detail15normal_iteratorINS0_10device_ptrIdEEEENS0_17counting_iteratorIlNS0_11use_defaultESI_SI_EEEEEEEPNSB_IJdlEEESM_iNS1_9__extrema9arg_min_fIdlNSA_4lessIdEEEEEEJSL_SN_iN3cub18CUB_300001_SM_100013GridEvenShareIiEENSV_9GridQueueIjEESS_EEEvDpT0_)
        .other          _ZN6thrust24THRUST_300001_SM_1000_NS8cuda_cub4core6detail13_kernel_agentINS1_8__reduce11ReduceAgentINS0_12zip_iteratorIN4cuda3std3__45tupleIJNS0_6detail15normal_iteratorINS0_10device_ptrIdEEEENS0_17counting_iteratorIlNS0_11use_defaultESI_SI_EEEEEEEPNSB_IJdlEEESM_iNS1_9__extrema9arg_min_fIdlNSA_4lessIdEEEEEEJSL_SN_iN3cub18CUB_300001_SM_100013GridEvenShareIiEENSV_9GridQueueIjEESS_EEEvDpT0_,@"STO_CUDA_ENTRY STV_DEFAULT"
_ZN6thrust24THRUST_300001_SM_1000_NS8cuda_cub4core6detail13_kernel_agentINS1_8__reduce11ReduceAgentINS0_12zip_iteratorIN4cuda3std3__45tupleIJNS0_6detail15normal_iteratorINS0_10device_ptrIdEEEENS0_17counting_iteratorIlNS0_11use_defaultESI_SI_EEEEEEEPNSB_IJdlEEESM_iNS1_9__extrema9arg_min_fIdlNSA_4lessIdEEEEEEJSL_SN_iN3cub18CUB_300001_SM_100013GridEvenShareIiEENSV_9GridQueueIjEESS_EEEvDpT0_:
.text._ZN6thrust24THRUST_300001_SM_1000_NS8cuda_cub4core6detail13_kernel_agentINS1_8__reduce11ReduceAgentINS0_12zip_iteratorIN4cuda3std3__45tupleIJNS0_6detail15normal_iteratorINS0_10device_ptrIdEEEENS0_17counting_iteratorIlNS0_11use_defaultESI_SI_EEEEEEEPNSB_IJdlEEESM_iNS1_9__extrema9arg_min_fIdlNSA_4lessIdEEEEEEJSL_SN_iN3cub18CUB_300001_SM_100013GridEvenShareIiEENSV_9GridQueueIjEESS_EEEvDpT0_:
[----:B------:R-:W-:Y:S01]  /*0000*/  LDC R1, c[0x0][0x37c] ;  /* 0x0000df00ff017b82 */ /* 0x000fe20000000800 */
[----:B------:R-:W0:Y:S01]  /*0010*/  S2R R0, SR_CTAID.X ;  /* 0x0000000000007919 */ /* 0x000e220000002500 */
[----:B------:R-:W1:Y:S01]  /*0020*/  LDCU UR4, c[0x0][0x398] ;  /* 0x00007300ff0477ac */ /* 0x000e620008000800 */
[----:B------:R-:W-:Y:S01]  /*0030*/  BSSY.RECONVERGENT B0, `(.L_x_544) ;  /* 0x000065a000007945 */ /* 0x000fe20003800200 */
[----:B------:R-:W2:Y:S01]  /*0040*/  LDCU UR6, c[0x0][0x370] ;  /* 0x00006e00ff0677ac */ /* 0x000ea20008000800 */
[----:B------:R-:W3:Y:S01]  /*0050*/  LDCU.64 UR10, c[0x0][0x358] ;  /* 0x00006b00ff0a77ac */ /* 0x000ee20008000a00 */
[----:B-1----:R-:W-:Y:S01]  /*0060*/  IMAD.U32 R11, RZ, RZ, UR4 ;  /* 0x00000004ff0b7e24 */ /* 0x002fe2000f8e00ff */
[----:B--2---:R-:W-:Y:S01]  /*0070*/  UIMAD UR6, UR6, 0x500, URZ ;  /* 0x00000500060678a4 */ /* 0x004fe2000f8e02ff */
[----:B0-----:R-:W-:-:S04]  /*0080*/  IMAD R8, R0, 0x500, RZ ;  /* 0x0000050000087824 */ /* 0x001fc800078e02ff */
[----:B------:R-:W-:-:S05]  /*0090*/  VIADD R2, R8, 0x500 ;  /* 0x0000050008027836 */ /* 0x000fca0000000000 */
[----:B------:R-:W-:-:S13]  /*00a0*/  ISETP.GT.AND P0, PT, R2, R11, PT ;  /* 0x0000000b0200720c */ /* 0x000fda0003f04270 */
[----:B---3--:R-:W-:Y:S05]  /*00b0*/  @!P0 BRA `(.L_x_545) ;  /* 0x0000003400dc8947 */ /* 0x008fea0003800000 */
[----:B------:R-:W0:Y:S01]  /*00c0*/  S2R R4, SR_TID.X ;  /* 0x0000000000047919 */ /* 0x000e220000002100 */
[----:B------:R-:W-:Y:S01]  /*00d0*/  IMAD.IADD R5, R11, 0x1, -R8 ;  /* 0x000000010b057824 */ /* 0x000fe200078e0a08 */
[----:B------:R-:W1:Y:S01]  /*00e0*/  LDCU.64 UR6, c[0x0][0x388] ;  /* 0x00007100ff0677ac */ /* 0x000e620008000a00 */
[----:B------:R-:W-:Y:S01]  /*00f0*/  BSSY.RECONVERGENT B1, `(.L_x_546) ;  /* 0x000000f000017945 */ /* 0x000fe20003800200 */
[----:B------:R-:W-:Y:S02]  /*0100*/  CS2R R6, SRZ ;  /* 0x0000000000067805 */ /* 0x000fe4000001ff00 */
[----:B------:R-:W-:Y:S01]  /*0110*/  CS2R R2, SRZ ;  /* 0x0000000000027805 */ /* 0x000fe2000001ff00 */
[----:B------:R-:W2:Y:S01]  /*0120*/  LDCU.64 UR8, c[0x0][0x388] ;  /* 0x00007100ff0877ac */ /* 0x000ea20008000a00 */
[----:B0-----:R-:W-:Y:S01]  /*0130*/  ISETP.GE.AND P0, PT, R4, R5, PT ;  /* 0x000000050400720c */ /* 0x001fe20003f06270 */
[----:B------:R-:W-:-:S12]  /*0140*/  IMAD.MOV.U32 R9, RZ, RZ, R4 ;  /* 0x000000ffff097224 */ /* 0x000fd800078e0004 */
[----:B-12---:R-:W-:Y:S05]  /*0150*/  @P0 BRA `(.L_x_547) ;  /* 0x0000000000200947 */ /* 0x006fea0003800000 */
[----:B------:R-:W0:Y:S01]  /*0160*/  LDC.64 R2, c[0x0][0x380] ;  /* 0x0000e000ff027b82 */ /* 0x000e220000000a00 */
[----:B------:R-:W-:Y:S01]  /*0170*/  IMAD.IADD R13, R8, 0x1, R4 ;  /* 0x00000001080d7824 */ /* 0x000fe200078e0204 */
[----:B------:R-:W1:Y:S03]  /*0180*/  LDCU.64 UR4, c[0x0][0x388] ;  /* 0x00007100ff0477ac */ /* 0x000e660008000a00 */
[----:B0-----:R-:W-:-:S06]  /*0190*/  IMAD.WIDE R2, R13, 0x8, R2 ;  /* 0x000000080d027825 */ /* 0x001fcc00078e0202 */
[----:B------:R-:W5:Y:S01]  /*01a0*/  LDG.E.64 R2, desc[UR10][R2.64] ;  /* 0x0000000a02027981 */ /* 0x000f62000c1e1b00 */
[----:B-1----:R-:W-:Y:S01]  /*01b0*/  IADD3 R7, P0, PT, R13, UR4, RZ ;  /* 0x000000040d077c10 */ /* 0x002fe2000ff1e0ff */
[----:B------:R-:W-:-:S03]  /*01c0*/  VIADD R9, R4, 0x100 ;  /* 0x0000010004097836 */ /* 0x000fc60000000000 */
[----:B------:R-:W-:-:S09]  /*01d0*/  LEA.HI.X.SX32 R6, R13, UR5, 0x1, P0 ;  /* 0x000000050d067c11 */ /* 0x000fd200080f0eff */
.L_x_547:
[----:B------:R-:W-:Y:S05]  /*01e0*/  BSYNC.RECONVERGENT B1 ;  /* 0x0000000000017941 */ /* 0x000fea0003800200 */
.L_x_546:
        /* <DEDUP_REMOVED lines=9> */
[----:B------:R-:W0:Y:S01]  /*0280*/  LDC.64 R10, c[0x0][0x380] ;  /* 0x0000e000ff0a7b82 */ /* 0x000e220000000a00 */
[----:B------:R-:W-:Y:S01]  /*0290*/  LEA.HI R12, R20, 0x1, RZ, 0x18 ;  /* 0x00000001140c7811 */ /* 0x000fe200078fc0ff */
[----:B------:R-:W-:-:S03]  /*02a0*/  IMAD.IADD R15, R8, 0x1, R9 ;  /* 0x00000001080f7824 */ /* 0x000fc600078e0209 */
[----:B------:R-:W-:-:S05]  /*02b0*/  LOP3.LUT R12, R12, 0x3, RZ, 0xc0, !PT ;  /* 0x000000030c0c7812 */ /* 0x000fca00078ec0ff */
[----:B------:R-:W-:-:S07]  /*02c0*/  IMAD.MOV R14, RZ, RZ, -R12 ;  /* 0x000000ffff0e7224 */ /* 0x000fce00078e0a0c */
.L_x_554:
[----:B0-----:R-:W-:-:S06]  /*02d0*/  IMAD.WIDE R12, R15, 0x8, R10 ;  /* 0x000000080f0c7825 */ /* 0x001fcc00078e020a */
[----:B------:R-:W2:Y:S01]  /*02e0*/  LDG.E.64 R12, desc[UR10][R12.64] ;  /* 0x0000000a0c0c7981 */ /* 0x000ea2000c1e1b00 */
[----:B------:R-:W-:Y:S01]  /*02f0*/  VIADD R14, R14, 0x1 ;  /* 0x000000010e0e7836 */ /* 0x000fe20000000000 */
[C---:B------:R-:W-:Y:S01]  /*0300*/  IADD3 R21, P1, PT, R15.reuse, UR6, RZ ;  /* 0x000000060f157c10 */ /* 0x040fe2000ff3e0ff */
[----:B------:R-:W-:Y:S03]  /*0310*/  BSSY.RECONVERGENT B3, `(.L_x_552) ;  /* 0x0000017000037945 */ /* 0x000fe60003800200 */
[----:B------:R-:W-:Y:S02]  /*0320*/  ISETP.NE.AND P2, PT, R14, RZ, PT ;  /* 0x000000ff0e00720c */ /* 0x000fe40003f45270 */
[----:B------:R-:W-:Y:S01]  /*0330*/  LEA.HI.X.SX32 R23, R15, UR7, 0x1, P1 ;  /* 0x000000070f177c11 */ /* 0x000fe200088f0eff */
        /* <DEDUP_REMOVED lines=20> */
.L_x_553:
[----:B------:R-:W-:Y:S05]  /*0480*/  BSYNC.RECONVERGENT B3 ;  /* 0x0000000000037941 */ /* 0x000fea0003800200 */
.L_x_552:
[----:B------:R-:W-:Y:S02]  /*0490*/  VIADD R9, R9, 0x100 ;  /* 0x0000010009097836 */ /* 0x000fe40000000000 */
[----:B------:R-:W-:Y:S01]  /*04a0*/  VIADD R15, R15, 0x100 ;  /* 0x000001000f0f7836 */ /* 0x000fe20000000000 */
[----:B------:R-:W-:Y:S06]  /*04b0*/  @P2 BRA `(.L_x_554) ;  /* 0xfffffffc00842947 */ /* 0x000fec000383ffff */
.L_x_551:
[----:B------:R-:W-:Y:S05]  /*04c0*/  BSYNC.RECONVERGENT B2 ;  /* 0x0000000000027941 */ /* 0x000fea0003800200 */
.L_x_550:
[----:B------:R-:W-:-:S13]  /*04d0*/  ISETP.GE.U32.AND P0, PT, R20, 0x300, PT ;  /* 0x000003001400780c */ /* 0x000fda0003f06070 */
[----:B------:R-:W-:Y:S05]  /*04e0*/  @!P0 BRA `(.L_x_549) ;  /* 0x0000000400cc8947 */ /* 0x000fea0003800000 */
[----:B------:R-:W0:Y:S01]  /*04f0*/  LDC.64 R10, c[0x0][0x380] ;  /* 0x0000e000ff0a7b82 */ /* 0x000e220000000a00 */
[----:B------:R-:W-:-:S04]  /*0500*/  IMAD.IADD R23, R8, 0x1, R9 ;  /* 0x0000000108177824 */ /* 0x000fc800078e0209 */
[C---:B------:R-:W-:Y:S02]  /*0510*/  VIADD R27, R23.reuse, 0x100 ;  /* 0x00000100171b7836 */ /* 0x040fe40000000000 */
[C---:B------:R-:W-:Y:S02]  /*0520*/  VIADD R26, R23.reuse, 0x200 ;  /* 0x00000200171a7836 */ /* 0x040fe40000000000 */
[----:B------:R-:W-:Y:S01]  /*0530*/  VIADD R22, R23, 0x300 ;  /* 0x0000030017167836 */ /* 0x000fe20000000000 */
[----:B0-----:R-:W-:-:S05]  /*0540*/  IADD3 R10, P0, PT, R10, 0x1000, RZ ;  /* 0x000010000a0a7810 */ /* 0x001fca0007f1e0ff */
[----:B------:R-:W-:-:S08]  /*0550*/  IMAD.X R11, RZ, RZ, R11, P0 ;  /* 0x000000ffff0b7224 */ /* 0x000fd000000e060b */
.L_x_563:
[----:B------:R-:W-:-:S05]  /*0560*/  IMAD.WIDE R24, R23, 0x8, R10 ;  /* 0x0000000817187825 */ /* 0x000fca00078e020a */
[----:B------:R-:W2:Y:S04]  /*0570*/  LDG.E.64 R20, desc[UR10][R24.64+-0x1000] ;  /* 0xfff0000a18147981 */ /* 0x000ea8000c1e1b00 */
[----:B-----5:R0:W5:Y:S04]  /*0580*/  LDG.E.64 R16, desc[UR10][R24.64+-0x800] ;  /* 0xfff8000a18107981 */ /* 0x020168000c1e1b00 */
[----:B------:R0:W5:Y:S04]  /*0590*/  LDG.E.64 R14, desc[UR10][R24.64] ;  /* 0x0000000a180e7981 */ /* 0x000168000c1e1b00 */
[----:B------:R0:W5:Y:S01]  /*05a0*/  LDG.E.64 R12, desc[UR10][R24.64+0x800] ;  /* 0x0008000a180c7981 */ /* 0x000162000c1e1b00 */
[----:B------:R-:W-:Y:S01]  /*05b0*/  IADD3 R30, P1, PT, R23, UR8, RZ ;  /* 0x00000008171e7c10 */ /* 0x000fe2000ff3e0ff */
[----:B------:R-:W-:Y:S01]  /*05c0*/  BSSY.RECONVERGENT B2, `(.L_x_555) ;  /* 0x0000016000027945 */ /* 0x000fe20003800200 */
[----:B------:R-:W-:-:S02]  /*05d0*/  IMAD.MOV.U32 R8, RZ, RZ, R7 ;  /* 0x000000ffff087224 */ /* 0x000fc400078e0007 */
[----:B------:R-:W-:Y:S01]  /*05e0*/  IMAD.MOV.U32 R28, RZ, RZ, R6 ;  /* 0x000000ffff1c7224 */ /* 0x000fe200078e0006 */
[----:B------:R-:W-:Y:S01]  /*05f0*/  LEA.HI.X.SX32 R29, R23, UR9, 0x1, P1 ;  /* 0x00000009171d7c11 */ /* 0x000fe200088f0eff */
        /* <DEDUP_REMOVED lines=18> */
.L_x_556:
[----:B------:R-:W-:Y:S05]  /*0720*/  BSYNC.RECONVERGENT B2 ;  /* 0x0000000000027941 */ /* 0x000fea0003800200 */
.L_x_555:
[----:B-----5:R-:W-:Y:S01]  /*0730*/  DSETP.GEU.AND P0, PT, R18, R16, PT ;  /* 0x000000101200722a */ /* 0x020fe20003f0e000 */
[C---:B------:R-:W-:Y:S01]  /*0740*/  IADD3 R21, P1, PT, R27.reuse, UR8, RZ ;  /* 0x000000081b157c10 */ /* 0x040fe2000ff3e0ff */
[----:B------:R-:W-:Y:S01]  /*0750*/  BSSY.RECONVERGENT B2, `(.L_x_557) ;  /* 0x0000015000027945 */ /* 0x000fe20003800200 */
[----:B------:R-:W-:Y:S02]  /*0760*/  IMAD.MOV.U32 R6, RZ, RZ, R8 ;  /* 0x000000ffff067224 */ /* 0x000fe400078e0008 */
[----:B------:R-:W-:Y:S01]  /*0770*/  LEA.HI.X.SX32 R25, R27, UR9, 0x1, P1 ;  /* 0x000000091b197c11 */ /* 0x000fe200088f0eff */
        /* <DEDUP_REMOVED lines=18> */
.L_x_558:
[----:B------:R-:W-:Y:S05]  /*08a0*/  BSYNC.RECONVERGENT B2 ;  /* 0x0000000000027941 */ /* 0x000fea0003800200 */
.L_x_557:
[----:B------:R-:W-:Y:S01]  /*08b0*/  DSETP.GEU.AND P0, PT, R2, R14, PT ;  /* 0x0000000e0200722a */ /* 0x000fe20003f0e000 */
[----:B------:R-:W-:Y:S01]  /*08c0*/  IADD3 R19, P1, PT, R26, UR8, RZ ;  /* 0x000000081a137c10 */ /* 0x000fe2000ff3e0ff */
[----:B------:R-:W-:Y:S01]  /*08d0*/  BSSY.RECONVERGENT B2, `(.L_x_559) ;  /* 0x0000016000027945 */ /* 0x000fe20003800200 */
[----:B------:R-:W-:Y:S01]  /*08e0*/  IADD3 R21, P2, PT, R22, UR8, RZ ;  /* 0x0000000816157c10 */ /* 0x000fe2000ff5e0ff */
[----:B------:R-:W-:Y:S01]  /*08f0*/  IMAD.MOV.U32 R8, RZ, RZ, R6 ;  /* 0x000000ffff087224 */ /* 0x000fe200078e0006 */
        /* <DEDUP_REMOVED lines=19> */
.L_x_560:
[----:B------:R-:W-:Y:S05]  /*0a30*/  BSYNC.RECONVERGENT B2 ;  /* 0x0000000000027941 */ /* 0x000fea0003800200 */
.L_x_559:
[----:B------:R-:W-:Y:S01]  /*0a40*/  DSETP.GEU.AND P0, PT, R16, R12, PT ;  /* 0x0000000c1000722a */ /* 0x000fe20003f0e000 */
[----:B------:R-:W-:Y:S01]  /*0a50*/  BSSY.RECONVERGENT B2, `(.L_x_561) ;  /* 0x0000015000027945 */ /* 0x000fe20003800200 */
[----:B------:R-:W-:Y:S01]  /*0a60*/  LEA.HI.X.SX32 R15, R22, UR9, 0x1, P2 ;  /* 0x00000009160f7c11 */ /* 0x000fe200090f0eff */
        /* <DEDUP_REMOVED lines=19> */
.L_x_562:
[----:B------:R-:W-:Y:S05]  /*0ba0*/  BSYNC.RECONVERGENT B2 ;  /* 0x0000000000027941 */ /* 0x000fea0003800200 */
.L_x_561:
[----:B------:R-:W-:Y:S02]  /*0bb0*/  VIADD R9, R9, 0x400 ;  /* 0x0000040009097836 */ /* 0x000fe40000000000 */
[----:B------:R-:W-:Y:S02]  /*0bc0*/  VIADD R27, R27, 0x400 ;  /* 0x000004001b1b7836 */ /* 0x000fe40000000000 */
[----:B------:R-:W-:Y:S01]  /*0bd0*/  VIADD R26, R26, 0x400 ;  /* 0x000004001a1a7836 */ /* 0x000fe20000000000 */
[----:B------:R-:W-:Y:S01]  /*0be0*/  ISETP.GE.AND P0, PT, R9, R5, PT ;  /* 0x000000050900720c */ /* 0x000fe20003f06270 */
[----:B------:R-:W-:Y:S02]  /*0bf0*/  VIADD R22, R22, 0x400 ;  /* 0x0000040016167836 */ /* 0x000fe40000000000 */
[----:B------:R-:W-:-:S10]  /*0c00*/  VIADD R23, R23, 0x400 ;  /* 0x0000040017177836 */ /* 0x000fd40000000000 */
[----:B------:R-:W-:Y:S05]  /*0c10*/  @!P0 BRA `(.L_x_563) ;  /* 0xfffffff800508947 */ /* 0x000fea000383ffff */
.L_x_549:
[----:B------:R-:W-:Y:S05]  /*0c20*/  BSYNC.RECONVERGENT B1 ;  /* 0x0000000000017941 */ /* 0x000fea0003800200 */
.L_x_548:
        /* <DEDUP_REMOVED lines=29> */
.L_x_566:
[----:B------:R-:W-:Y:S05]  /*0e00*/  BSYNC.RECONVERGENT B1 ;  /* 0x0000000000017941 */ /* 0x000fea0003800200 */
.L_x_565:
        /* <DEDUP_REMOVED lines=26> */
.L_x_568:
[----:B------:R-:W-:Y:S05]  /*0fb0*/  BSYNC.RECONVERGENT B1 ;  /* 0x0000000000017941 */ /* 0x000fea0003800200 */
.L_x_567:
        /* <DEDUP_REMOVED lines=26> */
.L_x_570:
[----:B------:R-:W-:Y:S05]  /*1160*/  BSYNC.RECONVERGENT B1 ;  /* 0x0000000000017941 */ /* 0x000fea0003800200 */
.L_x_569:
        /* <DEDUP_REMOVED lines=26> */
.L_x_572:
[----:B------:R-:W-:Y:S05]  /*1310*/  BSYNC.RECONVERGENT B1 ;  /* 0x0000000000017941 */ /* 0x000fea0003800200 */
.L_x_571:
        /* <DEDUP_REMOVED lines=27> */
.L_x_574:
[----:B------:R-:W-:Y:S05]  /*14d0*/  BSYNC.RECONVERGENT B1 ;  /* 0x0000000000017941 */ /* 0x000fea0003800200 */
.L_x_573:
        /* <DEDUP_REMOVED lines=10> */
.L_x_576:
[----:B------:R-:W-:Y:S05]  /*1580*/  BSYNC.RECONVERGENT B1 ;  /* 0x0000000000017941 */ /* 0x000fea0003800200 */
.L_x_575:
[----:B------:R-:W-:Y:S01]  /*1590*/  BAR.SYNC.DEFER_BLOCKING 0x0 ;  /* 0x0000000000007b1d */ /* 0x000fe20000010000 */
[----:B------:R-:W-:-:S13]  /*15a0*/  ISETP.NE.AND P1, PT, R4, RZ, PT ;  /* 0x000000ff0400720c */ /* 0x000fda0003f25270 */
[----:B------:R-:W-:Y:S05]  /*15b0*/  @P1 BRA `(.L_x_577) ;  /* 0x0000005000041947 */ /* 0x000fea0003800000 */
[----:B01----:R-:W0:Y:S01]  /*15c0*/  S2R R5, SR_CgaCtaId ;  /* 0x0000000000057919 */ /* 0x003e220000008800 */
        /* <DEDUP_REMOVED lines=27> */
.L_x_579:
[----:B------:R-:W-:Y:S05]  /*1780*/  BSYNC.RECONVERGENT B1 ;  /* 0x0000000000017941 */ /* 0x000fea0003800200 */
.L_x_578:
        /* <DEDUP_REMOVED lines=24> */
.L_x_581:
[----:B------:R-:W-:Y:S05]  /*1910*/  BSYNC.RECONVERGENT B1 ;  /* 0x0000000000017941 */ /* 0x000fea0003800200 */
.L_x_580:
        /* <DEDUP_REMOVED lines=21> */
.L_x_583:
[----:B------:R-:W-:Y:S05]  /*1a70*/  BSYNC.RECONVERGENT B1 ;  /* 0x0000000000017941 */ /* 0x000fea0003800200 */
.L_x_582:
        /* <DEDUP_REMOVED lines=21> */
.L_x_585:
[----:B------:R-:W-:Y:S05]  /*1bd0*/  BSYNC.RECONVERGENT B1 ;  /* 0x0000000000017941 */ /* 0x000fea0003800200 */
.L_x_584:
        /* <DEDUP_REMOVED lines=21> */
.L_x_587:
[----:B------:R-:W-:Y:S05]  /*1d30*/  BSYNC.RECONVERGENT B1 ;  /* 0x0000000000017941 */ /* 0x000fea0003800200 */
.L_x_586:
        /* <DEDUP_REMOVED lines=21> */
.L_x_589:
[----:B------:R-:W-:Y:S05]  /*1e90*/  BSYNC.RECONVERGENT B1 ;  /* 0x0000000000017941 */ /* 0x000fea0003800200 */
.L_x_588:
        /* <DEDUP_REMOVED lines=20> */
.L_x_564:
[----:B------:R-:W-:Y:S01]  /*1fe0*/  LOP3.LUT R8, R4, 0x3e0, RZ, 0xc0, !PT ;  /* 0x000003e004087812 */ /* 0x000fe200078ec0ff */
[----:B------:R-:W-:Y:S01]  /*1ff0*/  BSSY.RECONVERGENT B1, `(.L_x_590) ;  /* 0x0000020000017945 */ /* 0x000fe20003800200 */
[----:B------:R-:W-:Y:S02]  /*2000*/  IMAD.MOV.U32 R16, RZ, RZ, R7 ;  /* 0x000000ffff107224 */ /* 0x000fe400078e0007 */
[----:B------:R-:W-:Y:S02]  /*2010*/  IMAD.MOV.U32 R18, RZ, RZ, R6 ;  /* 0x000000ffff127224 */ /* 0x000fe400078e0006 */
[----:B------:R-:W-:Y:S01]  /*2020*/  VIADD R10, R8, 0x20 ;  /* 0x00000020080a7836 */ /* 0x000fe20000000000 */
[----:B------:R-:W-:Y:S01]  /*2030*/  LOP3.LUT R8, RZ, R8, RZ, 0x33, !PT ;  /* 0x00000008ff087212 */ /* 0x000fe200078e33ff */
[----:B-----5:R-:W-:-:S03]  /*2040*/  IMAD.MOV.U32 R11, RZ, RZ, R3 ;  /* 0x000000ffff0b7224 */ /* 0x020fc600078e0003 */
[----:B------:R-:W-:Y:S01]  /*2050*/  ISETP.GT.AND P0, PT, R10, R5, PT ;  /* 0x000000050a00720c */ /* 0x000fe20003f04270 */
[----:B------:R-:W-:Y:S02]  /*2060*/  IMAD.IADD R8, R5, 0x1, R8 ;  /* 0x0000000105087824 */ /* 0x000fe400078e0208 */
[----:B------:R-:W-:-:S03]  /*2070*/  IMAD.MOV.U32 R10, RZ, RZ, R2 ;  /* 0x000000ffff0a7224 */ /* 0x000fc600078e0002 */
        /* <DEDUP_REMOVED lines=23> */
.L_x_591:
[----:B------:R-:W-:Y:S05]  /*21f0*/  BSYNC.RECONVERGENT B1 ;  /* 0x0000000000017941 */ /* 0x000fea0003800200 */
.L_x_590:
        /* <DEDUP_REMOVED lines=27> */
.L_x_593:
[----:B------:R-:W-:Y:S05]  /*23b0*/  BSYNC.RECONVERGENT B1 ;  /* 0x0000000000017941 */ /* 0x000fea0003800200 */
.L_x_592:
        /* <DEDUP_REMOVED lines=27> */
.L_x_595:
[----:B------:R-:W-:Y:S05]  /*2570*/  BSYNC.RECONVERGENT B1 ;  /* 0x0000000000017941 */ /* 0x000fea0003800200 */
.L_x_594:
        /* <DEDUP_REMOVED lines=27> */
.L_x_597:
[----:B------:R-:W-:Y:S05]  /*2730*/  BSYNC.RECONVERGENT B1 ;  /* 0x0000000000017941 */ /* 0x000fea0003800200 */
.L_x_596:
        /* <DEDUP_REMOVED lines=28> */
.L_x_599:
[----:B------:R-:W-:Y:S05]  /*2900*/  BSYNC.RECONVERGENT B1 ;  /* 0x0000000000017941 */ /* 0x000fea0003800200 */
.L_x_598:
        /* <DEDUP_REMOVED lines=10> */
.L_x_601:
[----:B------:R-:W-:Y:S05]  /*29b0*/  BSYNC.RECONVERGENT B1 ;  /* 0x0000000000017941 */ /* 0x000fea0003800200 */
.L_x_600:
[----:B------:R-:W-:Y:S01]  /*29c0*/  BAR.SYNC.DEFER_BLOCKING 0x0 ;  /* 0x0000000000007b1d */ /* 0x000fe20000010000 */
[----:B------:R-:W-:-:S13]  /*29d0*/  ISETP.NE.AND P1, PT, R4, RZ, PT ;  /* 0x000000ff0400720c */ /* 0x000fda0003f25270 */
[----:B------:R-:W-:Y:S05]  /*29e0*/  @P1 BRA `(.L_x_577) ;  /* 0x0000003800f81947 */ /* 0x000fea0003800000 */
[----:B------:R-:W-:Y:S01]  /*29f0*/  ISETP.GE.AND P0, PT, R5, 0x21, PT ;  /* 0x000000210500780c */ /* 0x000fe20003f06270 */
[----:B------:R-:W-:Y:S02]  /*2a00*/  IMAD.MOV.U32 R13, RZ, RZ, R16 ;  /* 0x000000ffff0d7224 */ /* 0x000fe400078e0010 */
[----:B------:R-:W-:Y:S02]  /*2a10*/  IMAD.MOV.U32 R4, RZ, RZ, R17 ;  /* 0x000000ffff047224 */ /* 0x000fe400078e0011 */
[----:B------:R-:W-:Y:S02]  /*2a20*/  IMAD.MOV.U32 R6, RZ, RZ, R2 ;  /* 0x000000ffff067224 */ /* 0x000fe400078e0002 */
[----:B0-----:R-:W-:-:S06]  /*2a30*/  IMAD.MOV.U32 R7, RZ, RZ, R3 ;  /* 0x000000ffff077224 */ /* 0x001fcc00078e0003 */
        /* <DEDUP_REMOVED lines=27> */
.L_x_603:
[----:B------:R-:W-:Y:S05]  /*2bf0*/  BSYNC.RECONVERGENT B1 ;  /* 0x0000000000017941 */ /* 0x000fea0003800200 */
.L_x_602:
        /* <DEDUP_REMOVED lines=32> */
.L_x_605:
[----:B------:R-:W-:Y:S05]  /*2e00*/  BSYNC.RECONVERGENT B1 ;  /* 0x0000000000017941 */ /* 0x000fea0003800200 */
.L_x_604:
        /* <DEDUP_REMOVED lines=32> */
.L_x_607:
[----:B------:R-:W-:Y:S05]  /*3010*/  BSYNC.RECONVERGENT B1 ;  /* 0x0000000000017941 */ /* 0x000fea0003800200 */
.L_x_606:
        /* <DEDUP_REMOVED lines=32> */
.L_x_609:
[----:B------:R-:W-:Y:S05]  /*3220*/  BSYNC.RECONVERGENT B1 ;  /* 0x0000000000017941 */ /* 0x000fea0003800200 */
.L_x_608:
        /* <DEDUP_REMOVED lines=32> */
.L_x_611:
[----:B------:R-:W-:Y:S05]  /*3430*/  BSYNC.RECONVERGENT B1 ;  /* 0x0000000000017941 */ /* 0x000fea0003800200 */
.L_x_610:
        /* <DEDUP_REMOVED lines=32> */
.L_x_613:
[----:B------:R-:W-:Y:S05]  /*3640*/  BSYNC.RECONVERGENT B1 ;  /* 0x0000000000017941 */ /* 0x000fea0003800200 */
.L_x_612:
        /* <DEDUP_REMOVED lines=30> */
.L_x_545:
[----:B------:R-:W0:Y:S01]  /*3830*/  S2R R5, SR_TID.X ;  /* 0x0000000000057919 */ /* 0x000e220000002100 */
[----:B------:R-:W1:Y:S01]  /*3840*/  LDCU.128 UR12, c[0x0][0x380] ;  /* 0x00007000ff0c77ac */ /* 0x000e620008000c00 */
[----:B------:R-:W-:Y:S02]  /*3850*/  SHF.R.S32.HI R4, RZ, 0x1f, R8 ;  /* 0x0000001fff047819 */ /* 0x000fe40000011408 */
[----:B0-----:R-:W-:-:S04]  /*3860*/  IADD3 R2, P0, PT, R8, R5, RZ ;  /* 0x0000000508027210 */ /* 0x001fc80007f1e0ff */
[----:B-1----:R-:W-:Y:S01]  /*3870*/  LEA R6, P1, R2, UR12, 0x3 ;  /* 0x0000000c02067c11 */ /* 0x002fe2000f8218ff */
[----:B------:R-:W-:-:S05]  /*3880*/  IMAD.X R3, RZ, RZ, R4, P0 ;  /* 0x000000ffff037224 */ /* 0x000fca00000e0604 */
[----:B------:R-:W-:-:S05]  /*3890*/  LEA.HI.X R7, R2, UR13, R3, 0x3, P1 ;  /* 0x0000000d02077c11 */ /* 0x000fca00088f1c03 */
[----:B------:R-:W2:Y:S04]  /*38a0*/  LDG.E.64 R14, desc[UR10][R6.64] ;  /* 0x0000000a060e7981 */ /* 0x000ea8000c1e1b00 */
[----:B------:R-:W2:Y:S04]  /*38b0*/  LDG.E.64 R16, desc[UR10][R6.64+0x800] ;  /* 0x0008000a06107981 */ /* 0x000ea8000c1e1b00 */
[----:B------:R-:W3:Y:S04]  /*38c0*/  LDG.E.64 R18, desc[UR10][R6.64+0x1000] ;  /* 0x0010000a06127981 */ /* 0x000ee8000c1e1b00 */
[----:B------:R-:W4:Y:S01]  /*38d0*/  LDG.E.64 R2, desc[UR10][R6.64+0x1800] ;  /* 0x0018000a06027981 */ /* 0x000f22000c1e1b00 */
[C---:B------:R-:W-:Y:S01]  /*38e0*/  VIADD R10, R5.reuse, 0x100 ;  /* 0x00000100050a7836 */ /* 0x040fe20000000000 */
[----:B------:R-:W-:Y:S01]  /*38f0*/  UMOV UR4, URZ ;  /* 0x000000ff00047c82 */ /* 0x000fe20008000000 */
[----:B------:R-:W-:Y:S01]  /*3900*/  BSSY.RECONVERGENT B1, `(.L_x_614) ;  /* 0x0000019000017945 */ /* 0x000fe20003800200 */
[----:B------:R0:W5:Y:S02]  /*3910*/  LDG.E.64 R12, desc[UR10][R6.64+0x2000] ;  /* 0x0020000a060c7981 */ /* 0x000164000c1e1b00 */
[----:B0-----:R-:W-:Y:S01]  /*3920*/  LOP3.LUT R7, R5, 0x400, RZ, 0xfc, !PT ;  /* 0x0000040005077812 */ /* 0x001fe200078efcff */
[----:B--2---:R-:W-:-:S06]  /*3930*/  DSETP.GEU.AND P0, PT, R16, R14, PT ;  /* 0x0000000e1000722a */ /* 0x004fcc0003f0e000 */
[----:B------:R-:W-:Y:S01]  /*3940*/  FSEL R14, R16, R14, !P0 ;  /* 0x0000000e100e7208 */ /* 0x000fe20004000000 */
[----:B------:R-:W-:Y:S01]  /*3950*/  VIADD R16, R5, 0x200 ;  /* 0x0000020005107836 */ /* 0x000fe20000000000 */
[----:B------:R-:W-:Y:S02]  /*3960*/  FSEL R15, R17, R15, !P0 ;  /* 0x0000000f110f7208 */ /* 0x000fe40004000000 */
[----:B------:R-:W-:-:S04]  /*3970*/  IADD3 R17, P3, PT, R8, UR14, RZ ;  /* 0x0000000e08117c10 */ /* 0x000fc8000ff7e0ff */
[----:B---3--:R-:W-:Y:S01]  /*3980*/  DSETP.GEU.AND P1, PT, R18, R14, PT ;  /* 0x0000000e1200722a */ /* 0x008fe20003f2e000 */
[----:B------:R-:W-:-:S05]  /*3990*/  IADD3.X R4, PT, PT, R4, UR15, RZ, P3, !PT ;  /* 0x0000000f04047c10 */ /* 0x000fca0009ffe4ff */
[----:B------:R-:W-:Y:S02]  /*39a0*/  FSEL R14, R18, R14, !P1 ;  /* 0x0000000e120e7208 */ /* 0x000fe40004800000 */
[----:B------:R-:W-:-:S03]  /*39b0*/  FSEL R15, R19, R15, !P1 ;  /* 0x0000000f130f7208 */ /* 0x000fc60004800000 */
[----:B------:R-:W-:Y:S02]  /*39c0*/  IMAD.MOV.U32 R8, RZ, RZ, R14 ;  /* 0x000000ffff087224 */ /* 0x000fe400078e000e */
[----:B------:R-:W-:Y:S01]  /*39d0*/  IMAD.MOV.U32 R9, RZ, RZ, R15 ;  /* 0x000000ffff097224 */ /* 0x000fe200078e000f */
[----:B----4-:R-:W-:Y:S01]  /*39e0*/  DSETP.GEU.AND P2, PT, R14, R2, PT ;  /* 0x000000020e00722a */ /* 0x010fe20003f4e000 */
[----:B------:R-:W-:-:S05]  /*39f0*/  @P1 SEL R16, R10, R5, !P0 ;  /* 0x000000050a101207 */ /* 0x000fca0004000000 */
[----:B------:R-:W-:-:S08]  /*3a00*/  IMAD.MOV.U32 R10, RZ, RZ, R16 ;  /* 0x000000ffff0a7224 */ /* 0x000fd000078e0010 */
[----:B------:R-:W-:Y:S05]  /*3a10*/  @!P2 BRA `(.L_x_615) ;  /* 0x00000000001ca947 */ /* 0x000fea0003800000 */
[----:B------:R-:W-:Y:S01]  /*3a20*/  DSETP.GEU.AND P0, PT, R2, R14, PT ;  /* 0x0000000e0200722a */ /* 0x000fe20003f0e000 */
[----:B------:R-:W-:Y:S02]  /*3a30*/  IMAD.MOV.U32 R8, RZ, RZ, R2 ;  /* 0x000000ffff087224 */ /* 0x000fe400078e0002 */
[----:B------:R-:W-:Y:S02]  /*3a40*/  IMAD.MOV.U32 R9, RZ, RZ, R3 ;  /* 0x000000ffff097224 */ /* 0x000fe400078e0003 */
[----:B------:R-:W-:-:S09]  /*3a50*/  VIADD R10, R5, 0x300 ;  /* 0x00000300050a7836 */ /* 0x000fd20000000000 */
[----:B------:R-:W-:Y:S02]  /*3a60*/  @P0 IMAD.MOV.U32 R8, RZ, RZ, R14 ;  /* 0x000000ffff080224 */ /* 0x000fe400078e000e */
[----:B------:R-:W-:Y:S02]  /*3a70*/  @P0 IMAD.MOV.U32 R9, RZ, RZ, R15 ;  /* 0x000000ffff090224 */ /* 0x000fe400078e000f */
[----:B------:R-:W-:-:S07]  /*3a80*/  @P0 IMAD.MOV.U32 R10, RZ, RZ, R16 ;  /* 0x000000ffff0a0224 */ /* 0x000fce00078e0010 */
.L_x_615:
[----:B------:R-:W-:Y:S05]  /*3a90*/  BSYNC.RECONVERGENT B1 ;  /* 0x0000000000017941 */ /* 0x000fea0003800200 */
.L_x_614:
[----:B-----5:R-:W-:Y:S01]  /*3aa0*/  DSETP.GEU.AND P0, PT, R8, R12, PT ;  /* 0x0000000c0800722a */ /* 0x020fe20003f0e000 */
[-C--:B------:R-:W-:Y:S01]  /*3ab0*/  IADD3 R19, P3, PT, R10, R17.reuse, RZ ;  /* 0x000000110a137210 */ /* 0x080fe20007f7e0ff */
[----:B------:R-:W-:Y:S01]  /*3ac0*/  BSSY.RECONVERGENT B1, `(.L_x_616) ;  /* 0x0000018000017945 */ /* 0x000fe20003800200 */
[----:B------:R-:W-:Y:S01]  /*3ad0*/  IADD3 R14, P2, PT, R7, R17, RZ ;  /* 0x00000011070e7210 */ /* 0x000fe20007f5e0ff */
[----:B------:R-:W-:Y:S01]  /*3ae0*/  IMAD.MOV.U32 R2, RZ, RZ, R8 ;  /* 0x000000ffff027224 */ /* 0x000fe200078e0008 */
[----:B------:R-:W-:Y:S01]  /*3af0*/  IADD3.X R16, PT, PT, R4, UR4, RZ, P3, !PT ;  /* 0x0000000404107c10 */ /* 0x000fe20009ffe4ff */
[----:B------:R-:W-:Y:S01]  /*3b00*/  IMAD.MOV.U32 R3, RZ, RZ, R9 ;  /* 0x000000ffff037224 */ /* 0x000fe200078e0009 */
[----:B------:R-:W-:Y:S01]  /*3b10*/  ISETP.LE.AND P1, PT, R11, UR6, PT ;  /* 0x000000060b007c0c */ /* 0x000fe2000bf23270 */
[----:B------:R-:W-:Y:S02]  /*3b20*/  IMAD.X R15, RZ, RZ, R4, P2 ;  /* 0x000000ffff0f7224 */ /* 0x000fe400010e0604 */
[----:B------:R-:W-:-:S02]  /*3b30*/  IMAD.MOV.U32 R6, RZ, RZ, R19 ;  /* 0x000000ffff067224 */ /* 0x000fc400078e0013 */
[----:B------:R-:W-:Y:S02]  /*3b40*/  IMAD.MOV.U32 R4, RZ, RZ, R16 ;  /* 0x000000ffff047224 */ /* 0x000fe400078e0010 */
[----:B------:R-:W-:Y:S06]  /*3b50*/  @!P0 BRA `(.L_x_617) ;  /* 0x0000000000388947 */ /* 0x000fec0003800000 */
        /* <DEDUP_REMOVED lines=14> */
.L_x_617:
[----:B------:R-:W-:Y:S05]  /*3c40*/  BSYNC.RECONVERGENT B1 ;  /* 0x0000000000017941 */ /* 0x000fea0003800200 */
.L_x_616:
        /* <DEDUP_REMOVED lines=12> */
[----:B------:R-:W-:-:S05]  /*3d10*/  IMAD.MOV.U32 R13, RZ, RZ, 0x500 ;  /* 0x00000500ff0d7424 */ /* 0x000fca00078e00ff */
[----:B------:R-:W2:Y:S01]  /*3d20*/  ATOMG.E.ADD.STRONG.GPU PT, R7, desc[UR10][R8.64], R13 ;  /* 0x8000000d080779a8 */ /* 0x000ea200081ef10a */
[----:B------:R-:W0:Y:S01]  /*3d30*/  S2UR UR5, SR_CgaCtaId ;  /* 0x00000000000579c3 */ /* 0x000e220000008800 */
[----:B------:R-:W-:Y:S02]  /*3d40*/  UMOV UR4, 0x400 ;  /* 0x0000040000047882 */ /* 0x000fe40000000000 */
[----:B0-----:R-:W-:Y:S01]  /*3d50*/  ULEA UR4, UR5, UR4, 0x18 ;  /* 0x0000000405047291 */ /* 0x001fe2000f8ec0ff */
[----:B--2---:R-:W-:-:S08]  /*3d60*/  VIADD R7, R7, UR6 ;  /* 0x0000000607077c36 */ /* 0x004fd00008000000 */
[----:B------:R0:W-:Y:S03]  /*3d70*/  STS [UR4+0x98], R7 ;  /* 0x00009807ff007988 */ /* 0x0001e60008000804 */
.L_x_620:
[----:B------:R-:W-:Y:S05]  /*3d80*/  BSYNC.RECONVERGENT B1 ;  /* 0x0000000000017941 */ /* 0x000fea0003800200 */
.L_x_619:
[----:B------:R-:W1:Y:S08]  /*3d90*/  S2UR UR5, SR_CgaCtaId ;  /* 0x00000000000579c3 */ /* 0x000e700000008800 */
[----:B------:R-:W-:Y:S06]  /*3da0*/  BAR.SYNC.DEFER_BLOCKING 0x0 ;  /* 0x0000000000007b1d */ /* 0x000fec0000010000 */
[----:B------:R-:W-:Y:S01]  /*3db0*/  UMOV UR4, 0x400 ;  /* 0x0000040000047882 */ /* 0x000fe20000000000 */
[----:B------:R-:W2:Y:S01]  /*3dc0*/  LDCU UR7, c[0x0][0x398] ;  /* 0x00007300ff0777ac */ /* 0x000ea20008000800 */
[----:B-1----:R-:W-:-:S06]  /*3dd0*/  ULEA UR4, UR5, UR4, 0x18 ;  /* 0x0000000405047291 */ /* 0x002fcc000f8ec0ff */
[----:B0-----:R-:W-:-:S05]  /*3de0*/  IMAD.U32 R7, RZ, RZ, UR4 ;  /* 0x00000004ff077e24 */ /* 0x001fca000f8e00ff */
[----:B------:R-:W0:Y:S02]  /*3df0*/  LDS R22, [R7+0x98] ;  /* 0x0000980007167984 */ /* 0x000e240000000800 */
[----:B0-----:R-:W-:-:S05]  /*3e00*/  VIADD R10, R22, 0x500 ;  /* 0x00000500160a7836 */ /* 0x001fca0000000000 */
[----:B------:R-:W-:-:S13]  /*3e10*/  ISETP.GT.AND P0, PT, R10, R11, PT ;  /* 0x0000000b0a00720c */ /* 0x000fda0003f04270 */
[----:B--2---:R-:W-:Y:S05]  /*3e20*/  @P0 BRA `(.L_x_621) ;  /* 0x00000008005c0947 */ /* 0x004fea0003800000 */
[----:B------:R-:W-:Y:S01]  /*3e30*/  BSSY.RECONVERGENT B1, `(.L_x_621) ;  /* 0x0000096000017945 */ /* 0x000fe20003800200 */
.L_x_634:
[----:B------:R-:W0:Y:S01]  /*3e40*/  LDC.64 R28, c[0x0][0x380] ;  /* 0x0000e000ff1c7b82 */ /* 0x000e220000000a00 */
[----:B------:R-:W-:Y:S02]  /*3e50*/  IADD3 R23, P0, PT, R5, R22, RZ ;  /* 0x0000001605177210 */ /* 0x000fe40007f1e0ff */
[----:B------:R-:W-:-:S05]  /*3e60*/  SHF.R.S32.HI R26, RZ, 0x1f, R22 ;  /* 0x0000001fff1a7819 */ /* 0x000fca0000011416 */
[----:B------:R-:W-:Y:S01]  /*3e70*/  IMAD.X R34, RZ, RZ, R26, P0 ;  /* 0x000000ffff227224 */ /* 0x000fe200000e061a */
[----:B------:R-:W1:Y:S01]  /*3e80*/  LDC.64 R10, c[0x0][0x388] ;  /* 0x0000e200ff0a7b82 */ /* 0x000e620000000a00 */
[----:B0-----:R-:W-:-:S04]  /*3e90*/  LEA R28, P0, R23, R28, 0x3 ;  /* 0x0000001c171c7211 */ /* 0x001fc800078018ff */
[----:B------:R-:W-:-:S05]  /*3ea0*/  LEA.HI.X R29, R23, R29, R34, 0x3, P0 ;  /* 0x0000001d171d7211 */ /* 0x000fca00000f1c22 */
[----:B------:R-:W2:Y:S04]  /*3eb0*/  LDG.E.64 R24, desc[UR10][R28.64] ;  /* 0x0000000a1c187981 */ /* 0x000ea8000c1e1b00 */
[----:B------:R0:W5:Y:S04]  /*3ec0*/  LDG.E.64 R20, desc[UR10][R28.64+0x800] ;  /* 0x0008000a1c147981 */ /* 0x000168000c1e1b00 */
[----:B------:R0:W5:Y:S04]  /*3ed0*/  LDG.E.64 R16, desc[UR10][R28.64+0x1000] ;  /* 0x0010000a1c107981 */ /* 0x000168000c1e1b00 */
[----:B------:R0:W5:Y:S04]  /*3ee0*/  LDG.E.64 R14, desc[UR10][R28.64+0x1800] ;  /* 0x0018000a1c0e7981 */ /* 0x000168000c1e1b00 */
[----:B------:R0:W5:Y:S01]  /*3ef0*/  LDG.E.64 R12, desc[UR10][R28.64+0x2000] ;  /* 0x0020000a1c0c7981 */ /* 0x000162000c1e1b00 */
[----:B-1----:R-:W-:Y:S01]  /*3f00*/  IADD3 R23, P1, PT, R23, R10, RZ ;  /* 0x0000000a17177210 */ /* 0x002fe20007f3e0ff */
[----:B------:R-:W-:Y:S01]  /*3f10*/  BSSY.RECONVERGENT B2, `(.L_x_622) ;  /* 0x0000016000027945 */ /* 0x000fe20003800200 */
[----:B------:R-:W-:-:S02]  /*3f20*/  IMAD.MOV.U32 R30, RZ, RZ, R6 ;  /* 0x000000ffff1e7224 */ /* 0x000fc400078e0006 */
[----:B------:R-:W-:Y:S02]  /*3f30*/  IMAD.MOV.U32 R32, RZ, RZ, R4 ;  /* 0x000000ffff207224 */ /* 0x000fe400078e0004 */
        /* <DEDUP_REMOVED lines=19> */
.L_x_623:
[----:B------:R-:W-:Y:S05]  /*4070*/  BSYNC.RECONVERGENT B2 ;  /* 0x0000000000027941 */ /* 0x000fea0003800200 */
.L_x_622:
        /* <DEDUP_REMOVED lines=8> */
[----:B------:R-:W-:Y:S01]  /*4100*/  IADD3 R2, P1, P2, R5, R10, R22 ;  /* 0x0000000a05027210 */ /* 0x000fe20007a3e016 */
[----:B------:R-:W-:Y:S02]  /*4110*/  IMAD.MOV.U32 R24, RZ, RZ, R20 ;  /* 0x000000ffff187224 */ /* 0x000fe400078e0014 */
[----:B------:R-:W-:Y:S01]  /*4120*/  IMAD.MOV.U32 R25, RZ, RZ, R21 ;  /* 0x000000ffff197224 */ /* 0x000fe200078e0015 */
[----:B------:R-:W-:Y:S02]  /*4130*/  IADD3 R29, P3, PT, R2, 0x100, RZ ;  /* 0x00000100021d7810 */ /* 0x000fe40007f7e0ff */
[----:B------:R-:W-:-:S05]  /*4140*/  IADD3.X R2, PT, PT, RZ, R11, R26, P1, P2 ;  /* 0x0000000bff027210 */ /* 0x000fca0000fe441a */
[----:B------:R-:W-:Y:S02]  /*4150*/  IMAD.X R31, RZ, RZ, R2, P3 ;  /* 0x000000ffff1f7224 */ /* 0x000fe400018e0602 */
        /* <DEDUP_REMOVED lines=9> */
.L_x_625:
[----:B------:R-:W-:Y:S05]  /*41f0*/  BSYNC.RECONVERGENT B2 ;  /* 0x0000000000027941 */ /* 0x000fea0003800200 */
.L_x_624:
        /* <DEDUP_REMOVED lines=23> */
.L_x_627:
[----:B------:R-:W-:Y:S05]  /*4370*/  BSYNC.RECONVERGENT B2 ;  /* 0x0000000000027941 */ /* 0x000fea0003800200 */
.L_x_626:
        /* <DEDUP_REMOVED lines=23> */
.L_x_629:
[----:B------:R-:W-:Y:S05]  /*44f0*/  BSYNC.RECONVERGENT B2 ;  /* 0x0000000000027941 */ /* 0x000fea0003800200 */
.L_x_628:
        /* <DEDUP_REMOVED lines=21> */
.L_x_631:
[----:B------:R-:W-:Y:S05]  /*4650*/  BSYNC.RECONVERGENT B2 ;  /* 0x0000000000027941 */ /* 0x000fea0003800200 */
.L_x_630:
[----:B------:R-:W-:Y:S01]  /*4660*/  BAR.SYNC.DEFER_BLOCKING 0x0 ;  /* 0x0000000000007b1d */ /* 0x000fe20000010000 */
[----:B------:R-:W-:-:S05]  /*4670*/  ISETP.NE.AND P0, PT, R5, RZ, PT ;  /* 0x000000ff0500720c */ /* 0x000fca0003f05270 */
[----:B------:R-:W-:Y:S08]  /*4680*/  BSSY.RECONVERGENT B2, `(.L_x_632) ;  /* 0x000000a000027945 */ /* 0x000ff00003800200 */
[----:B------:R-:W-:Y:S05]  /*4690*/  @P0 BRA `(.L_x_633) ;  /* 0x0000000000200947 */ /* 0x000fea0003800000 */
[----:B------:R-:W-:-:S05]  /*46a0*/  IMAD.MOV.U32 R11, RZ, RZ, 0x500 ;  /* 0x00000500ff0b7424 */ /* 0x000fca00078e00ff */
[----:B------:R-:W2:Y:S01]  /*46b0*/  ATOMG.E.ADD.STRONG.GPU PT, R7, desc[UR10][R8.64], R11 ;  /* 0x8000000b080779a8 */ /* 0x000ea200081ef10a */
[----:B------:R-:W0:Y:S01]  /*46c0*/  S2UR UR5, SR_CgaCtaId ;  /* 0x00000000000579c3 */ /* 0x000e220000008800 */
[----:B------:R-:W-:Y:S02]  /*46d0*/  UMOV UR4, 0x400 ;  /* 0x0000040000047882 */ /* 0x000fe40000000000 */
[----:B0-----:R-:W-:Y:S01]  /*46e0*/  ULEA UR4, UR5, UR4, 0x18 ;  /* 0x0000000405047291 */ /* 0x001fe2000f8ec0ff */
[----:B--2---:R-:W-:-:S05]  /*46f0*/  VIADD R10, R7, UR6 ;  /* 0x00000006070a7c36 */ /* 0x004fca0008000000 */
[----:B------:R-:W-:-:S05]  /*4700*/  IMAD.U32 R7, RZ, RZ, UR4 ;  /* 0x00000004ff077e24 */ /* 0x000fca000f8e00ff */
[----:B------:R0:W-:Y:S02]  /*4710*/  STS [R7+0x98], R10 ;  /* 0x0000980a07007388 */ /* 0x0001e40000000800 */
.L_x_633:
[----:B------:R-:W-:Y:S05]  /*4720*/  BSYNC.RECONVERGENT B2 ;  /* 0x0000000000027941 */ /* 0x000fea0003800200 */
.L_x_632:
[----:B------:R-:W-:Y:S01]  /*4730*/  BAR.SYNC.DEFER_BLOCKING 0x0 ;  /* 0x0000000000007b1d */ /* 0x000fe20000010000 */
[----:B------:R-:W-:-:S05]  /*4740*/  IMAD.U32 R11, RZ, RZ, UR7 ;  /* 0x00000007ff0b7e24 */ /* 0x000fca000f8e00ff */
[----:B------:R-:W0:Y:S02]  /*4750*/  LDS R22, [R7+0x98] ;  /* 0x0000980007167984 */ /* 0x000e240000000800 */
[----:B0-----:R-:W-:-:S05]  /*4760*/  VIADD R10, R22, 0x500 ;  /* 0x00000500160a7836 */ /* 0x001fca0000000000 */
[----:B------:R-:W-:-:S13]  /*4770*/  ISETP.GT.AND P0, PT, R10, R11, PT ;  /* 0x0000000b0a00720c */ /* 0x000fda0003f04270 */
[----:B------:R-:W-:Y:S05]  /*4780*/  @!P0 BRA `(.L_x_634) ;  /* 0xfffffff400ac8947 */ /* 0x000fea000383ffff */
[----:B------:R-:W-:Y:S05]  /*4790*/  BSYNC.RECONVERGENT B1 ;  /* 0x0000000000017941 */ /* 0x000fea0003800200 */
.L_x_621:
[----:B------:R-:W-:Y:S01]  /*47a0*/  ISETP.GE.AND P0, PT, R22, R11, PT ;  /* 0x0000000b1600720c */ /* 0x000fe20003f06270 */
[----:B------:R-:W0:Y:S01]  /*47b0*/  LDCU.64 UR6, c[0x0][0x388] ;  /* 0x00007100ff0677ac */ /* 0x000e220008000a00 */
[----:B------:R-:W-:Y:S01]  /*47c0*/  BSSY.RECONVERGENT B1, `(.L_x_618) ;  /* 0x00000a8000017945 */ /* 0x000fe20003800200 */
[----:B------:R-:W1:Y:S10]  /*47d0*/  LDCU.64 UR4, c[0x0][0x388] ;  /* 0x00007100ff0477ac */ /* 0x000e740008000a00 */
        /* <DEDUP_REMOVED lines=11> */
[----:B------:R-:W2:Y:S01]  /*4890*/  LDC.64 R10, c[0x0][0x380] ;  /* 0x0000e000ff0a7b82 */ /* 0x000ea20000000a00 */
[----:B------:R-:W-:Y:S01]  /*48a0*/  LEA.HI R7, R18, 0x1, RZ, 0x18 ;  /* 0x0000000112077811 */ /* 0x000fe200078fc0ff */
[----:B------:R-:W-:-:S03]  /*48b0*/  IMAD.IADD R15, R5, 0x1, R22 ;  /* 0x00000001050f7824 */ /* 0x000fc600078e0216 */
[----:B------:R-:W-:Y:S01]  /*48c0*/  LOP3.LUT R9, R7, 0x3, RZ, 0xc0, !PT ;  /* 0x0000000307097812 */ /* 0x000fe200078ec0ff */
[----:B------:R-:W-:-:S04]  /*48d0*/  IMAD.MOV.U32 R7, RZ, RZ, R5 ;  /* 0x000000ffff077224 */ /* 0x000fc800078e0005 */
[----:B------:R-:W-:-:S07]  /*48e0*/  IMAD.MOV R9, RZ, RZ, -R9 ;  /* 0x000000ffff097224 */ /* 0x000fce00078e0a09 */
.L_x_640:
[----:B--2---:R-:W-:-:S06]  /*48f0*/  IMAD.WIDE R12, R15, 0x8, R10 ;  /* 0x000000080f0c7825 */ /* 0x004fcc00078e020a */
[----:B------:R-:W2:Y:S01]  /*4900*/  LDG.E.64 R12, desc[UR10][R12.64] ;  /* 0x0000000a0c0c7981 */ /* 0x000ea2000c1e1b00 */
[----:B------:R-:W-:Y:S01]  /*4910*/  VIADD R9, R9, 0x1 ;  /* 0x0000000109097836 */ /* 0x000fe20000000000 */
[----:B-1----:R-:W-:Y:S01]  /*4920*/  IADD3 R21, P1, PT, R15, UR4, RZ ;  /* 0x000000040f157c10 */ /* 0x002fe2000ff3e0ff */
[----:B------:R-:W-:Y:S03]  /*4930*/  BSSY.RECONVERGENT B3, `(.L_x_638) ;  /* 0x0000017000037945 */ /* 0x000fe60003800200 */
[----:B------:R-:W-:Y:S02]  /*4940*/  ISETP.NE.AND P2, PT, R9, RZ, PT ;  /* 0x000000ff0900720c */ /* 0x000fe40003f45270 */
[----:B------:R-:W-:Y:S01]  /*4950*/  LEA.HI.X.SX32 R23, R15, UR5, 0x1, P1 ;  /* 0x000000050f177c11 */ /* 0x000fe200088f0eff */
        /* <DEDUP_REMOVED lines=20> */
.L_x_639:
[----:B0-----:R-:W-:Y:S05]  /*4aa0*/  BSYNC.RECONVERGENT B3 ;  /* 0x0000000000037941 */ /* 0x001fea0003800200 */
.L_x_638:
[----:B------:R-:W-:Y:S02]  /*4ab0*/  VIADD R7, R7, 0x100 ;  /* 0x0000010007077836 */ /* 0x000fe40000000000 */
[----:B------:R-:W-:Y:S01]  /*4ac0*/  VIADD R15, R15, 0x100 ;  /* 0x000001000f0f7836 */ /* 0x000fe20000000000 */
[----:B------:R-:W-:Y:S06]  /*4ad0*/  @P2 BRA `(.L_x_640) ;  /* 0xfffffffc00842947 */ /* 0x000fec000383ffff */
.L_x_637:
[----:B01----:R-:W-:Y:S05]  /*4ae0*/  BSYNC.RECONVERGENT B2 ;  /* 0x0000000000027941 */ /* 0x003fea0003800200 */
.L_x_636:
        /* <DEDUP_REMOVED lines=9> */
.L_x_649:
[----:B------:R-:W-:-:S05]  /*4b80*/  IMAD.WIDE R22, R9, 0x8, R10 ;  /* 0x0000000809167825 */ /* 0x000fca00078e020a */
[----:B------:R-:W2:Y:S04]  /*4b90*/  LDG.E.64 R20, desc[UR10][R22.64+-0x1000] ;  /* 0xfff0000a16147981 */ /* 0x000ea8000c1e1b00 */
[----:B------:R0:W5:Y:S04]  /*4ba0*/  LDG.E.64 R16, desc[UR10][R22.64+-0x800] ;  /* 0xfff8000a16107981 */ /* 0x000168000c1e1b00 */
        /* <DEDUP_REMOVED lines=25> */
.L_x_642:
[----:B------:R-:W-:Y:S05]  /*4d40*/  BSYNC.RECONVERGENT B2 ;  /* 0x0000000000027941 */ /* 0x000fea0003800200 */
.L_x_641:
        /* <DEDUP_REMOVED lines=23> */
.L_x_644:
[----:B------:R-:W-:Y:S05]  /*4ec0*/  BSYNC.RECONVERGENT B2 ;  /* 0x0000000000027941 */ /* 0x000fea0003800200 */
.L_x_643:
[----:B------:R-:W-:Y:S01]  /*4ed0*/  DSETP.GEU.AND P0, PT, R2, R14, PT ;  /* 0x0000000e0200722a */ /* 0x000fe20003f0e000 */
[C---:B------:R-:W-:Y:S01]  /*4ee0*/  IADD3 R21, P1, PT, R26.reuse, UR6, RZ ;  /* 0x000000061a157c10 */ /* 0x040fe2000ff3e0ff */
        /* <DEDUP_REMOVED lines=22> */
.L_x_646:
[----:B------:R-:W-:Y:S05]  /*5050*/  BSYNC.RECONVERGENT B2 ;  /* 0x0000000000027941 */ /* 0x000fea0003800200 */
.L_x_645:
        /* <DEDUP_REMOVED lines=22> */
.L_x_648:
[----:B------:R-:W-:Y:S05]  /*51c0*/  BSYNC.RECONVERGENT B2 ;  /* 0x0000000000027941 */ /* 0x000fea0003800200 */
.L_x_647:
[----:B------:R-:W-:Y:S02]  /*51d0*/  VIADD R7, R7, 0x400 ;  /* 0x0000040007077836 */ /* 0x000fe40000000000 */
[----:B------:R-:W-:Y:S02]  /*51e0*/  VIADD R27, R27, 0x400 ;  /* 0x000004001b1b7836 */ /* 0x000fe40000000000 */
[----:B------:R-:W-:Y:S01]  /*51f0*/  VIADD R26, R26, 0x400 ;  /* 0x000004001a1a7836 */ /* 0x000fe20000000000 */
[----:B------:R-:W-:Y:S01]  /*5200*/  ISETP.GE.AND P0, PT, R7, R8, PT ;  /* 0x000000080700720c */ /* 0x000fe20003f06270 */
[----:B------:R-:W-:Y:S02]  /*5210*/  VIADD R25, R25, 0x400 ;  /* 0x0000040019197836 */ /* 0x000fe40000000000 */
[----:B------:R-:W-:-:S10]  /*5220*/  VIADD R9, R9, 0x400 ;  /* 0x0000040009097836 */ /* 0x000fd40000000000 */
[----:B------:R-:W-:Y:S05]  /*5230*/  @!P0 BRA `(.L_x_649) ;  /* 0xfffffff800508947 */ /* 0x000fea000383ffff */
.L_x_635:
[----:B01----:R-:W-:Y:S05]  /*5240*/  BSYNC.RECONVERGENT B1 ;  /* 0x0000000000017941 */ /* 0x003fea0003800200 */
.L_x_618:
        /* <DEDUP_REMOVED lines=27> */
.L_x_651:
[----:B------:R-:W-:Y:S05]  /*5400*/  BSYNC.RECONVERGENT B1 ;  /* 0x0000000000017941 */ /* 0x000fea0003800200 */
.L_x_650:
        /* <DEDUP_REMOVED lines=26> */
.L_x_653:
[----:B------:R-:W-:Y:S05]  /*55b0*/  BSYNC.RECONVERGENT B1 ;  /* 0x0000000000017941 */ /* 0x000fea0003800200 */
.L_x_652:
        /* <DEDUP_REMOVED lines=26> */
.L_x_655:
[----:B------:R-:W-:Y:S05]  /*5760*/  BSYNC.RECONVERGENT B1 ;  /* 0x0000000000017941 */ /* 0x000fea0003800200 */
.L_x_654:
        /* <DEDUP_REMOVED lines=26> */
.L_x_657:
[----:B------:R-:W-:Y:S05]  /*5910*/  BSYNC.RECONVERGENT B1 ;  /* 0x0000000000017941 */ /* 0x000fea0003800200 */
.L_x_656:
        /* <DEDUP_REMOVED lines=27> */
.L_x_659:
[----:B------:R-:W-:Y:S05]  /*5ad0*/  BSYNC.RECONVERGENT B1 ;  /* 0x0000000000017941 */ /* 0x000fea0003800200 */
.L_x_658:
        /* <DEDUP_REMOVED lines=10> */
.L_x_661:
[----:B------:R-:W-:Y:S05]  /*5b80*/  BSYNC.RECONVERGENT B1 ;  /* 0x0000000000017941 */ /* 0x000fea0003800200 */
.L_x_660:
[----:B------:R-:W-:Y:S01]  /*5b90*/  BAR.SYNC.DEFER_BLOCKING 0x0 ;  /* 0x0000000000007b1d */ /* 0x000fe20000010000 */
[----:B------:R-:W-:-:S13]  /*5ba0*/  ISETP.NE.AND P1, PT, R5, RZ, PT ;  /* 0x000000ff0500720c */ /* 0x000fda0003f25270 */
[----:B------:R-:W-:Y:S05]  /*5bb0*/  @P1 BRA `(.L_x_577) ;  /* 0x0000000800841947 */ /* 0x000fea0003800000 */
[----:B------:R-:W2:Y:S01]  /*5bc0*/  S2R R5, SR_CgaCtaId ;  /* 0x0000000000057919 */ /* 0x000ea20000008800 */
[----:B------:R-:W-:Y:S01]  /*5bd0*/  MOV R30, 0x400 ;  /* 0x00000400001e7802 */ /* 0x000fe20000000f00 */
[----:B------:R-:W-:Y:S01]  /*5be0*/  BSSY.RECONVERGENT B1, `(.L_x_662) ;  /* 0x000001a000017945 */ /* 0x000fe20003800200 */
[----:B------:R-:W-:Y:S02]  /*5bf0*/  IMAD.MOV.U32 R31, RZ, RZ, R16 ;  /* 0x000000ffff1f7224 */ /* 0x000fe400078e0010 */
[----:B------:R-:W-:Y:S02]  /*5c00*/  IMAD.MOV.U32 R33, RZ, RZ, R17 ;  /* 0x000000ffff217224 */ /* 0x000fe400078e0011 */
[----:B------:R-:W-:Y:S02]  /*5c10*/  IMAD.MOV.U32 R28, RZ, RZ, R2 ;  /* 0x000000ffff1c7224 */ /* 0x000fe400078e0002 */
[----:B------:R-:W-:Y:S01]  /*5c20*/  IMAD.MOV.U32 R29, RZ, RZ, R3 ;  /* 0x000000ffff1d7224 */ /* 0x000fe200078e0003 */
[----:B--2---:R-:W-:-:S05]  /*5c30*/  LEA R30, R5, R30, 0x18 ;  /* 0x0000001e051e7211 */ /* 0x004fca00078ec0ff */
[----:B------:R-:W2:Y:S04]  /*5c40*/  LDS.64 R18, [R30+0x18] ;  /* 0x000018001e127984 */ /* 0x000ea80000000a00 */
[----:B------:R3:W4:Y:S04]  /*5c50*/  LDS.128 R12, [R30+0x40] ;  /* 0x000040001e0c7984 */ /* 0x0007280000000c00 */
[----:B------:R3:W3:Y:S04]  /*5c60*/  LDS.128 R8, [R30+0x50] ;  /* 0x000050001e087984 */ /* 0x0006e80000000c00 */
[----:B01----:R0:W1:Y:S01]  /*5c70*/  LDS.128 R4, [R30+0x20] ;  /* 0x000020001e047984 */ /* 0x0030620000000c00 */
[----:B--2---:R-:W-:-:S14]  /*5c80*/  DSETP.GEU.AND P0, PT, R2, R18, PT ;  /* 0x000000120200722a */ /* 0x004fdc0003f0e000 */
        /* <DEDUP_REMOVED lines=15> */
.L_x_663:
[----:B------:R-:W-:Y:S05]  /*5d80*/  BSYNC.RECONVERGENT B1 ;  /* 0x0000000000017941 */ /* 0x000fea0003800200 */
.L_x_662:
        /* <DEDUP_REMOVED lines=24> */
.L_x_665:
[----:B------:R-:W-:Y:S05]  /*5f10*/  BSYNC.RECONVERGENT B1 ;  /* 0x0000000000017941 */ /* 0x000fea0003800200 */
.L_x_664:
        /* <DEDUP_REMOVED lines=21> */
.L_x_667:
[----:B------:R-:W-:Y:S05]  /*6070*/  BSYNC.RECONVERGENT B1 ;  /* 0x0000000000017941 */ /* 0x000fea0003800200 */
.L_x_666:
        /* <DEDUP_REMOVED lines=21> */
.L_x_669:
[----:B------:R-:W-:Y:S05]  /*61d0*/  BSYNC.RECONVERGENT B1 ;  /* 0x0000000000017941 */ /* 0x000fea0003800200 */
.L_x_668:
        /* <DEDUP_REMOVED lines=21> */
.L_x_671:
[----:B------:R-:W-:Y:S05]  /*6330*/  BSYNC.RECONVERGENT B1 ;  /* 0x0000000000017941 */ /* 0x000fea0003800200 */
.L_x_670:
        /* <DEDUP_REMOVED lines=21> */
.L_x_673:
[----:B------:R-:W-:Y:S05]  /*6490*/  BSYNC.RECONVERGENT B1 ;  /* 0x0000000000017941 */ /* 0x000fea0003800200 */
.L_x_672:
        /* <DEDUP_REMOVED lines=19> */
.L_x_577:
[----:B------:R-:W-:Y:S05]  /*65d0*/  BSYNC.RECONVERGENT B0 ;  /* 0x0000000000007941 */ /* 0x000fea0003800200 */
.L_x_544:
[----:B------:R-:W-:Y:S05]  /*65e0*/  @P1 EXIT ;  /* 0x000000000000194d */ /* 0x000fea0003800000 */
[----:B01----:R-:W0:Y:S02]  /*65f0*/  LDC.64 R4, c[0x0][0x390] ;  /* 0x0000e400ff047b82 */ /* 0x003e240000000a00 */
[----:B0-----:R-:W-:-:S05]  /*6600*/  IMAD.WIDE.U32 R4, R0, 0x10, R4 ;  /* 0x0000001000047825 */ /* 0x001fca00078e0004 */
[----:B------:R-:W-:Y:S04]  /*6610*/  STG.E.64 desc[UR10][R4.64], R2 ;  /* 0x0000000204007986 */ /* 0x000fe8000c101b0a */
[----:B---34-:R-:W-:Y:S01]  /*6620*/  STG.E.64 desc[UR10][R4.64+0x8], R16 ;  /* 0x0000081004007986 */ /* 0x018fe2000c101b0a */
[----:B------:R-:W-:Y:S05]  /*6630*/  EXIT ;  /* 0x000000000000794d */ /* 0x000fea0003800000 */
.L_x_674:
        /* <DEDUP_REMOVED lines=12> */
.L_x_832:


//--------------------- .text._ZN6thrust24THRUST_300001_SM_1000_NS8cuda_cub4core6detail13_kernel_agentINS1_8__reduce11ReduceAgentINS0_12zip_iteratorIN4cuda3std3__45tupleIJNS0_6detail15normal_iteratorINS0_10device_ptrIdEEEENS0_17counting_iteratorIlNS0_11use_defaultESI_SI_EEEEEEEPNSB_IJdlEEESM_iNS1_9__extrema9arg_min_fIdlNSA_4lessIdEEEEEEJSL_SN_iSS_EEEvDpT0_ --------------------------
	.section	.text._ZN6thrust24THRUST_300001_SM_1000_NS8cuda_cub4core6detail13_kernel_agentINS1_8__reduce11ReduceAgentINS0_12zip_iteratorIN4cuda3std3__45tupleIJNS0_6detail15normal_iteratorINS0_10device_ptrIdEEEENS0_17counting_iteratorIlNS0_11use_defaultESI_SI_EEEEEEEPNSB_IJdlEEESM_iNS1_9__extrema9arg_min_fIdlNSA_4lessIdEEEEEEJSL_SN_iSS_EEEvDpT0_,"ax",@progbits
	.align	128
        .global         _ZN6thrust24THRUST_300001_SM_1000_NS8cuda_cub4core6detail13_kernel_agentINS1_8__reduce11ReduceAgentINS0_12zip_iteratorIN4cuda3std3__45tupleIJNS0_6detail15normal_iteratorINS0_10device_ptrIdEEEENS0_17counting_iteratorIlNS0_11use_defaultESI_SI_EEEEEEEPNSB_IJdlEEESM_iNS1_9__extrema9arg_min_fIdlNSA_4lessIdEEEEEEJSL_SN_iSS_EEEvDpT0_
        .type           _ZN6thrust24THRUST_300001_SM_1000_NS8cuda_cub4core6detail13_kernel_agentINS1_8__reduce11ReduceAgentINS0_12zip_iteratorIN4cuda3std3__45tupleIJNS0_6detail15normal_iteratorINS0_10device_ptrIdEEEENS0_17counting_iteratorIlNS0_11use_defaultESI_SI_EEEEEEEPNSB_IJdlEEESM_iNS1_9__extrema9arg_min_fIdlNSA_4lessIdEEEEEEJSL_SN_iSS_EEEvDpT0_,@function
        .size           _ZN6thrust24THRUST_300001_SM_1000_NS8cuda_cub4core6detail13_kernel_agentINS1_8__reduce11ReduceAgentINS0_12zip_iteratorIN4cuda3std3__45tupleIJNS0_6detail15normal_iteratorINS0_10device_ptrIdEEEENS0_17counting_iteratorIlNS0_11use_defaultESI_SI_EEEEEEEPNSB_IJdlEEESM_iNS1_9__extrema9arg_min_fIdlNSA_4lessIdEEEEEEJSL_SN_iSS_EEEvDpT0_,(.L_x_833 - _ZN6thrust24THRUST_300001_SM_1000_NS8cuda_cub4core6detail13_kernel_agentINS1_8__reduce11ReduceAgentINS0_12zip_iteratorIN4cuda3std3__45tupleIJNS0_6detail15normal_iteratorINS0_10device_ptrIdEEEENS0_17counting_iteratorIlNS0_11use_defaultESI_SI_EEEEEEEPNSB_IJdlEEESM_iNS1_9__extrema9arg_min_fIdlNSA_4lessIdEEEEEEJSL_SN_iSS_EEEvDpT0_)
        .other          _ZN6thrust24THRUST_300001_SM_1000_NS8cuda_cub4core6detail13_kernel_agentINS1_8__reduce11ReduceAgentINS0_12zip_iteratorIN4cuda3std3__45tupleIJNS0_6detail15normal_iteratorINS0_10device_ptrIdEEEENS0_17counting_iteratorIlNS0_11use_defaultESI_SI_EEEEEEEPNSB_IJdlEEESM_iNS1_9__extrema9arg_min_fIdlNSA_4lessIdEEEEEEJSL_SN_iSS_EEEvDpT0_,@"STO_CUDA_ENTRY STV_DEFAULT"
_ZN6thrust24THRUST_300001_SM_1000_NS8cuda_cub4core6detail13_kernel_agentINS1_8__reduce11ReduceAgentINS0_12zip_iteratorIN4cuda3std3__45tupleIJNS0_6detail15normal_iteratorINS0_10device_ptrIdEEEENS0_17counting_iteratorIlNS0_11use_defaultESI_SI_EEEEEEEPNSB_IJdlEEESM_iNS1_9__extrema9arg_min_fIdlNSA_4lessIdEEEEEEJSL_SN_iSS_EEEvDpT0_:
.text._ZN6thrust24THRUST_300001_SM_1000_NS8cuda_cub4core6detail13_kernel_agentINS1_8__reduce11ReduceAgentINS0_12zip_iteratorIN4cuda3std3__45tupleIJNS0_6detail15normal_iteratorINS0_10device_ptrIdEEEENS0_17counting_iteratorIlNS0_11use_defaultESI_SI_EEEEEEEPNSB_IJdlEEESM_iNS1_9__extrema9arg_min_fIdlNSA_4lessIdEEEEEEJSL_SN_iSS_EEEvDpT0_:
        /* <DEDUP_REMOVED lines=23> */
.L_x_678:
[----:B0-----:R-:W-:Y:S05]  /*0170*/  BSYNC.RECONVERGENT B1 ;  /* 0x0000000000017941 */ /* 0x001fea0003800200 */
.L_x_677:
        /* <DEDUP_REMOVED lines=19> */
.L_x_685:
        /* <DEDUP_REMOVED lines=27> */
.L_x_684:
[----:B------:R-:W-:Y:S05]  /*0460*/  BSYNC.RECONVERGENT B3 ;  /* 0x0000000000037941 */ /* 0x000fea0003800200 */
.L_x_683:
[----:B------:R-:W-:Y:S01]  /*0470*/  IADD3 R17, P0, PT, R17, 0x100, RZ ;  /* 0x0000010011117810 */ /* 0x000fe20007f1e0ff */
[----:B------:R-:W-:Y:S02]  /*0480*/  VIADD R10, R10, 0x100 ;  /* 0x000001000a0a7836 */ /* 0x000fe40000000000 */
[----:B------:R-:W-:Y:S02]  /*0490*/  IMAD.X R15, RZ, RZ, R15, P3 ;  /* 0x000000ffff0f7224 */ /* 0x000fe400018e060f */
[----:B------:R-:W-:Y:S01]  /*04a0*/  IMAD.X R16, RZ, RZ, R16, P0 ;  /* 0x000000ffff107224 */ /* 0x000fe200000e0610 */
[----:B------:R-:W-:Y:S07]  /*04b0*/  @P2 BRA `(.L_x_685) ;  /* 0xfffffffc007c2947 */ /* 0x000fee000383ffff */
.L_x_682:
[----:B------:R-:W-:Y:S05]  /*04c0*/  BSYNC.RECONVERGENT B2 ;  /* 0x0000000000027941 */ /* 0x000fea0003800200 */
.L_x_681:
[----:B------:R-:W-:-:S13]  /*04d0*/  ISETP.GE.U32.AND P0, PT, R18, 0x300, PT ;  /* 0x000003001200780c */ /* 0x000fda0003f06070 */
[----:B------:R-:W-:Y:S05]  /*04e0*/  @!P0 BRA `(.L_x_680) ;  /* 0x0000000400bc8947 */ /* 0x000fea0003800000 */
[----:B------:R-:W0:Y:S01]  /*04f0*/  LDC.64 R4, c[0x0][0x380] ;  /* 0x0000e000ff047b82 */ /* 0x000e220000000a00 */
[----:B------:R-:W-:-:S07]  /*0500*/  VIADD R20, R10, 0x200 ;  /* 0x000002000a147836 */ /* 0x000fce0000000000 */
[----:B------:R-:W1:Y:S02]  /*0510*/  LDC.64 R6, c[0x0][0x388] ;  /* 0x0000e200ff067b82 */ /* 0x000e640000000a00 */
.L_x_694:
        /* <DEDUP_REMOVED lines=29> */
.L_x_687:
[----:B------:R-:W-:Y:S05]  /*06f0*/  BSYNC.RECONVERGENT B2 ;  /* 0x0000000000027941 */ /* 0x000fea0003800200 */
.L_x_686:
        /* <DEDUP_REMOVED lines=25> */
.L_x_689:
[----:B------:R-:W-:Y:S05]  /*0890*/  BSYNC.RECONVERGENT B2 ;  /* 0x0000000000027941 */ /* 0x000fea0003800200 */
.L_x_688:
        /* <DEDUP_REMOVED lines=24> */
.L_x_691:
[----:B------:R-:W-:Y:S05]  /*0a20*/  BSYNC.RECONVERGENT B2 ;  /* 0x0000000000027941 */ /* 0x000fea0003800200 */
.L_x_690:
        /* <DEDUP_REMOVED lines=22> */
.L_x_693:
[----:B------:R-:W-:Y:S05]  /*0b90*/  BSYNC.RECONVERGENT B2 ;  /* 0x0000000000027941 */ /* 0x000fea0003800200 */
.L_x_692:
[C---:B------:R-:W-:Y:S02]  /*0ba0*/  VIADD R10, R20.reuse, 0x200 ;  /* 0x00000200140a7836 */ /* 0x040fe40000000000 */
[----:B------:R-:W-:-:S03]  /*0bb0*/  VIADD R20, R20, 0x400 ;  /* 0x0000040014147836 */ /* 0x000fc60000000000 */
[----:B------:R-:W-:-:S13]  /*0bc0*/  ISETP.GE.AND P0, PT, R10, UR5, PT ;  /* 0x000000050a007c0c */ /* 0x000fda000bf06270 */
[----:B------:R-:W-:Y:S05]  /*0bd0*/  @!P0 BRA `(.L_x_694) ;  /* 0xfffffff800508947 */ /* 0x000fea000383ffff */
.L_x_680:
[----:B------:R-:W-:Y:S05]  /*0be0*/  BSYNC.RECONVERGENT B1 ;  /* 0x0000000000017941 */ /* 0x000fea0003800200 */
.L_x_679:
        /* <DEDUP_REMOVED lines=30> */
.L_x_697:
[----:B------:R-:W-:Y:S05]  /*0dd0*/  BSYNC.RECONVERGENT B1 ;  /* 0x0000000000017941 */ /* 0x000fea0003800200 */
.L_x_696:
        /* <DEDUP_REMOVED lines=26> */
.L_x_699:
[----:B------:R-:W-:Y:S05]  /*0f80*/  BSYNC.RECONVERGENT B1 ;  /* 0x0000000000017941 */ /* 0x000fea0003800200 */
.L_x_698:
        /* <DEDUP_REMOVED lines=26> */
.L_x_701:
[----:B------:R-:W-:Y:S05]  /*1130*/  BSYNC.RECONVERGENT B1 ;  /* 0x0000000000017941 */ /* 0x000fea0003800200 */
.L_x_700:
        /* <DEDUP_REMOVED lines=26> */
.L_x_703:
[----:B------:R-:W-:Y:S05]  /*12e0*/  BSYNC.RECONVERGENT B1 ;  /* 0x0000000000017941 */ /* 0x000fea0003800200 */
.L_x_702:
        /* <DEDUP_REMOVED lines=27> */
.L_x_705:
[----:B------:R-:W-:Y:S05]  /*14a0*/  BSYNC.RECONVERGENT B1 ;  /* 0x0000000000017941 */ /* 0x000fea0003800200 */
.L_x_704:
        /* <DEDUP_REMOVED lines=10> */
.L_x_707:
[----:B------:R-:W-:Y:S05]  /*1550*/  BSYNC.RECONVERGENT B1 ;  /* 0x0000000000017941 */ /* 0x000fea0003800200 */
.L_x_706:
        /* <DEDUP_REMOVED lines=31> */
.L_x_710:
[----:B------:R-:W-:Y:S05]  /*1750*/  BSYNC.RECONVERGENT B1 ;  /* 0x0000000000017941 */ /* 0x000fea0003800200 */
.L_x_709:
        /* <DEDUP_REMOVED lines=22> */
.L_x_712:
[----:B------:R-:W-:Y:S05]  /*18c0*/  BSYNC.RECONVERGENT B1 ;  /* 0x0000000000017941 */ /* 0x000fea0003800200 */
.L_x_711:
        /* <DEDUP_REMOVED lines=22> */
.L_x_714:
[----:B------:R-:W-:Y:S05]  /*1a30*/  BSYNC.RECONVERGENT B1 ;  /* 0x0000000000017941 */ /* 0x000fea0003800200 */
.L_x_713:
        /* <DEDUP_REMOVED lines=22> */
.L_x_716:
[----:B------:R-:W-:Y:S05]  /*1ba0*/  BSYNC.RECONVERGENT B1 ;  /* 0x0000000000017941 */ /* 0x000fea0003800200 */
.L_x_715:
        /* <DEDUP_REMOVED lines=21> */
.L_x_718:
[----:B------:R-:W-:Y:S05]  /*1d00*/  BSYNC.RECONVERGENT B1 ;  /* 0x0000000000017941 */ /* 0x000fea0003800200 */
.L_x_717:
        /* <DEDUP_REMOVED lines=21> */
.L_x_720:
[----:B------:R-:W-:Y:S05]  /*1e60*/  BSYNC.RECONVERGENT B1 ;  /* 0x0000000000017941 */ /* 0x000fea0003800200 */
.L_x_719:
        /* <DEDUP_REMOVED lines=20> */
.L_x_695:
        /* <DEDUP_REMOVED lines=33> */
.L_x_722:
[----:B------:R-:W-:Y:S05]  /*21c0*/  BSYNC.RECONVERGENT B1 ;  /* 0x0000000000017941 */ /* 0x000fea0003800200 */
.L_x_721:
        /* <DEDUP_REMOVED lines=27> */
.L_x_724:
[----:B------:R-:W-:Y:S05]  /*2380*/  BSYNC.RECONVERGENT B1 ;  /* 0x0000000000017941 */ /* 0x000fea0003800200 */
.L_x_723:
        /* <DEDUP_REMOVED lines=27> */
.L_x_726:
[----:B------:R-:W-:Y:S05]  /*2540*/  BSYNC.RECONVERGENT B1 ;  /* 0x0000000000017941 */ /* 0x000fea0003800200 */
.L_x_725:
        /* <DEDUP_REMOVED lines=27> */
.L_x_728:
[----:B------:R-:W-:Y:S05]  /*2700*/  BSYNC.RECONVERGENT B1 ;  /* 0x0000000000017941 */ /* 0x000fea0003800200 */
.L_x_727:
        /* <DEDUP_REMOVED lines=28> */
.L_x_730:
[----:B------:R-:W-:Y:S05]  /*28d0*/  BSYNC.RECONVERGENT B1 ;  /* 0x0000000000017941 */ /* 0x000fea0003800200 */
.L_x_729:
        /* <DEDUP_REMOVED lines=10> */
.L_x_732:
[----:B------:R-:W-:Y:S05]  /*2980*/  BSYNC.RECONVERGENT B1 ;  /* 0x0000000000017941 */ /* 0x000fea0003800200 */
.L_x_731:
        /* <DEDUP_REMOVED lines=35> */
.L_x_734:
[----:B------:R-:W-:Y:S05]  /*2bc0*/  BSYNC.RECONVERGENT B1 ;  /* 0x0000000000017941 */ /* 0x000fea0003800200 */
.L_x_733:
        /* <DEDUP_REMOVED lines=32> */
.L_x_736:
[----:B------:R-:W-:Y:S05]  /*2dd0*/  BSYNC.RECONVERGENT B1 ;  /* 0x0000000000017941 */ /* 0x000fea0003800200 */
.L_x_735:
        /* <DEDUP_REMOVED lines=32> */
.L_x_738:
[----:B------:R-:W-:Y:S05]  /*2fe0*/  BSYNC.RECONVERGENT B1 ;  /* 0x0000000000017941 */ /* 0x000fea0003800200 */
.L_x_737:
        /* <DEDUP_REMOVED lines=32> */
.L_x_740:
[----:B------:R-:W-:Y:S05]  /*31f0*/  BSYNC.RECONVERGENT B1 ;  /* 0x0000000000017941 */ /* 0x000fea0003800200 */
.L_x_739:
        /* <DEDUP_REMOVED lines=32> */
.L_x_742:
[----:B------:R-:W-:Y:S05]  /*3400*/  BSYNC.RECONVERGENT B1 ;  /* 0x0000000000017941 */ /* 0x000fea0003800200 */
.L_x_741:
        /* <DEDUP_REMOVED lines=32> */
.L_x_744:
[----:B------:R-:W-:Y:S05]  /*3610*/  BSYNC.RECONVERGENT B1 ;  /* 0x0000000000017941 */ /* 0x000fea0003800200 */
.L_x_743:
        /* <DEDUP_REMOVED lines=30> */
.L_x_676:
        /* <DEDUP_REMOVED lines=11> */
[----:B------:R-:W-:Y:S01]  /*38b0*/  FSEL R4, R6, R4, !P0 ;  /* 0x0000000406047208 */ /* 0x000fe20004000000 */
[C---:B------:R-:W-:Y:S01]  /*38c0*/  VIADD R6, R0.reuse, 0x200 ;  /* 0x0000020000067836 */ /* 0x040fe20000000000 */
[----:B------:R-:W-:Y:S01]  /*38d0*/  FSEL R5, R7, R5, !P0 ;  /* 0x0000000507057208 */ /* 0x000fe20004000000 */
[----:B------:R-:W-:-:S05]  /*38e0*/  VIADD R7, R0, 0x100 ;  /* 0x0000010000077836 */ /* 0x000fca0000000000 */
[----:B----4-:R-:W-:-:S06]  /*38f0*/  DSETP.GEU.AND P1, PT, R8, R4, PT ;  /* 0x000000040800722a */ /* 0x010fcc0003f2e000 */
[----:B------:R-:W-:Y:S02]  /*3900*/  FSEL R4, R8, R4, !P1 ;  /* 0x0000000408047208 */ /* 0x000fe40004800000 */
[----:B------:R-:W-:-:S03]  /*3910*/  FSEL R5, R9, R5, !P1 ;  /* 0x0000000509057208 */ /* 0x000fc60004800000 */
[----:B------:R-:W-:Y:S02]  /*3920*/  IMAD.MOV.U32 R8, RZ, RZ, R4 ;  /* 0x000000ffff087224 */ /* 0x000fe400078e0004 */
[----:B------:R-:W-:Y:S01]  /*3930*/  IMAD.MOV.U32 R9, RZ, RZ, R5 ;  /* 0x000000ffff097224 */ /* 0x000fe200078e0005 */
[----:B--2---:R-:W-:Y:S01]  /*3940*/  DSETP.GEU.AND P2, PT, R4, R12, PT ;  /* 0x0000000c0400722a */ /* 0x004fe20003f4e000 */
[----:B------:R-:W-:-:S05]  /*3950*/  @P1 SEL R6, R7, R0, !P0 ;  /* 0x0000000007061207 */ /* 0x000fca0004000000 */
        /* <DEDUP_REMOVED lines=9> */
.L_x_746:
[----:B------:R-:W-:Y:S05]  /*39f0*/  BSYNC.RECONVERGENT B1 ;  /* 0x0000000000017941 */ /* 0x000fea0003800200 */
.L_x_745:
        /* <DEDUP_REMOVED lines=16> */
[----:B------:R-:W-:Y:S02]  /*3b00*/  @P1 SEL R23, R12, R5, !P0 ;  /* 0x000000050c171207 */ /* 0x000fe40004000000 */
[----:B------:R-:W-:Y:S01]  /*3b10*/  @P1 FSEL R4, R8, R2, !P0 ;  /* 0x0000000208041208 */ /* 0x000fe20004000000 */
[----:B------:R-:W-:Y:S01]  /*3b20*/  IMAD.MOV.U32 R8, RZ, RZ, R2 ;  /* 0x000000ffff087224 */ /* 0x000fe200078e0002 */
[----:B------:R-:W-:Y:S01]  /*3b30*/  @P1 FSEL R5, R9, R3, !P0 ;  /* 0x0000000309051208 */ /* 0x000fe20004000000 */
[----:B------:R-:W-:Y:S01]  /*3b40*/  IMAD.MOV.U32 R9, RZ, RZ, R3 ;  /* 0x000000ffff097224 */ /* 0x000fe200078e0003 */
[----:B------:R-:W-:Y:S01]  /*3b50*/  @P1 SEL R24, R13, R6, !P0 ;  /* 0x000000060d181207 */ /* 0x000fe20004000000 */
[----:B------:R-:W-:Y:S02]  /*3b60*/  @P1 IMAD.MOV.U32 R8, RZ, RZ, R4 ;  /* 0x000000ffff081224 */ /* 0x000fe400078e0004 */
[----:B------:R-:W-:-:S07]  /*3b70*/  @P1 IMAD.MOV.U32 R9, RZ, RZ, R5 ;  /* 0x000000ffff091224 */ /* 0x000fce00078e0005 */
.L_x_748:
[----:B------:R-:W-:Y:S05]  /*3b80*/  BSYNC.RECONVERGENT B1 ;  /* 0x0000000000017941 */ /* 0x000fea0003800200 */
.L_x_747:
[----:B------:R-:W-:Y:S01]  /*3b90*/  UISETP.GE.U32.AND UP0, UPT, UR4, 0xa00, UPT ;  /* 0x00000a000400788c */ /* 0x000fe2000bf06070 */
[----:B------:R-:W-:-:S08]  /*3ba0*/  IMAD.MOV.U32 R7, RZ, RZ, 0x500 ;  /* 0x00000500ff077424 */ /* 0x000fd000078e00ff */
[----:B------:R-:W-:Y:S05]  /*3bb0*/  BRA.U !UP0, `(.L_x_749) ;  /* 0x0000000908187547 */ /* 0x000fea000b800000 */
[----:B------:R-:W-:Y:S01]  /*3bc0*/  IMAD.MOV.U32 R7, RZ, RZ, 0x500 ;  /* 0x00000500ff077424 */ /* 0x000fe200078e00ff */
[----:B------:R-:W0:Y:S01]  /*3bd0*/  LDCU UR4, c[0x0][0x398] ;  /* 0x00007300ff0477ac */ /* 0x000e220008000800 */
[----:B------:R-:W1:Y:S05]  /*3be0*/  LDCU.64 UR6, c[0x0][0x388] ;  /* 0x00007100ff0677ac */ /* 0x000e6a0008000a00 */
.L_x_760:
[----:B------:R-:W-:-:S05]  /*3bf0*/  IMAD.WIDE.U32 R26, R7, 0x8, R10 ;  /* 0x00000008071a7825 */ /* 0x000fca00078e000a */
[----:B------:R-:W2:Y:S04]  /*3c00*/  LDG.E.64 R18, desc[UR8][R26.64] ;  /* 0x000000081a127981 */ /* 0x000ea8000c1e1b00 */
[----:B------:R3:W5:Y:S04]  /*3c10*/  LDG.E.64 R16, desc[UR8][R26.64+0x800] ;  /* 0x000800081a107981 */ /* 0x000768000c1e1b00 */
[----:B------:R3:W5:Y:S04]  /*3c20*/  LDG.E.64 R14, desc[UR8][R26.64+0x1000] ;  /* 0x001000081a0e7981 */ /* 0x000768000c1e1b00 */
[----:B------:R3:W5:Y:S04]  /*3c30*/  LDG.E.64 R4, desc[UR8][R26.64+0x1800] ;  /* 0x001800081a047981 */ /* 0x000768000c1e1b00 */
[----:B------:R3:W5:Y:S01]  /*3c40*/  LDG.E.64 R2, desc[UR8][R26.64+0x2000] ;  /* 0x002000081a027981 */ /* 0x000762000c1e1b00 */
[----:B------:R-:W-:Y:S01]  /*3c50*/  IADD3 R6, P1, PT, R0, R7, RZ ;  /* 0x0000000700067210 */ /* 0x000fe20007f3e0ff */
[----:B------:R-:W-:Y:S01]  /*3c60*/  BSSY.RECONVERGENT B1, `(.L_x_750) ;  /* 0x0000018000017945 */ /* 0x000fe20003800200 */
[----:B------:R-:W-:-:S02]  /*3c70*/  IMAD.MOV.U32 R22, RZ, RZ, R23 ;  /* 0x000000ffff167224 */ /* 0x000fc400078e0017 */
[----:B-1----:R-:W-:Y:S01]  /*3c80*/  IADD3 R6, P2, PT, R6, UR6, RZ ;  /* 0x0000000606067c10 */ /* 0x002fe2000ff5e0ff */
[----:B------:R-:W-:Y:S02]  /*3c90*/  IMAD.X R21, RZ, RZ, RZ, P1 ;  /* 0x000000ffff157224 */ /* 0x000fe400008e06ff */
[----:B------:R-:W-:Y:S02]  /*3ca0*/  IMAD.MOV.U32 R20, RZ, RZ, R24 ;  /* 0x000000ffff147224 */ /* 0x000fe400078e0018 */
[----:B------:R-:W-:Y:S01]  /*3cb0*/  IMAD.MOV.U32 R12, RZ, RZ, R8 ;  /* 0x000000ffff0c7224 */ /* 0x000fe200078e0008 */
[----:B------:R-:W-:Y:S01]  /*3cc0*/  IADD3.X R21, PT, PT, R21, UR7, RZ, P2, !PT ;  /* 0x0000000715157c10 */ /* 0x000fe200097fe4ff */
        /* <DEDUP_REMOVED lines=17> */
.L_x_751:
[----:B0-----:R-:W-:Y:S05]  /*3de0*/  BSYNC.RECONVERGENT B1 ;  /* 0x0000000000017941 */ /* 0x001fea0003800200 */
.L_x_750:
[----:B-----5:R-:W-:Y:S01]  /*3df0*/  DSETP.GEU.AND P0, PT, R12, R16, PT ;  /* 0x000000100c00722a */ /* 0x020fe20003f0e000 */
[----:B------:R-:W-:Y:S01]  /*3e00*/  BSSY.RECONVERGENT B1, `(.L_x_752) ;  /* 0x0000017000017945 */ /* 0x000fe20003800200 */
[----:B------:R-:W-:Y:S02]  /*3e10*/  IMAD.MOV.U32 R24, RZ, RZ, R22 ;  /* 0x000000ffff187224 */ /* 0x000fe400078e0016 */
[----:B------:R-:W-:Y:S02]  /*3e20*/  IMAD.MOV.U32 R23, RZ, RZ, R20 ;  /* 0x000000ffff177224 */ /* 0x000fe400078e0014 */
[----:B------:R-:W-:Y:S02]  /*3e30*/  IMAD.MOV.U32 R8, RZ, RZ, R12 ;  /* 0x000000ffff087224 */ /* 0x000fe400078e000c */
[----:B------:R-:W-:-:S06]  /*3e40*/  IMAD.MOV.U32 R9, RZ, RZ, R13 ;  /* 0x000000ffff097224 */ /* 0x000fcc00078e000d */
[----:B------:R-:W-:Y:S05]  /*3e50*/  @!P0 BRA `(.L_x_753) ;  /* 0x0000000000448947 */ /* 0x000fea0003800000 */
[----:B------:R-:W-:Y:S01]  /*3e60*/  IADD3 R19, P0, P1, R0, UR6, R7 ;  /* 0x0000000600137c10 */ /* 0x000fe2000f91e007 */
[----:B------:R-:W-:Y:S02]  /*3e70*/  IMAD.MOV.U32 R8, RZ, RZ, R16 ;  /* 0x000000ffff087224 */ /* 0x000fe400078e0010 */
[----:B------:R-:W-:Y:S01]  /*3e80*/  IMAD.MOV.U32 R9, RZ, RZ, R17 ;  /* 0x000000ffff097224 */ /* 0x000fe200078e0011 */
[----:B------:R-:W-:Y:S02]  /*3e90*/  IADD3.X R23, PT, PT, RZ, UR7, RZ, P0, P1 ;  /* 0x00000007ff177c10 */ /* 0x000fe400087e24ff */
[----:B------:R-:W-:Y:S01]  /*3ea0*/  IADD3 R19, P2, PT, R19, 0x100, RZ ;  /* 0x0000010013137810 */ /* 0x000fe20007f5e0ff */
[----:B------:R-:W-:-:S04]  /*3eb0*/  DSETP.GEU.AND P0, PT, R16, R12, PT ;  /* 0x0000000c1000722a */ /* 0x000fc80003f0e000 */
[----:B------:R-:W-:Y:S02]  /*3ec0*/  IMAD.X R23, RZ, RZ, R23, P2 ;  /* 0x000000ffff177224 */ /* 0x000fe400010e0617 */
[----:B------:R-:W-:-:S08]  /*3ed0*/  IMAD.MOV.U32 R24, RZ, RZ, R19 ;  /* 0x000000ffff187224 */ /* 0x000fd000078e0013 */
        /* <DEDUP_REMOVED lines=9> */
.L_x_753:
[----:B------:R-:W-:Y:S05]  /*3f70*/  BSYNC.RECONVERGENT B1 ;  /* 0x0000000000017941 */ /* 0x000fea0003800200 */
.L_x_752:
        /* <DEDUP_REMOVED lines=8> */
[----:B------:R-:W-:Y:S01]  /*4000*/  IADD3 R19, P2, P3, R0, UR6, R7 ;  /* 0x0000000600137c10 */ /* 0x000fe2000fb5e007 */
[----:B------:R-:W-:Y:S02]  /*4010*/  IMAD.MOV.U32 R16, RZ, RZ, R14 ;  /* 0x000000ffff107224 */ /* 0x000fe400078e000e */
[----:B------:R-:W-:Y:S01]  /*4020*/  IMAD.MOV.U32 R17, RZ, RZ, R15 ;  /* 0x000000ffff117224 */ /* 0x000fe200078e000f */
[----:B------:R-:W-:Y:S02]  /*4030*/  IADD3 R19, P1, PT, R19, 0x200, RZ ;  /* 0x0000020013137810 */ /* 0x000fe40007f3e0ff */
[----:B------:R-:W-:-:S05]  /*4040*/  IADD3.X R18, PT, PT, RZ, UR7, RZ, P2, P3 ;  /* 0x00000007ff127c10 */ /* 0x000fca00097e64ff */
        /* <DEDUP_REMOVED lines=10> */
.L_x_755:
[----:B------:R-:W-:Y:S05]  /*40f0*/  BSYNC.RECONVERGENT B1 ;  /* 0x0000000000017941 */ /* 0x000fea0003800200 */
.L_x_754:
        /* <DEDUP_REMOVED lines=23> */
.L_x_757:
[----:B------:R-:W-:Y:S05]  /*4270*/  BSYNC.RECONVERGENT B1 ;  /* 0x0000000000017941 */ /* 0x000fea0003800200 */
.L_x_756:
        /* <DEDUP_REMOVED lines=21> */
.L_x_759:
[----:B------:R-:W-:Y:S05]  /*43d0*/  BSYNC.RECONVERGENT B1 ;  /* 0x0000000000017941 */ /* 0x000fea0003800200 */
.L_x_758:
[C---:B------:R-:W-:Y:S02]  /*43e0*/  VIADD R2, R7.reuse, 0xa00 ;  /* 0x00000a0007027836 */ /* 0x040fe40000000000 */
[----:B------:R-:W-:-:S03]  /*43f0*/  VIADD R7, R7, 0x500 ;  /* 0x0000050007077836 */ /* 0x000fc60000000000 */
[----:B------:R-:W-:-:S13]  /*4400*/  ISETP.GT.AND P0, PT, R2, UR4, PT ;  /* 0x0000000402007c0c */ /* 0x000fda000bf04270 */
[----:B------:R-:W-:Y:S05]  /*4410*/  @!P0 BRA `(.L_x_760) ;  /* 0xfffffff400f48947 */ /* 0x000fea000383ffff */
.L_x_749:
[----:B------:R-:W-:-:S13]  /*4420*/  ISETP.GE.AND P0, PT, R7, UR4, PT ;  /* 0x0000000407007c0c */ /* 0x000fda000bf06270 */
        /* <DEDUP_REMOVED lines=12> */
[----:B------:R-:W0:Y:S01]  /*44f0*/  LDC.64 R2, c[0x0][0x380] ;  /* 0x0000e000ff027b82 */ /* 0x000e220000000a00 */
[----:B------:R-:W-:Y:S01]  /*4500*/  IMAD.IADD R11, R0, 0x1, R7 ;  /* 0x00000001000b7824 */ /* 0x000fe200078e0207 */
[----:B------:R-:W-:-:S04]  /*4510*/  LEA.HI R4, R5, 0x1, RZ, 0x18 ;  /* 0x0000000105047811 */ /* 0x000fc800078fc0ff */
[C---:B------:R-:W-:Y:S02]  /*4520*/  IADD3 R19, P0, PT, R11.reuse, UR6, RZ ;  /* 0x000000060b137c10 */ /* 0x040fe4000ff1e0ff */
[----:B------:R-:W-:Y:S01]  /*4530*/  LOP3.LUT R6, R4, 0x3, RZ, 0xc0, !PT ;  /* 0x0000000304067812 */ /* 0x000fe200078ec0ff */
[----:B------:R-:W-:Y:S02]  /*4540*/  IMAD.MOV.U32 R4, RZ, RZ, R0 ;  /* 0x000000ffff047224 */ /* 0x000fe400078e0000 */
[----:B------:R-:W-:Y:S02]  /*4550*/  IMAD.X R21, RZ, RZ, UR7, P0 ;  /* 0x00000007ff157e24 */ /* 0x000fe400080e06ff */
[----:B------:R-:W-:Y:S02]  /*4560*/  IMAD.MOV R6, RZ, RZ, -R6 ;  /* 0x000000ffff067224 */ /* 0x000fe400078e0a06 */
[----:B0-----:R-:W-:-:S04]  /*4570*/  IMAD.WIDE.U32 R2, R11, 0x8, R2 ;  /* 0x000000080b027825 */ /* 0x001fc800078e0002 */
[----:B------:R-:W-:Y:S02]  /*4580*/  IMAD.MOV.U32 R14, RZ, RZ, R2 ;  /* 0x000000ffff0e7224 */ /* 0x000fe400078e0002 */
[----:B------:R-:W-:-:S07]  /*4590*/  IMAD.MOV.U32 R15, RZ, RZ, R3 ;  /* 0x000000ffff0f7224 */ /* 0x000fce00078e0003 */
.L_x_767:
        /* <DEDUP_REMOVED lines=27> */
.L_x_766:
[----:B------:R-:W-:Y:S05]  /*4750*/  BSYNC.RECONVERGENT B3 ;  /* 0x0000000000037941 */ /* 0x000fea0003800200 */
.L_x_765:
[----:B------:R-:W-:Y:S01]  /*4760*/  IADD3 R19, P0, PT, R19, 0x100, RZ ;  /* 0x0000010013137810 */ /* 0x000fe20007f1e0ff */
[----:B------:R-:W-:Y:S02]  /*4770*/  VIADD R4, R4, 0x100 ;  /* 0x0000010004047836 */ /* 0x000fe40000000000 */
[----:B------:R-:W-:Y:S02]  /*4780*/  IMAD.X R15, RZ, RZ, R15, P3 ;  /* 0x000000ffff0f7224 */ /* 0x000fe400018e060f */
[----:B------:R-:W-:Y:S01]  /*4790*/  IMAD.X R21, RZ, RZ, R21, P0 ;  /* 0x000000ffff157224 */ /* 0x000fe200000e0615 */
[----:B------:R-:W-:Y:S07]  /*47a0*/  @P2 BRA `(.L_x_767) ;  /* 0xfffffffc007c2947 */ /* 0x000fee000383ffff */
.L_x_764:
[----:B------:R-:W-:Y:S05]  /*47b0*/  BSYNC.RECONVERGENT B2 ;  /* 0x0000000000027941 */ /* 0x000fea0003800200 */
.L_x_763:
[----:B------:R-:W-:-:S13]  /*47c0*/  ISETP.GE.U32.AND P0, PT, R5, 0x300, PT ;  /* 0x000003000500780c */ /* 0x000fda0003f06070 */
[----:B------:R-:W-:Y:S05]  /*47d0*/  @!P0 BRA `(.L_x_762) ;  /* 0x0000000400fc8947 */ /* 0x000fea0003800000 */
[----:B------:R-:W0:Y:S01]  /*47e0*/  LDCU.128 UR12, c[0x0][0x380] ;  /* 0x00007000ff0c77ac */ /* 0x000e220008000c00 */
[----:B------:R-:W1:Y:S01]  /*47f0*/  LDC.64 R20, c[0x0][0x380] ;  /* 0x0000e000ff147b82 */ /* 0x000e620000000a00 */
[C---:B------:R-:W-:Y:S01]  /*4800*/  IADD3 R5, P1, PT, R4.reuse, R7, RZ ;  /* 0x0000000704057210 */ /* 0x040fe20007f3e0ff */
[C---:B------:R-:W-:Y:S02]  /*4810*/  IMAD.IADD R16, R4.reuse, 0x1, R7 ;  /* 0x0000000104107824 */ /* 0x040fe400078e0207 */
[----:B------:R-:W-:Y:S02]  /*4820*/  VIADD R22, R4, 0x200 ;  /* 0x0000020004167836 */ /* 0x000fe40000000000 */
[----:B------:R-:W-:Y:S02]  /*4830*/  IMAD.X R10, RZ, RZ, RZ, P1 ;  /* 0x000000ffff0a7224 */ /* 0x000fe400008e06ff */
[----:B------:R-:W2:Y:S01]  /*4840*/  LDC.64 R2, c[0x0][0x388] ;  /* 0x0000e200ff027b82 */ /* 0x000ea20000000a00 */
[----:B0-----:R-:W-:-:S02]  /*4850*/  LEA R6, P2, R5, UR12, 0x3 ;  /* 0x0000000c05067c11 */ /* 0x001fc4000f8418ff */
[----:B------:R-:W-:Y:S02]  /*4860*/  IADD3 R18, P0, PT, R16, UR14, RZ ;  /* 0x0000000e10127c10 */ /* 0x000fe4000ff1e0ff */
[----:B------:R-:W-:Y:S02]  /*4870*/  IADD3 R6, P1, PT, R6, 0x1800, RZ ;  /* 0x0000180006067810 */ /* 0x000fe40007f3e0ff */
[----:B------:R-:W-:Y:S01]  /*4880*/  LEA.HI.X R5, R5, UR13, R10, 0x3, P2 ;  /* 0x0000000d05057c11 */ /* 0x000fe200090f1c0a */
[----:B-1----:R-:W-:-:S04]  /*4890*/  IMAD.WIDE.U32 R20, R16, 0x8, R20 ;  /* 0x0000000810147825 */ /* 0x002fc800078e0014 */
[----:B------:R-:W-:Y:S02]  /*48a0*/  IMAD.X R19, RZ, RZ, UR15, P0 ;  /* 0x0000000fff137e24 */ /* 0x000fe400080e06ff */
[----:B------:R-:W-:-:S07]  /*48b0*/  IMAD.X R5, RZ, RZ, R5, P1 ;  /* 0x000000ffff057224 */ /* 0x000fce00008e0605 */
.L_x_776:
[----:B------:R-:W3:Y:S01]  /*48c0*/  LDG.E.64 R14, desc[UR8][R20.64] ;  /* 0x00000008140e7981 */ /* 0x000ee2000c1e1b00 */
[----:B------:R-:W-:-:S05]  /*48d0*/  IMAD.MOV.U32 R4, RZ, RZ, R6 ;  /* 0x000000ffff047224 */ /* 0x000fca00078e0006 */
[----:B------:R0:W5:Y:S04]  /*48e0*/  LDG.E.64 R10, desc[UR8][R4.64+-0x1000] ;  /* 0xfff00008040a7981 */ /* 0x000168000c1e1b00 */
[----:B------:R0:W5:Y:S01]  /*48f0*/  LDG.E.64 R6, desc[UR8][R4.64+-0x800] ;  /* 0xfff8000804067981 */ /* 0x000162000c1e1b00 */
[----:B------:R-:W-:Y:S01]  /*4900*/  BSSY.RECONVERGENT B2, `(.L_x_768) ;  /* 0x0000015000027945 */ /* 0x000fe20003800200 */
[----:B------:R-:W-:Y:S02]  /*4910*/  IMAD.MOV.U32 R26, RZ, RZ, R23 ;  /* 0x000000ffff1a7224 */ /* 0x000fe400078e0017 */
[----:B------:R-:W-:Y:S02]  /*4920*/  IMAD.MOV.U32 R25, RZ, RZ, R24 ;  /* 0x000000ffff197224 */ /* 0x000fe400078e0018 */
[----:B------:R-:W-:-:S02]  /*4930*/  IMAD.MOV.U32 R12, RZ, RZ, R8 ;  /* 0x000000ffff0c7224 */ /* 0x000fc400078e0008 */
[----:B------:R-:W-:Y:S01]  /*4940*/  IMAD.MOV.U32 R13, RZ, RZ, R9 ;  /* 0x000000ffff0d7224 */ /* 0x000fe200078e0009 */
[----:B---3--:R-:W-:-:S14]  /*4950*/  DSETP.GEU.AND P0, PT, R8, R14, PT ;  /* 0x0000000e0800722a */ /* 0x008fdc0003f0e000 */
        /* <DEDUP_REMOVED lines=15> */
.L_x_769:
[----:B------:R-:W-:Y:S05]  /*4a50*/  BSYNC.RECONVERGENT B2 ;  /* 0x0000000000027941 */ /* 0x000fea0003800200 */
.L_x_768:
[----:B-----5:R-:W-:Y:S01]  /*4a60*/  DSETP.GEU.AND P0, PT, R12, R10, PT ;  /* 0x0000000a0c00722a */ /* 0x020fe20003f0e000 */
[----:B------:R-:W-:Y:S01]  /*4a70*/  VIADD R9, R16, 0x100 ;  /* 0x0000010010097836 */ /* 0x000fe20000000000 */
[----:B------:R-:W-:Y:S01]  /*4a80*/  BSSY.RECONVERGENT B2, `(.L_x_770) ;  /* 0x0000016000027945 */ /* 0x000fe20003800200 */
[----:B------:R-:W-:Y:S02]  /*4a90*/  IMAD.MOV.U32 R15, RZ, RZ, R26 ;  /* 0x000000ffff0f7224 */ /* 0x000fe400078e001a */
[----:B------:R-:W-:Y:S01]  /*4aa0*/  IMAD.MOV.U32 R14, RZ, RZ, R25 ;  /* 0x000000ffff0e7224 */ /* 0x000fe200078e0019 */
[----:B--2---:R-:W-:Y:S01]  /*4ab0*/  IADD3 R23, P1, PT, R9, R2, RZ ;  /* 0x0000000209177210 */ /* 0x004fe20007f3e0ff */
[----:B------:R-:W-:Y:S02]  /*4ac0*/  IMAD.MOV.U32 R8, RZ, RZ, R12 ;  /* 0x000000ffff087224 */ /* 0x000fe400078e000c */
[----:B------:R-:W-:Y:S02]  /*4ad0*/  IMAD.MOV.U32 R9, RZ, RZ, R13 ;  /* 0x000000ffff097224 */ /* 0x000fe400078e000d */
[----:B------:R-:W-:-:S03]  /*4ae0*/  IMAD.X R24, RZ, RZ, R3, P1 ;  /* 0x000000ffff187224 */ /* 0x000fc600008e0603 */
        /* <DEDUP_REMOVED lines=15> */
.L_x_771:
[----:B------:R-:W-:Y:S05]  /*4be0*/  BSYNC.RECONVERGENT B2 ;  /* 0x0000000000027941 */ /* 0x000fea0003800200 */
.L_x_770:
[----:B------:R0:W5:Y:S01]  /*4bf0*/  LDG.E.64 R10, desc[UR8][R4.64] ;  /* 0x00000008040a7981 */ /* 0x000162000c1e1b00 */
[----:B------:R-:W-:Y:S01]  /*4c00*/  DSETP.GEU.AND P0, PT, R8, R6, PT ;  /* 0x000000060800722a */ /* 0x000fe20003f0e000 */
[----:B------:R-:W-:Y:S01]  /*4c10*/  VIADD R13, R16, 0x200 ;  /* 0x00000200100d7836 */ /* 0x000fe20000000000 */
[----:B------:R-:W-:Y:S01]  /*4c20*/  BSSY.RECONVERGENT B2, `(.L_x_772) ;  /* 0x0000016000027945 */ /* 0x000fe20003800200 */
[----:B------:R-:W-:Y:S02]  /*4c30*/  IMAD.MOV.U32 R26, RZ, RZ, R15 ;  /* 0x000000ffff1a7224 */ /* 0x000fe400078e000f */
[----:B------:R-:W-:Y:S01]  /*4c40*/  IMAD.MOV.U32 R25, RZ, RZ, R14 ;  /* 0x000000ffff197224 */ /* 0x000fe200078e000e */
[----:B------:R-:W-:Y:S01]  /*4c50*/  IADD3 R24, P1, PT, R13, R2, RZ ;  /* 0x000000020d187210 */ /* 0x000fe20007f3e0ff */
[----:B------:R-:W-:Y:S02]  /*4c60*/  IMAD.MOV.U32 R12, RZ, RZ, R8 ;  /* 0x000000ffff0c7224 */ /* 0x000fe400078e0008 */
[----:B------:R-:W-:-:S02]  /*4c70*/  IMAD.MOV.U32 R13, RZ, RZ, R9 ;  /* 0x000000ffff0d7224 */ /* 0x000fc400078e0009 */
[----:B------:R-:W-:-:S03]  /*4c80*/  IMAD.X R23, RZ, RZ, R3, P1 ;  /* 0x000000ffff177224 */ /* 0x000fc600008e0603 */
        /* <DEDUP_REMOVED lines=15> */
.L_x_773:
[----:B------:R-:W-:Y:S05]  /*4d80*/  BSYNC.RECONVERGENT B2 ;  /* 0x0000000000027941 */ /* 0x000fea0003800200 */
.L_x_772:
[----:B-----5:R-:W-:Y:S01]  /*4d90*/  DSETP.GEU.AND P0, PT, R12, R10, PT ;  /* 0x0000000a0c00722a */ /* 0x020fe20003f0e000 */
[----:B------:R-:W-:Y:S01]  /*4da0*/  VIADD R7, R16, 0x300 ;  /* 0x0000030010077836 */ /* 0x000fe20000000000 */
[----:B------:R-:W-:Y:S01]  /*4db0*/  BSSY.RECONVERGENT B2, `(.L_x_774) ;  /* 0x0000016000027945 */ /* 0x000fe20003800200 */
[----:B------:R-:W-:Y:S02]  /*4dc0*/  IMAD.MOV.U32 R23, RZ, RZ, R26 ;  /* 0x000000ffff177224 */ /* 0x000fe400078e001a */
[----:B------:R-:W-:Y:S01]  /*4dd0*/  IMAD.MOV.U32 R24, RZ, RZ, R25 ;  /* 0x000000ffff187224 */ /* 0x000fe200078e0019 */
[----:B------:R-:W-:Y:S01]  /*4de0*/  IADD3 R7, P1, PT, R7, R2, RZ ;  /* 0x0000000207077210 */ /* 0x000fe20007f3e0ff */
        /* <DEDUP_REMOVED lines=18> */
.L_x_775:
[----:B------:R-:W-:Y:S05]  /*4f10*/  BSYNC.RECONVERGENT B2 ;  /* 0x0000000000027941 */ /* 0x000fea0003800200 */
.L_x_774:
[----:B------:R-:W-:Y:S01]  /*4f20*/  VIADD R10, R22, 0x200 ;  /* 0x00000200160a7836 */ /* 0x000fe20000000000 */
[----:B------:R-:W-:Y:S01]  /*4f30*/  IADD3 R6, P2, PT, R4, 0x2000, RZ ;  /* 0x0000200004067810 */ /* 0x000fe20007f5e0ff */
[----:B------:R-:W-:Y:S01]  /*4f40*/  VIADD R22, R22, 0x400 ;  /* 0x0000040016167836 */ /* 0x000fe20000000000 */
[----:B------:R-:W-:Y:S01]  /*4f50*/  IADD3 R18, P1, PT, R18, 0x400, RZ ;  /* 0x0000040012127810 */ /* 0x000fe20007f3e0ff */
[----:B------:R-:W-:Y:S01]  /*4f60*/  VIADD R16, R16, 0x400 ;  /* 0x0000040010107836 */ /* 0x000fe20000000000 */
[----:B------:R-:W-:Y:S01]  /*4f70*/  ISETP.GE.AND P0, PT, R10, R17, PT ;  /* 0x000000110a00720c */ /* 0x000fe20003f06270 */
[----:B------:R-:W-:Y:S01]  /*4f80*/  IMAD.X R5, RZ, RZ, R5, P2 ;  /* 0x000000ffff057224 */ /* 0x000fe200010e0605 */
[----:B------:R-:W-:Y:S01]  /*4f90*/  IADD3 R20, P2, PT, R20, 0x2000, RZ ;  /* 0x0000200014147810 */ /* 0x000fe20007f5e0ff */
[----:B------:R-:W-:-:S04]  /*4fa0*/  IMAD.X R19, RZ, RZ, R19, P1 ;  /* 0x000000ffff137224 */ /* 0x000fc800008e0613 */
[----:B------:R-:W-:-:S06]  /*4fb0*/  IMAD.X R21, RZ, RZ, R21, P2 ;  /* 0x000000ffff157224 */ /* 0x000fcc00010e0615 */
[----:B------:R-:W-:Y:S05]  /*4fc0*/  @!P0 BRA `(.L_x_776) ;  /* 0xfffffff8003c8947 */ /* 0x000fea000383ffff */
.L_x_762:
[----:B------:R-:W-:Y:S05]  /*4fd0*/  BSYNC.RECONVERGENT B1 ;  /* 0x0000000000017941 */ /* 0x000fea0003800200 */
.L_x_761:
        /* <DEDUP_REMOVED lines=27> */
.L_x_778:
[----:B------:R-:W-:Y:S05]  /*5190*/  BSYNC.RECONVERGENT B1 ;  /* 0x0000000000017941 */ /* 0x000fea0003800200 */
.L_x_777:
        /* <DEDUP_REMOVED lines=26> */
.L_x_780:
[----:B------:R-:W-:Y:S05]  /*5340*/  BSYNC.RECONVERGENT B1 ;  /* 0x0000000000017941 */ /* 0x000fea0003800200 */
.L_x_779:
        /* <DEDUP_REMOVED lines=26> */
.L_x_782:
[----:B------:R-:W-:Y:S05]  /*54f0*/  BSYNC.RECONVERGENT B1 ;  /* 0x0000000000017941 */ /* 0x000fea0003800200 */
.L_x_781:
        /* <DEDUP_REMOVED lines=26> */
.L_x_784:
[----:B------:R-:W-:Y:S05]  /*56a0*/  BSYNC.RECONVERGENT B1 ;  /* 0x0000000000017941 */ /* 0x000fea0003800200 */
.L_x_783:
        /* <DEDUP_REMOVED lines=27> */
.L_x_786:
[----:B------:R-:W-:Y:S05]  /*5860*/  BSYNC.RECONVERGENT B1 ;  /* 0x0000000000017941 */ /* 0x000fea0003800200 */
.L_x_785:
        /* <DEDUP_REMOVED lines=10> */
.L_x_788:
[----:B------:R-:W-:Y:S05]  /*5910*/  BSYNC.RECONVERGENT B1 ;  /* 0x0000000000017941 */ /* 0x000fea0003800200 */
.L_x_787:
        /* <DEDUP_REMOVED lines=31> */
.L_x_790:
[----:B------:R-:W-:Y:S05]  /*5b10*/  BSYNC.RECONVERGENT B1 ;  /* 0x0000000000017941 */ /* 0x000fea0003800200 */
.L_x_789:
        /* <DEDUP_REMOVED lines=22> */
.L_x_792:
[----:B------:R-:W-:Y:S05]  /*5c80*/  BSYNC.RECONVERGENT B1 ;  /* 0x0000000000017941 */ /* 0x000fea0003800200 */
.L_x_791:
        /* <DEDUP_REMOVED lines=22> */
.L_x_794:
[----:B------:R-:W-:Y:S05]  /*5df0*/  BSYNC.RECONVERGENT B1 ;  /* 0x0000000000017941 */ /* 0x000fea0003800200 */
.L_x_793:
        /* <DEDUP_REMOVED lines=22> */
.L_x_796:
[----:B------:R-:W-:Y:S05]  /*5f60*/  BSYNC.RECONVERGENT B1 ;  /* 0x0000000000017941 */ /* 0x000fea0003800200 */
.L_x_795:
        /* <DEDUP_REMOVED lines=21> */
.L_x_798:
[----:B------:R-:W-:Y:S05]  /*60c0*/  BSYNC.RECONVERGENT B1 ;  /* 0x0000000000017941 */ /* 0x000fea0003800200 */
.L_x_797:
        /* <DEDUP_REMOVED lines=21> */
.L_x_800:
[----:B------:R-:W-:Y:S05]  /*6220*/  BSYNC.RECONVERGENT B1 ;  /* 0x0000000000017941 */ /* 0x000fea0003800200 */
.L_x_799:
        /* <DEDUP_REMOVED lines=19> */
.L_x_708:
[----:B------:R-:W-:Y:S05]  /*6360*/  BSYNC.RECONVERGENT B0 ;  /* 0x0000000000007941 */ /* 0x000fea0003800200 */
.L_x_675:
[----:B------:R-:W-:Y:S05]  /*6370*/  @P1 EXIT ;  /* 0x000000000000194d */ /* 0x000fea0003800000 */
[----:B01----:R-:W0:Y:S02]  /*6380*/  LDC.64 R4, c[0x0][0x390] ;  /* 0x0000e400ff047b82 */ /* 0x003e240000000a00 */
[----:B0-----:R-:W-:Y:S04]  /*6390*/  STG.E.64 desc[UR8][R4.64], R2 ;  /* 0x0000000204007986 */ /* 0x001fe8000c101b08 */
[----:B---34-:R-:W-:Y:S01]  /*63a0*/  STG.E.64 desc[UR8][R4.64+0x8], R16 ;  /* 0x0000081004007986 */ /* 0x018fe2000c101b08 */
[----:B------:R-:W-:Y:S05]  /*63b0*/  EXIT ;  /* 0x000000000000794d */ /* 0x000fea0003800000 */
.L_x_801:
        /* <DEDUP_REMOVED lines=12> */
.L_x_833:


//--------------------- .text._Z23updateObjectiveFunctionPdiiiiPj --------------------------
	.section	.text._Z23updateObjectiveFunctionPdiiiiPj,"ax",@progbits
	.align	128
        .global         _Z23updateObjectiveFunctionPdiiiiPj
        .type           _Z23updateObjectiveFunctionPdiiiiPj,@function
        .size           _Z23updateObjectiveFunctionPdiiiiPj,(.L_x_834 - _Z23updateObjectiveFunctionPdiiiiPj)
        .other          _Z23updateObjectiveFunctionPdiiiiPj,@"STO_CUDA_ENTRY STV_DEFAULT"
_Z23updateObjectiveFunctionPdiiiiPj:
.text._Z23updateObjectiveFunctionPdiiiiPj:
[----:B------:R-:W0:Y:S01]  /*0000*/  LDC R1, c[0x0][0x37c] ;  /* 0x0000df00ff017b82 */ /* 0x000e220000000800 */
[----:B------:R-:W1:Y:S01]  /*0010*/  S2R R0, SR_TID.X ;  /* 0x0000000000007919 */ /* 0x000e620000002100 */
[----:B------:R-:W2:Y:S06]  /*0020*/  LDCU UR5, c[0x0][0x2fc] ;  /* 0x00005f80ff0577ac */ /* 0x000eac0008000800 */
[----:B------:R-:W1:Y:S01]  /*0030*/  S2UR UR6, SR_CTAID.X ;  /* 0x00000000000679c3 */ /* 0x000e620000002500 */
[----:B0-----:R-:W-:Y:S01]  /*0040*/  IADD3 R1, PT, PT, R1, -0x8, RZ ;  /* 0xfffffff801017810 */ /* 0x001fe20007ffe0ff */
[----:B------:R-:W0:Y:S06]  /*0050*/  LDCU UR4, c[0x0][0x2f8] ;  /* 0x00005f00ff0477ac */ /* 0x000e2c0008000800 */
[----:B------:R-:W1:Y:S08]  /*0060*/  LDC R3, c[0x0][0x360] ;  /* 0x0000d800ff037b82 */ /* 0x000e700000000800 */
[----:B------:R-:W3:Y:S01]  /*0070*/  LDC R17, c[0x0][0x38c] ;  /* 0x0000e300ff117b82 */ /* 0x000ee20000000800 */
[----:B0-----:R-:W-:-:S04]  /*0080*/  IADD3 R6, P1, PT, R1, UR4, RZ ;  /* 0x0000000401067c10 */ /* 0x001fc8000ff3e0ff */
[----:B--2---:R-:W-:Y:S01]  /*0090*/  IADD3.X R7, PT, PT, RZ, UR5, RZ, P1, !PT ;  /* 0x00000005ff077c10 */ /* 0x004fe20008ffe4ff */
[----:B-1----:R-:W-:-:S05]  /*00a0*/  IMAD R0, R3, UR6, R0 ;  /* 0x0000000603007c24 */ /* 0x002fca000f8e0200 */
[----:B---3--:R-:W-:-:S13]  /*00b0*/  ISETP.GE.AND P0, PT, R0, R17, PT ;  /* 0x000000110000720c */ /* 0x008fda0003f06270 */
[----:B------:R-:W-:Y:S05]  /*00c0*/  @P0 EXIT ;  /* 0x000000000000094d */ /* 0x000fea0003800000 */
[----:B------:R-:W0:Y:S01]  /*00d0*/  LDC.64 R2, c[0x0][0x390] ;  /* 0x0000e400ff027b82 */ /* 0x000e220000000a00 */
[----:B------:R-:W1:Y:S01]  /*00e0*/  LDCU UR4, c[0x0][0x388] ;  /* 0x00007100ff0477ac */ /* 0x000e620008000800 */
[----:B------:R-:W2:Y:S06]  /*00f0*/  LDCU.64 UR36, c[0x0][0x358] ;  /* 0x00006b00ff2477ac */ /* 0x000eac0008000a00 */
[----:B------:R-:W3:Y:S01]  /*0100*/  LDC.64 R8, c[0x0][0x380] ;  /* 0x0000e000ff087b82 */ /* 0x000ee20000000a00 */
[----:B-1----:R-:W-:Y:S01]  /*0110*/  UIADD3 UR4, UPT, UPT, UR4, -0x1, URZ ;  /* 0xffffffff04047890 */ /* 0x002fe2000fffe0ff */
[----:B0-----:R-:W-:-:S05]  /*0120*/  IMAD R5, R17, R2, R0 ;  /* 0x0000000211057224 */ /* 0x001fca00078e0200 */
[C---:B------:R-:W-:Y:S02]  /*0130*/  IMAD R3, R17.reuse, UR4, R3 ;  /* 0x0000000411037c24 */ /* 0x040fe4000f8e0203 */
[----:B------:R-:W-:Y:S02]  /*0140*/  IMAD R11, R17, UR4, R0 ;  /* 0x00000004110b7c24 */ /* 0x000fe4000f8e0200 */
[----:B---3--:R-:W-:-:S04]  /*0150*/  IMAD.WIDE R4, R5, 0x8, R8 ;  /* 0x0000000805047825 */ /* 0x008fc800078e0208 */
[--C-:B------:R-:W-:Y:S02]  /*0160*/  IMAD.WIDE R2, R3, 0x8, R8.reuse ;  /* 0x0000000803027825 */ /* 0x100fe400078e0208 */
[----:B--2---:R-:W2:Y:S02]  /*0170*/  LDG.E.64 R4, desc[UR36][R4.64] ;  /* 0x0000002404047981 */ /* 0x004ea4000c1e1b00 */
[----:B------:R-:W-:Y:S02]  /*0180*/  IMAD.WIDE R8, R11, 0x8, R8 ;  /* 0x000000080b087825 */ /* 0x000fe400078e0208 */
[----:B------:R-:W2:Y:S04]  /*0190*/  LDG.E.64 R2, desc[UR36][R2.64] ;  /* 0x0000002402027981 */ /* 0x000ea8000c1e1b00 */
[----:B------:R-:W2:Y:S01]  /*01a0*/  LDG.E.64 R10, desc[UR36][R8.64] ;  /* 0x00000024080a7981 */ /* 0x000ea2000c1e1b00 */
[----:B------:R-:W-:Y:S01]  /*01b0*/  IADD3 R17, PT, PT, R17, -0x1, RZ ;  /* 0xffffffff11117810 */ /* 0x000fe20007ffe0ff */
[----:B--2---:R-:W-:-:S08]  /*01c0*/  DFMA R10, -R2, R4, R10 ;  /* 0x00000004020a722b */ /* 0x004fd0000000010a */
[----:B------:R-:W-:-:S06]  /*01d0*/  DSETP.GEU.AND P0, PT, R10, RZ, PT ;  /* 0x000000ff0a00722a */ /* 0x000fcc0003f0e000 */
[----:B------:R-:W-:Y:S01]  /*01e0*/  ISETP.GE.OR P0, PT, R0, R17, P0 ;  /* 0x000000110000720c */ /* 0x000fe20000706670 */
[----:B------:R0:W-:-:S12]  /*01f0*/  STG.E.64 desc[UR36][R8.64], R10 ;  /* 0x0000000a08007986 */ /* 0x0001d8000c101b24 */
[----:B------:R-:W-:Y:S05]  /*0200*/  @P0 EXIT ;  /* 0x000000000000094d */ /* 0x000fea0003800000 */
[----:B------:R-:W-:Y:S01]  /*0210*/  MOV R2, 0x170 ;  /* 0x0000017000027802 */ /* 0x000fe20000000f00 */
[----:B------:R1:W-:Y:S01]  /*0220*/  STL [R1], R0 ;  /* 0x0000000001007387 */ /* 0x0003e20000100800 */
[----:B------:R-:W2:Y:S04]  /*0230*/  LDCU.64 UR4, c[0x4][0x168] ;  /* 0x01002d00ff0477ac */ /* 0x000ea80008000a00 */
[----:B------:R-:W3:Y:S01]  /*0240*/  LDC.64 R2, c[0x4][R2] ;  /* 0x0100000002027b82 */ /* 0x000ee20000000a00 */
[----:B--2---:R-:W-:Y:S02]  /*0250*/  MOV R4, UR4 ;  /* 0x0000000400047c02 */ /* 0x004fe40008000f00 */
[----:B-1----:R-:W-:-:S07]  /*0260*/  MOV R5, UR5 ;  /* 0x0000000500057c02 */ /* 0x002fce0008000f00 */
[----:B------:R-:W-:-:S07]  /*0270*/  LEPC R20, `(.L_x_802) ;  /* 0x000000001014794e */ /* 0x000fce0000000000 */
[----:B0--3--:R-:W-:Y:S05]  /*0280*/  CALL.ABS.NOINC R2 ;  /* 0x0000000002007343 */ /* 0x009fea0003c00000 */
.L_x_802:
[----:B------:R-:W0:Y:S02]  /*0290*/  LDC.64 R2, c[0x0][0x398] ;  /* 0x0000e600ff027b82 */ /* 0x000e240000000a00 */
[----:B0-----:R-:W-:Y:S01]  /*02a0*/  REDG.E.INC.STRONG.GPU desc[UR36][R2.64], R17 ;  /* 0x000000110200798e */ /* 0x001fe2000d92e124 */
[----:B------:R-:W-:Y:S05]  /*02b0*/  EXIT ;  /* 0x000000000000794d */ /* 0x000fea0003800000 */
.L_x_803:
        /* <DEDUP_REMOVED lines=12> */
.L_x_834:


//--------------------- .text._Z20performRowOperationsPdiiii --------------------------
	.section	.text._Z20performRowOperationsPdiiii,"ax",@progbits
	.align	128
        .global         _Z20performRowOperationsPdiiii
        .type           _Z20performRowOperationsPdiiii,@function
        .size           _Z20performRowOperationsPdiiii,(.L_x_835 - _Z20performRowOperationsPdiiii)
        .other          _Z20performRowOperationsPdiiii,@"STO_CUDA_ENTRY STV_DEFAULT"
_Z20performRowOperationsPdiiii:
.text._Z20performRowOperationsPdiiii:
[----:B------:R-:W-:Y:S08]  /*0000*/  LDC R1, c[0x0][0x37c] ;  /* 0x0000df00ff017b82 */ /* 0x000ff00000000800 */
[----:B------:R-:W0:Y:S01]  /*0010*/  LDC R0, c[0x0][0x38c] ;  /* 0x0000e300ff007b82 */ /* 0x000e220000000800 */
[----:B------:R-:W1:Y:S01]  /*0020*/  S2R R5, SR_TID.X ;  /* 0x0000000000057919 */ /* 0x000e620000002100 */
[----:B------:R-:W2:Y:S06]  /*0030*/  LDCU UR6, c[0x0][0x390] ;  /* 0x00007200ff0677ac */ /* 0x000eac0008000800 */
[----:B------:R-:W1:Y:S08]  /*0040*/  S2UR UR4, SR_CTAID.X ;  /* 0x00000000000479c3 */ /* 0x000e700000002500 */
[----:B------:R-:W1:Y:S01]  /*0050*/  LDC R6, c[0x0][0x360] ;  /* 0x0000d800ff067b82 */ /* 0x000e620000000800 */
[----:B0-----:R-:W-:-:S04]  /*0060*/  IABS R9, R0 ;  /* 0x0000000000097213 */ /* 0x001fc80000000000 */
[----:B------:R-:W0:Y:S01]  /*0070*/  I2F.RP R4, R9 ;  /* 0x0000000900047306 */ /* 0x000e220000209400 */
[----:B-1----:R-:W-:Y:S01]  /*0080*/  IMAD R5, R6, UR4, R5 ;  /* 0x0000000406057c24 */ /* 0x002fe2000f8e0205 */
[----:B------:R-:W1:Y:S06]  /*0090*/  LDCU UR4, c[0x0][0x388] ;  /* 0x00007100ff0477ac */ /* 0x000e6c0008000800 */
[----:B0-----:R-:W0:Y:S01]  /*00a0*/  MUFU.RCP R4, R4 ;  /* 0x0000000400047308 */ /* 0x001e220000001000 */
[----:B-1----:R-:W-:Y:S01]  /*00b0*/  UIADD3 UR4, UPT, UPT, UR4, -0x1, URZ ;  /* 0xffffffff04047890 */ /* 0x002fe2000fffe0ff */
[----:B0-----:R-:W-:Y:S01]  /*00c0*/  VIADD R2, R4, 0xffffffe ;  /* 0x0ffffffe04027836 */ /* 0x001fe20000000000 */
[----:B------:R-:W-:-:S05]  /*00d0*/  IABS R4, R5 ;  /* 0x0000000500047213 */ /* 0x000fca0000000000 */
[----:B------:R0:W1:Y:S02]  /*00e0*/  F2I.FTZ.U32.TRUNC.NTZ R3, R2 ;  /* 0x0000000200037305 */ /* 0x000064000021f000 */
[----:B0-----:R-:W-:Y:S02]  /*00f0*/  HFMA2 R2, -RZ, RZ, 0, 0 ;  /* 0x00000000ff027431 */ /* 0x001fe400000001ff */
[----:B-1----:R-:W-:-:S04]  /*0100*/  IMAD.MOV R8, RZ, RZ, -R3 ;  /* 0x000000ffff087224 */ /* 0x002fc800078e0a03 */
[----:B------:R-:W-:-:S04]  /*0110*/  IMAD R7, R8, R9, RZ ;  /* 0x0000000908077224 */ /* 0x000fc800078e02ff */
[----:B------:R-:W-:-:S06]  /*0120*/  IMAD.HI.U32 R3, R3, R7, R2 ;  /* 0x0000000703037227 */ /* 0x000fcc00078e0002 */
[----:B------:R-:W-:-:S04]  /*0130*/  IMAD.HI.U32 R3, R3, R4, RZ ;  /* 0x0000000403037227 */ /* 0x000fc800078e00ff */
[----:B------:R-:W-:-:S04]  /*0140*/  IMAD.MOV R6, RZ, RZ, -R3 ;  /* 0x000000ffff067224 */ /* 0x000fc800078e0a03 */
[----:B------:R-:W-:Y:S01]  /*0150*/  IMAD R2, R9, R6, R4 ;  /* 0x0000000609027224 */ /* 0x000fe200078e0204 */
[----:B------:R-:W-:Y:S01]  /*0160*/  LOP3.LUT R4, R5, R0, RZ, 0x3c, !PT ;  /* 0x0000000005047212 */ /* 0x000fe200078e3cff */
[----:B------:R-:W-:-:S03]  /*0170*/  IMAD R6, R0, UR4, RZ ;  /* 0x0000000400067c24 */ /* 0x000fc6000f8e02ff */
[----:B------:R-:W-:Y:S02]  /*0180*/  ISETP.GT.U32.AND P2, PT, R9, R2, PT ;  /* 0x000000020900720c */ /* 0x000fe40003f44070 */
[----:B------:R-:W-:Y:S02]  /*0190*/  ISETP.GE.AND P0, PT, R4, RZ, PT ;  /* 0x000000ff0400720c */ /* 0x000fe40003f06270 */
[----:B------:R-:W-:-:S09]  /*01a0*/  LOP3.LUT R4, RZ, R0, RZ, 0x33, !PT ;  /* 0x00000000ff047212 */ /* 0x000fd200078e33ff */
[----:B------:R-:W-:Y:S01]  /*01b0*/  @!P2 IADD3 R2, PT, PT, R2, -R9, RZ ;  /* 0x800000090202a210 */ /* 0x000fe20007ffe0ff */
[----:B------:R-:W-:-:S03]  /*01c0*/  @!P2 VIADD R3, R3, 0x1 ;  /* 0x000000010303a836 */ /* 0x000fc60000000000 */
[----:B------:R-:W-:-:S13]  /*01d0*/  ISETP.GE.U32.AND P1, PT, R2, R9, PT ;  /* 0x000000090200720c */ /* 0x000fda0003f26070 */
[----:B------:R-:W-:Y:S02]  /*01e0*/  @P1 IADD3 R3, PT, PT, R3, 0x1, RZ ;  /* 0x0000000103031810 */ /* 0x000fe40007ffe0ff */
[----:B------:R-:W-:-:S03]  /*01f0*/  ISETP.NE.AND P1, PT, R0, RZ, PT ;  /* 0x000000ff0000720c */ /* 0x000fc60003f25270 */
[----:B------:R-:W-:-:S05]  /*0200*/  @!P0 IMAD.MOV R3, RZ, RZ, -R3 ;  /* 0x000000ffff038224 */ /* 0x000fca00078e0a03 */
[----:B------:R-:W-:-:S04]  /*0210*/  SEL R11, R4, R3, !P1 ;  /* 0x00000003040b7207 */ /* 0x000fc80004800000 */
[----:B--2---:R-:W-:-:S04]  /*0220*/  ISETP.NE.AND P0, PT, R11, UR6, PT ;  /* 0x000000060b007c0c */ /* 0x004fc8000bf05270 */
[----:B------:R-:W-:-:S13]  /*0230*/  ISETP.GE.OR P0, PT, R5, R6, !P0 ;  /* 0x000000060500720c */ /* 0x000fda0004706670 */
[----:B------:R-:W-:Y:S05]  /*0240*/  @P0 EXIT ;  /* 0x000000000000094d */ /* 0x000fea0003800000 */
[----:B------:R-:W-:Y:S01]  /*0250*/  ISETP.GE.AND P2, PT, R5, RZ, PT ;  /* 0x000000ff0500720c */ /* 0x000fe20003f46270 */
[----:B------:R-:W0:Y:S01]  /*0260*/  LDC.64 R6, c[0x0][0x380] ;  /* 0x0000e000ff067b82 */ /* 0x000e220000000a00 */
[----:B------:R-:W1:Y:S01]  /*0270*/  LDCU UR7, c[0x0][0x394] ;  /* 0x00007280ff0777ac */ /* 0x000e620008000800 */
[-C--:B------:R-:W-:Y:S02]  /*0280*/  ISETP.GT.U32.AND P0, PT, R9, R2.reuse, PT ;  /* 0x000000020900720c */ /* 0x080fe40003f04070 */
[----:B------:R-:W-:Y:S01]  /*0290*/  IADD3 R3, PT, PT, R2, -R9, RZ ;  /* 0x8000000902037210 */ /* 0x000fe20007ffe0ff */
[----:B------:R-:W2:Y:S03]  /*02a0*/  LDCU.64 UR4, c[0x0][0x358] ;  /* 0x00006b00ff0477ac */ /* 0x000ea60008000a00 */
[----:B------:R-:W-:-:S05]  /*02b0*/  SEL R3, R3, R2, !P0 ;  /* 0x0000000203037207 */ /* 0x000fca0004000000 */
[----:B------:R-:W-:-:S05]  /*02c0*/  @!P2 IMAD.MOV R3, RZ, RZ, -R3 ;  /* 0x000000ffff03a224 */ /* 0x000fca00078e0a03 */
[----:B------:R-:W-:Y:S01]  /*02d0*/  SEL R3, R4, R3, !P1 ;  /* 0x0000000304037207 */ /* 0x000fe20004800000 */
[----:B-1----:R-:W-:-:S04]  /*02e0*/  IMAD R5, R11, R0, UR7 ;  /* 0x000000070b057e24 */ /* 0x002fc8000f8e0200 */
[--C-:B------:R-:W-:Y:S02]  /*02f0*/  IMAD R9, R0, UR6, R3.reuse ;  /* 0x0000000600097c24 */ /* 0x100fe4000f8e0203 */
[----:B------:R-:W-:Y:S02]  /*0300*/  IMAD R11, R11, R0, R3 ;  /* 0x000000000b0b7224 */ /* 0x000fe400078e0203 */
[----:B0-----:R-:W-:-:S04]  /*0310*/  IMAD.WIDE R2, R5, 0x8, R6 ;  /* 0x0000000805027825 */ /* 0x001fc800078e0206 */
[--C-:B------:R-:W-:Y:S02]  /*0320*/  IMAD.WIDE R4, R9, 0x8, R6.reuse ;  /* 0x0000000809047825 */ /* 0x100fe400078e0206 */
[----:B--2---:R-:W2:Y:S02]  /*0330*/  LDG.E.64 R2, desc[UR4][R2.64] ;  /* 0x0000000402027981 */ /* 0x004ea4000c1e1b00 */
[----:B------:R-:W-:Y:S02]  /*0340*/  IMAD.WIDE R6, R11, 0x8, R6 ;  /* 0x000000080b067825 */ /* 0x000fe400078e0206 */
[----:B------:R-:W2:Y:S04]  /*0350*/  LDG.E.64 R4, desc[UR4][R4.64] ;  /* 0x0000000404047981 */ /* 0x000ea8000c1e1b00 */
[----:B------:R-:W2:Y:S02]  /*0360*/  LDG.E.64 R8, desc[UR4][R6.64] ;  /* 0x0000000406087981 */ /* 0x000ea4000c1e1b00 */
[----:B--2---:R-:W-:-:S07]  /*0370*/  DFMA R8, -R2, R4, R8 ;  /* 0x000000040208722b */ /* 0x004fce0000000108 */
[----:B------:R-:W-:Y:S01]  /*0380*/  STG.E.64 desc[UR4][R6.64], R8 ;  /* 0x0000000806007986 */ /* 0x000fe2000c101b04 */
[----:B------:R-:W-:Y:S05]  /*0390*/  EXIT ;  /* 0x000000000000794d */ /* 0x000fea0003800000 */
.L_x_804:
        /* <DEDUP_REMOVED lines=14> */
.L_x_835:


//--------------------- .text._Z26updateAllColumnsInPivotRowPdiii --------------------------
	.section	.text._Z26updateAllColumnsInPivotRowPdiii,"ax",@progbits
	.align	128
        .global         _Z26updateAllColumnsInPivotRowPdiii
        .type           _Z26updateAllColumnsInPivotRowPdiii,@function
        .size           _Z26updateAllColumnsInPivotRowPdiii,(.L_x_823 - _Z26updateAllColumnsInPivotRowPdiii)
        .other          _Z26updateAllColumnsInPivotRowPdiii,@"STO_CUDA_ENTRY STV_DEFAULT"
_Z26updateAllColumnsInPivotRowPdiii:
.text._Z26updateAllColumnsInPivotRowPdiii:
[----:B------:R-:W-:Y:S01]  /*0000*/  LDC R1, c[0x0][0x37c] ;  /* 0x0000df00ff017b82 */ /* 0x000fe20000000800 */
[----:B------:R-:W0:Y:S07]  /*0010*/  S2R R3, SR_TID.X ;  /* 0x0000000000037919 */ /* 0x000e2e0000002100 */
[----:B------:R-:W0:Y:S01]  /*0020*/  S2UR UR4, SR_CTAID.X ;  /* 0x00000000000479c3 */ /* 0x000e220000002500 */
[----:B------:R-:W1:Y:S07]  /*0030*/  LDCU UR6, c[0x0][0x390] ;  /* 0x00007200ff0677ac */ /* 0x000e6e0008000800 */
[----:B------:R-:W0:Y:S02]  /*0040*/  LDC R0, c[0x0][0x360] ;  /* 0x0000d800ff007b82 */ /* 0x000e240000000800 */
[----:B0-----:R-:W-:-:S05]  /*0050*/  IMAD R3, R0, UR4, R3 ;  /* 0x0000000400037c24 */ /* 0x001fca000f8e0203 */
[----:B-1----:R-:W-:-:S13]  /*0060*/  ISETP.GE.AND P0, PT, R3, UR6, PT ;  /* 0x0000000603007c0c */ /* 0x002fda000bf06270 */
[----:B------:R-:W-:Y:S05]  /*0070*/  @P0 EXIT ;  /* 0x000000000000094d */ /* 0x000fea0003800000 */
[----:B------:R-:W0:Y:S01]  /*0080*/  LDC.64 R8, c[0x0][0x388] ;  /* 0x0000e200ff087b82 */ /* 0x000e220000000a00 */
[----:B------:R-:W1:Y:S07]  /*0090*/  LDCU.64 UR4, c[0x0][0x358] ;  /* 0x00006b00ff0477ac */ /* 0x000e6e0008000a00 */
[----:B------:R-:W2:Y:S01]  /*00a0*/  LDC.64 R4, c[0x0][0x380] ;  /* 0x0000e000ff047b82 */ /* 0x000ea20000000a00 */
[----:B0-----:R-:W-:-:S04]  /*00b0*/  IMAD R7, R8, UR6, R9 ;  /* 0x0000000608077c24 */ /* 0x001fc8000f8e0209 */
[----:B--2---:R-:W-:-:S06]  /*00c0*/  IMAD.WIDE R6, R7, 0x8, R4 ;  /* 0x0000000807067825 */ /* 0x004fcc00078e0204 */
[----:B-1----:R-:W2:Y:S01]  /*00d0*/  LDG.E.64 R6, desc[UR4][R6.64] ;  /* 0x0000000406067981 */ /* 0x002ea2000c1e1b00 */
[----:B------:R-:W-:-:S04]  /*00e0*/  IMAD R3, R8, UR6, R3 ;  /* 0x0000000608037c24 */ /* 0x000fc8000f8e0203 */
[----:B------:R-:W-:-:S05]  /*00f0*/  IMAD.WIDE R4, R3, 0x8, R4 ;  /* 0x0000000803047825 */ /* 0x000fca00078e0204 */
[----:B------:R-:W3:Y:S01]  /*0100*/  LDG.E.64 R8, desc[UR4][R4.64] ;  /* 0x0000000404087981 */ /* 0x000ee2000c1e1b00 */
[----:B------:R-:W-:Y:S01]  /*0110*/  IMAD.MOV.U32 R2, RZ, RZ, 0x1 ;  /* 0x00000001ff027424 */ /* 0x000fe200078e00ff */
[----:B------:R-:W-:Y:S01]  /*0120*/  BSSY.RECONVERGENT B0, `(.L_x_805) ;  /* 0x0000012000007945 */ /* 0x000fe20003800200 */
[----:B--2---:R-:W0:Y:S01]  /*0130*/  MUFU.RCP64H R3, R7 ;  /* 0x0000000700037308 */ /* 0x004e220000001800 */
[----:B---3--:R-:W-:-:S03]  /*0140*/  FSETP.GEU.AND P1, PT, |R9|, 6.5827683646048100446e-37, PT ;  /* 0x036000000900780b */ /* 0x008fc60003f2e200 */
[----:B0-----:R-:W-:-:S08]  /*0150*/  DFMA R10, -R6, R2, 1 ;  /* 0x3ff00000060a742b */ /* 0x001fd00000000102 */
[----:B------:R-:W-:-:S08]  /*0160*/  DFMA R10, R10, R10, R10 ;  /* 0x0000000a0a0a722b */ /* 0x000fd0000000000a */
[----:B------:R-:W-:-:S08]  /*0170*/  DFMA R10, R2, R10, R2 ;  /* 0x0000000a020a722b */ /* 0x000fd00000000002 */
[----:B------:R-:W-:-:S08]  /*0180*/  DFMA R2, -R6, R10, 1 ;  /* 0x3ff000000602742b */ /* 0x000fd0000000010a */
[----:B------:R-:W-:-:S08]  /*0190*/  DFMA R2, R10, R2, R10 ;  /* 0x000000020a02722b */ /* 0x000fd0000000000a */
[----:B------:R-:W-:-:S08]  /*01a0*/  DMUL R10, R8, R2 ;  /* 0x00000002080a7228 */ /* 0x000fd00000000000 */
[----:B------:R-:W-:-:S08]  /*01b0*/  DFMA R12, -R6, R10, R8 ;  /* 0x0000000a060c722b */ /* 0x000fd00000000108 */
[----:B------:R-:W-:-:S10]  /*01c0*/  DFMA R2, R2, R12, R10 ;  /* 0x0000000c0202722b */ /* 0x000fd4000000000a */
[----:B------:R-:W-:-:S05]  /*01d0*/  FFMA R0, RZ, R7, R3 ;  /* 0x00000007ff007223 */ /* 0x000fca0000000003 */
[----:B------:R-:W-:-:S13]  /*01e0*/  FSETP.GT.AND P0, PT, |R0|, 1.469367938527859385e-39, PT ;  /* 0x001000000000780b */ /* 0x000fda0003f04200 */
[----:B------:R-:W-:Y:S05]  /*01f0*/  @P0 BRA P1, `(.L_x_806) ;  /* 0x0000000000100947 */ /* 0x000fea0000800000 */
[----:B------:R-:W-:-:S07]  /*0200*/  MOV R0, 0x220 ;  /* 0x0000022000007802 */ /* 0x000fce0000000f00 */
[----:B------:R-:W-:Y:S05]  /*0210*/  CALL.REL.NOINC `($__internal_0_$__cuda_sm20_div_rn_f64_full) ;  /* 0x0000000000147944 */ /* 0x000fea0003c00000 */
[----:B------:R-:W-:Y:S02]  /*0220*/  IMAD.MOV.U32 R2, RZ, RZ, R12 ;  /* 0x000000ffff027224 */ /* 0x000fe400078e000c */
[----:B------:R-:W-:-:S07]  /*0230*/  IMAD.MOV.U32 R3, RZ, RZ, R13 ;  /* 0x000000ffff037224 */ /* 0x000fce00078e000d */
.L_x_806:
[----:B------:R-:W-:Y:S05]  /*0240*/  BSYNC.RECONVERGENT B0 ;  /* 0x0000000000007941 */ /* 0x000fea0003800200 */
.L_x_805:
[----:B------:R-:W-:Y:S01]  /*0250*/  STG.E.64 desc[UR4][R4.64], R2 ;  /* 0x0000000204007986 */ /* 0x000fe2000c101b04 */
[----:B------:R-:W-:Y:S05]  /*0260*/  EXIT ;  /* 0x000000000000794d */ /* 0x000fea0003800000 */
        .weak           $__internal_0_$__cuda_sm20_div_rn_f64_full
        .type           $__internal_0_$__cuda_sm20_div_rn_f64_full,@function
        .size           $__internal_0_$__cuda_sm20_div_rn_f64_full,(.L_x_823 - $__internal_0_$__cuda_sm20_div_rn_f64_full)
$__internal_0_$__cuda_sm20_div_rn_f64_full:
[C---:B------:R-:W-:Y:S01]  /*0270*/  FSETP.GEU.AND P0, PT, |R7|.reuse, 1.469367938527859385e-39, PT ;  /* 0x001000000700780b */ /* 0x040fe20003f0e200 */
[----:B------:R-:W-:Y:S01]  /*0280*/  IMAD.MOV.U32 R16, RZ, RZ, 0x1 ;  /* 0x00000001ff107424 */ /* 0x000fe200078e00ff */
[----:B------:R-:W-:Y:S01]  /*0290*/  LOP3.LUT R2, R7, 0x800fffff, RZ, 0xc0, !PT ;  /* 0x800fffff07027812 */ /* 0x000fe200078ec0ff */
[----:B------:R-:W-:Y:S01]  /*02a0*/  BSSY.RECONVERGENT B1, `(.L_x_807) ;  /* 0x0000055000017945 */ /* 0x000fe20003800200 */
[C---:B------:R-:W-:Y:S02]  /*02b0*/  FSETP.GEU.AND P2, PT, |R9|.reuse, 1.469367938527859385e-39, PT ;  /* 0x001000000900780b */ /* 0x040fe40003f4e200 */
[----:B------:R-:W-:Y:S01]  /*02c0*/  LOP3.LUT R3, R2, 0x3ff00000, RZ, 0xfc, !PT ;  /* 0x3ff0000002037812 */ /* 0x000fe200078efcff */
[----:B------:R-:W-:Y:S01]  /*02d0*/  IMAD.MOV.U32 R2, RZ, RZ, R6 ;  /* 0x000000ffff027224 */ /* 0x000fe200078e0006 */
[----:B------:R-:W-:Y:S02]  /*02e0*/  LOP3.LUT R12, R9, 0x7ff00000, RZ, 0xc0, !PT ;  /* 0x7ff00000090c7812 */ /* 0x000fe400078ec0ff */
[----:B------:R-:W-:-:S03]  /*02f0*/  LOP3.LUT R15, R7, 0x7ff00000, RZ, 0xc0, !PT ;  /* 0x7ff00000070f7812 */ /* 0x000fc600078ec0ff */
[----:B------:R-:W-:Y:S01]  /*0300*/  @!P0 DMUL R2, R6, 8.98846567431157953865e+307 ;  /* 0x7fe0000006028828 */ /* 0x000fe20000000000 */
[----:B------:R-:W-:-:S03]  /*0310*/  ISETP.GE.U32.AND P1, PT, R12, R15, PT ;  /* 0x0000000f0c00720c */ /* 0x000fc60003f26070 */
[----:B------:R-:W-:Y:S01]  /*0320*/  @!P2 LOP3.LUT R13, R7, 0x7ff00000, RZ, 0xc0, !PT ;  /* 0x7ff00000070da812 */ /* 0x000fe200078ec0ff */
[----:B------:R-:W-:Y:S01]  /*0330*/  @!P2 IMAD.MOV.U32 R18, RZ, RZ, RZ ;  /* 0x000000ffff12a224 */ /* 0x000fe200078e00ff */
[----:B------:R-:W0:Y:S02]  /*0340*/  MUFU.RCP64H R17, R3 ;  /* 0x0000000300117308 */ /* 0x000e240000001800 */
[----:B------:R-:W-:Y:S01]  /*0350*/  @!P2 ISETP.GE.U32.AND P3, PT, R12, R13, PT ;  /* 0x0000000d0c00a20c */ /* 0x000fe20003f66070 */
[----:B------:R-:W-:-:S05]  /*0360*/  IMAD.MOV.U32 R13, RZ, RZ, 0x1ca00000 ;  /* 0x1ca00000ff0d7424 */ /* 0x000fca00078e00ff */
[----:B------:R-:W-:-:S04]  /*0370*/  @!P2 SEL R19, R13, 0x63400000, !P3 ;  /* 0x634000000d13a807 */ /* 0x000fc80005800000 */
[----:B------:R-:W-:-:S04]  /*0380*/  @!P2 LOP3.LUT R19, R19, 0x80000000, R9, 0xf8, !PT ;  /* 0x800000001313a812 */ /* 0x000fc800078ef809 */
[----:B------:R-:W-:Y:S01]  /*0390*/  @!P2 LOP3.LUT R19, R19, 0x100000, RZ, 0xfc, !PT ;  /* 0x001000001313a812 */ /* 0x000fe200078efcff */
[----:B0-----:R-:W-:-:S08]  /*03a0*/  DFMA R10, R16, -R2, 1 ;  /* 0x3ff00000100a742b */ /* 0x001fd00000000802 */
[----:B------:R-:W-:-:S08]  /*03b0*/  DFMA R10, R10, R10, R10 ;  /* 0x0000000a0a0a722b */ /* 0x000fd0000000000a */
[----:B------:R-:W-:Y:S01]  /*03c0*/  DFMA R16, R16, R10, R16 ;  /* 0x0000000a1010722b */ /* 0x000fe20000000010 */
[----:B------:R-:W-:Y:S01]  /*03d0*/  SEL R11, R13, 0x63400000, !P1 ;  /* 0x634000000d0b7807 */ /* 0x000fe20004800000 */
[----:B------:R-:W-:-:S03]  /*03e0*/  IMAD.MOV.U32 R10, RZ, RZ, R8 ;  /* 0x000000ffff0a7224 */ /* 0x000fc600078e0008 */
[----:B------:R-:W-:-:S03]  /*03f0*/  LOP3.LUT R11, R11, 0x800fffff, R9, 0xf8, !PT ;  /* 0x800fffff0b0b7812 */ /* 0x000fc600078ef809 */
[----:B------:R-:W-:-:S03]  /*0400*/  DFMA R20, R16, -R2, 1 ;  /* 0x3ff000001014742b */ /* 0x000fc60000000802 */
[----:B------:R-:W-:-:S05]  /*0410*/  @!P2 DFMA R10, R10, 2, -R18 ;  /* 0x400000000a0aa82b */ /* 0x000fca0000000812 */
[----:B------:R-:W-:Y:S01]  /*0420*/  DFMA R16, R16, R20, R16 ;  /* 0x000000141010722b */ /* 0x000fe20000000010 */
[----:B------:R-:W-:Y:S02]  /*0430*/  IMAD.MOV.U32 R21, RZ, RZ, R12 ;  /* 0x000000ffff157224 */ /* 0x000fe400078e000c */
[----:B------:R-:W-:Y:S01]  /*0440*/  IMAD.MOV.U32 R20, RZ, RZ, R15 ;  /* 0x000000ffff147224 */ /* 0x000fe200078e000f */
[----:B------:R-:W-:Y:S02]  /*0450*/  @!P0 LOP3.LUT R20, R3, 0x7ff00000, RZ, 0xc0, !PT ;  /* 0x7ff0000003148812 */ /* 0x000fe400078ec0ff */
[----:B------:R-:W-:Y:S02]  /*0460*/  @!P2 LOP3.LUT R21, R11, 0x7ff00000, RZ, 0xc0, !PT ;  /* 0x7ff000000b15a812 */ /* 0x000fe400078ec0ff */
[----:B------:R-:W-:Y:S01]  /*0470*/  DMUL R18, R16, R10 ;  /* 0x0000000a10127228 */ /* 0x000fe20000000000 */
[----:B------:R-:W-:Y:S02]  /*0480*/  VIADD R23, R20, 0xffffffff ;  /* 0xffffffff14177836 */ /* 0x000fe40000000000 */
[----:B------:R-:W-:-:S05]  /*0490*/  VIADD R22, R21, 0xffffffff ;  /* 0xffffffff15167836 */ /* 0x000fca0000000000 */
[----:B------:R-:W-:Y:S01]  /*04a0*/  DFMA R14, R18, -R2, R10 ;  /* 0x80000002120e722b */ /* 0x000fe2000000000a */
[----:B------:R-:W-:-:S04]  /*04b0*/  ISETP.GT.U32.AND P0, PT, R22, 0x7feffffe, PT ;  /* 0x7feffffe1600780c */ /* 0x000fc80003f04070 */
[----:B------:R-:W-:-:S03]  /*04c0*/  ISETP.GT.U32.OR P0, PT, R23, 0x7feffffe, P0 ;  /* 0x7feffffe1700780c */ /* 0x000fc60000704470 */
[----:B------:R-:W-:-:S10]  /*04d0*/  DFMA R14, R16, R14, R18 ;  /* 0x0000000e100e722b */ /* 0x000fd40000000012 */
[----:B------:R-:W-:Y:S05]  /*04e0*/  @P0 BRA `(.L_x_808) ;  /* 0x00000000006c0947 */ /* 0x000fea0003800000 */
[----:B------:R-:W-:-:S04]  /*04f0*/  LOP3.LUT R9, R7, 0x7ff00000, RZ, 0xc0, !PT ;  /* 0x7ff0000007097812 */ /* 0x000fc800078ec0ff */
[CC--:B------:R-:W-:Y:S02]  /*0500*/  VIADDMNMX R8, R12.reuse, -R9.reuse, 0xb9600000, !PT ;  /* 0xb96000000c087446 */ /* 0x0c0fe40007800909 */
[----:B------:R-:W-:Y:S02]  /*0510*/  ISETP.GE.U32.AND P0, PT, R12, R9, PT ;  /* 0x000000090c00720c */ /* 0x000fe40003f06070 */
[----:B------:R-:W-:Y:S02]  /*0520*/  VIMNMX R8, PT, PT, R8, 0x46a00000, PT ;  /* 0x46a0000008087848 */ /* 0x000fe40003fe0100 */
[----:B------:R-:W-:-:S05]  /*0530*/  SEL R13, R13, 0x63400000, !P0 ;  /* 0x634000000d0d7807 */ /* 0x000fca0004000000 */
[----:B------:R-:W-:Y:S02]  /*0540*/  IMAD.IADD R16, R8, 0x1, -R13 ;  /* 0x0000000108107824 */ /* 0x000fe400078e0a0d */
[----:B------:R-:W-:Y:S02]  /*0550*/  IMAD.MOV.U32 R8, RZ, RZ, RZ ;  /* 0x000000ffff087224 */ /* 0x000fe400078e00ff */
[----:B------:R-:W-:-:S06]  /*0560*/  VIADD R9, R16, 0x7fe00000 ;  /* 0x7fe0000010097836 */ /* 0x000fcc0000000000 */
[----:B------:R-:W-:-:S10]  /*0570*/  DMUL R12, R14, R8 ;  /* 0x000000080e0c7228 */ /* 0x000fd40000000000 */
[----:B------:R-:W-:-:S13]  /*0580*/  FSETP.GTU.AND P0, PT, |R13|, 1.469367938527859385e-39, PT ;  /* 0x001000000d00780b */ /* 0x000fda0003f0c200 */
[----:B------:R-:W-:Y:S05]  /*0590*/  @P0 BRA `(.L_x_809) ;  /* 0x0000000000940947 */ /* 0x000fea0003800000 */
[----:B------:R-:W-:Y:S01]  /*05a0*/  DFMA R2, R14, -R2, R10 ;  /* 0x800000020e02722b */ /* 0x000fe2000000000a */
[----:B------:R-:W-:-:S09]  /*05b0*/  IMAD.MOV.U32 R8, RZ, RZ, RZ ;  /* 0x000000ffff087224 */ /* 0x000fd200078e00ff */
[C---:B------:R-:W-:Y:S02]  /*05c0*/  FSETP.NEU.AND P0, PT, R3.reuse, RZ, PT ;  /* 0x000000ff0300720b */ /* 0x040fe40003f0d000 */
[----:B------:R-:W-:-:S04]  /*05d0*/  LOP3.LUT R7, R3, 0x80000000, R7, 0x48, !PT ;  /* 0x8000000003077812 */ /* 0x000fc800078e4807 */
[----:B------:R-:W-:-:S07]  /*05e0*/  LOP3.LUT R9, R7, R9, RZ, 0xfc, !PT ;  /* 0x0000000907097212 */ /* 0x000fce00078efcff */
[----:B------:R-:W-:Y:S05]  /*05f0*/  @!P0 BRA `(.L_x_809) ;  /* 0x00000000007c8947 */ /* 0x000fea0003800000 */
[----:B------:R-:W-:Y:S01]  /*0600*/  IMAD.MOV R3, RZ, RZ, -R16 ;  /* 0x000000ffff037224 */ /* 0x000fe200078e0a10 */
[----:B------:R-:W-:Y:S01]  /*0610*/  DMUL.RP R8, R14, R8 ;  /* 0x000000080e087228 */ /* 0x000fe20000008000 */
[----:B------:R-:W-:-:S06]  /*0620*/  IMAD.MOV.U32 R2, RZ, RZ, RZ ;  /* 0x000000ffff027224 */ /* 0x000fcc00078e00ff */
[----:B------:R-:W-:-:S03]  /*0630*/  DFMA R2, R12, -R2, R14 ;  /* 0x800000020c02722b */ /* 0x000fc6000000000e */
[----:B------:R-:W-:-:S03]  /*0640*/  LOP3.LUT R7, R9, R7, RZ, 0x3c, !PT ;  /* 0x0000000709077212 */ /* 0x000fc600078e3cff */
[----:B------:R-:W-:-:S04]  /*0650*/  IADD3 R2, PT, PT, -R16, -0x43300000, RZ ;  /* 0xbcd0000010027810 */ /* 0x000fc80007ffe1ff */
[----:B------:R-:W-:-:S04]  /*0660*/  FSETP.NEU.AND P0, PT, |R3|, R2, PT ;  /* 0x000000020300720b */ /* 0x000fc80003f0d200 */
[----:B------:R-:W-:Y:S02]  /*0670*/  FSEL R12, R8, R12, !P0 ;  /* 0x0000000c080c7208 */ /* 0x000fe40004000000 */
[----:B------:R-:W-:Y:S01]  /*0680*/  FSEL R13, R7, R13, !P0 ;  /* 0x0000000d070d7208 */ /* 0x000fe20004000000 */
[----:B------:R-:W-:Y:S06]  /*0690*/  BRA `(.L_x_809) ;  /* 0x0000000000547947 */ /* 0x000fec0003800000 */
.L_x_808:
[----:B------:R-:W-:-:S14]  /*06a0*/  DSETP.NAN.AND P0, PT, R8, R8, PT ;  /* 0x000000080800722a */ /* 0x000fdc0003f08000 */
[----:B------:R-:W-:Y:S05]  /*06b0*/  @P0 BRA `(.L_x_810) ;  /* 0x0000000000440947 */ /* 0x000fea0003800000 */
[----:B------:R-:W-:-:S14]  /*06c0*/  DSETP.NAN.AND P0, PT, R6, R6, PT ;  /* 0x000000060600722a */ /* 0x000fdc0003f08000 */
[----:B------:R-:W-:Y:S05]  /*06d0*/  @P0 BRA `(.L_x_811) ;  /* 0x0000000000300947 */ /* 0x000fea0003800000 */
[----:B------:R-:W-:Y:S01]  /*06e0*/  ISETP.NE.AND P0, PT, R21, R20, PT ;  /* 0x000000141500720c */ /* 0x000fe20003f05270 */
[----:B------:R-:W-:Y:S02]  /*06f0*/  IMAD.MOV.U32 R12, RZ, RZ, 0x0 ;  /* 0x00000000ff0c7424 */ /* 0x000fe400078e00ff */
[----:B------:R-:W-:-:S10]  /*0700*/  IMAD.MOV.U32 R13, RZ, RZ, -0x80000 ;  /* 0xfff80000ff0d7424 */ /* 0x000fd400078e00ff */
[----:B------:R-:W-:Y:S05]  /*0710*/  @!P0 BRA `(.L_x_809) ;  /* 0x0000000000348947 */ /* 0x000fea0003800000 */
[----:B------:R-:W-:Y:S02]  /*0720*/  ISETP.NE.AND P0, PT, R21, 0x7ff00000, PT ;  /* 0x7ff000001500780c */ /* 0x000fe40003f05270 */
[----:B------:R-:W-:Y:S02]  /*0730*/  LOP3.LUT R13, R9, 0x80000000, R7, 0x48, !PT ;  /* 0x80000000090d7812 */ /* 0x000fe400078e4807 */
[----:B------:R-:W-:-:S13]  /*0740*/  ISETP.EQ.OR P0, PT, R20, RZ, !P0 ;  /* 0x000000ff1400720c */ /* 0x000fda0004702670 */
[----:B------:R-:W-:Y:S01]  /*0750*/  @P0 LOP3.LUT R2, R13, 0x7ff00000, RZ, 0xfc, !PT ;  /* 0x7ff000000d020812 */ /* 0x000fe200078efcff */
[----:B------:R-:W-:Y:S02]  /*0760*/  @!P0 IMAD.MOV.U32 R12, RZ, RZ, RZ ;  /* 0x000000ffff0c8224 */ /* 0x000fe400078e00ff */
[----:B------:R-:W-:Y:S02]  /*0770*/  @P0 IMAD.MOV.U32 R12, RZ, RZ, RZ ;  /* 0x000000ffff0c0224 */ /* 0x000fe400078e00ff */
[----:B------:R-:W-:Y:S01]  /*0780*/  @P0 IMAD.MOV.U32 R13, RZ, RZ, R2 ;  /* 0x000000ffff0d0224 */ /* 0x000fe200078e0002 */
[----:B------:R-:W-:Y:S06]  /*0790*/  BRA `(.L_x_809) ;  /* 0x0000000000147947 */ /* 0x000fec0003800000 */
.L_x_811:
[----:B------:R-:W-:Y:S01]  /*07a0*/  LOP3.LUT R13, R7, 0x80000, RZ, 0xfc, !PT ;  /* 0x00080000070d7812 */ /* 0x000fe200078efcff */
[----:B------:R-:W-:Y:S01]  /*07b0*/  IMAD.MOV.U32 R12, RZ, RZ, R6 ;  /* 0x000000ffff0c7224 */ /* 0x000fe200078e0006 */
[----:B------:R-:W-:Y:S06]  /*07c0*/  BRA `(.L_x_809) ;  /* 0x0000000000087947 */ /* 0x000fec0003800000 */
.L_x_810:
[----:B------:R-:W-:Y:S01]  /*07d0*/  LOP3.LUT R13, R9, 0x80000, RZ, 0xfc, !PT ;  /* 0x00080000090d7812 */ /* 0x000fe200078efcff */
[----:B------:R-:W-:-:S07]  /*07e0*/  IMAD.MOV.U32 R12, RZ, RZ, R8 ;  /* 0x000000ffff0c7224 */ /* 0x000fce00078e0008 */
.L_x_809:
[----:B------:R-:W-:Y:S05]  /*07f0*/  BSYNC.RECONVERGENT B1 ;  /* 0x0000000000017941 */ /* 0x000fea0003800200 */
.L_x_807:
[----:B------:R-:W-:Y:S02]  /*0800*/  IMAD.MOV.U32 R2, RZ, RZ, R0 ;  /* 0x000000ffff027224 */ /* 0x000fe400078e0000 */
[----:B------:R-:W-:-:S04]  /*0810*/  IMAD.MOV.U32 R3, RZ, RZ, 0x0 ;  /* 0x00000000ff037424 */ /* 0x000fc800078e00ff */
[----:B------:R-:W-:Y:S05]  /*0820*/  RET.REL.NODEC R2 `(_Z26updateAllColumnsInPivotRowPdiii) ;  /* 0xfffffff402f47950 */ /* 0x000fea0003c3ffff */
.L_x_812:
        /* <DEDUP_REMOVED lines=13> */
.L_x_823:


//--------------------- .text._Z9calcRatioPdS_Pjiii --------------------------
	.section	.text._Z9calcRatioPdS_Pjiii,"ax",@progbits
	.align	128
        .global         _Z9calcRatioPdS_Pjiii
        .type           _Z9calcRatioPdS_Pjiii,@function
        .size           _Z9calcRatioPdS_Pjiii,(.L_x_824 - _Z9calcRatioPdS_Pjiii)
        .other          _Z9calcRatioPdS_Pjiii,@"STO_CUDA_ENTRY STV_DEFAULT"
_Z9calcRatioPdS_Pjiii:
.text._Z9calcRatioPdS_Pjiii:
[----:B------:R-:W-:Y:S01]  /*0000*/  LDC R1, c[0x0][0x37c] ;  /* 0x0000df00ff017b82 */ /* 0x000fe20000000800 */
[----:B------:R-:W0:Y:S07]  /*0010*/  S2R R0, SR_TID.X ;  /* 0x0000000000007919 */ /* 0x000e2e0000002100 */
[----:B------:R-:W0:Y:S01]  /*0020*/  S2UR UR5, SR_CTAID.X ;  /* 0x00000000000579c3 */ /* 0x000e220000002500 */
[----:B------:R-:W1:Y:S07]  /*0030*/  LDCU UR4, c[0x0][0x3a0] ;  /* 0x00007400ff0477ac */ /* 0x000e6e0008000800 */
[----:B------:R-:W0:Y:S01]  /*0040*/  LDC R3, c[0x0][0x360] ;  /* 0x0000d800ff037b82 */ /* 0x000e220000000800 */
[----:B-1----:R-:W-:Y:S01]  /*0050*/  UIADD3 UR4, UPT, UPT, UR4, -0x1, URZ ;  /* 0xffffffff04047890 */ /* 0x002fe2000fffe0ff */
[----:B0-----:R-:W-:-:S05]  /*0060*/  IMAD R0, R3, UR5, R0 ;  /* 0x0000000503007c24 */ /* 0x001fca000f8e0200 */
[----:B------:R-:W-:-:S13]  /*0070*/  ISETP.GE.AND P0, PT, R0, UR4, PT ;  /* 0x0000000400007c0c */ /* 0x000fda000bf06270 */
[----:B------:R-:W-:Y:S05]  /*0080*/  @P0 EXIT ;  /* 0x000000000000094d */ /* 0x000fea0003800000 */
[----:B------:R-:W0:Y:S01]  /*0090*/  LDCU.64 UR6, c[0x0][0x398] ;  /* 0x00007300ff0677ac */ /* 0x000e220008000a00 */
[----:B------:R-:W1:Y:S01]  /*00a0*/  LDC.64 R4, c[0x0][0x380] ;  /* 0x0000e000ff047b82 */ /* 0x000e620000000a00 */
[----:B------:R-:W2:Y:S01]  /*00b0*/  LDCU.64 UR4, c[0x0][0x358] ;  /* 0x00006b00ff0477ac */ /* 0x000ea20008000a00 */
[----:B0-----:R-:W-:-:S04]  /*00c0*/  IMAD R2, R0, UR7, RZ ;  /* 0x0000000700027c24 */ /* 0x001fc8000f8e02ff */
[----:B------:R-:W-:-:S04]  /*00d0*/  VIADD R3, R2, UR6 ;  /* 0x0000000602037c36 */ /* 0x000fc80008000000 */
[----:B-1----:R-:W-:-:S06]  /*00e0*/  IMAD.WIDE R4, R3, 0x8, R4 ;  /* 0x0000000803047825 */ /* 0x002fcc00078e0204 */
[----:B--2---:R-:W2:Y:S02]  /*00f0*/  LDG.E.64 R4, desc[UR4][R4.64] ;  /* 0x0000000404047981 */ /* 0x004ea4000c1e1b00 */
[----:B--2---:R-:W-:-:S14]  /*0100*/  DSETP.GT.AND P0, PT, R4, RZ, PT ;  /* 0x000000ff0400722a */ /* 0x004fdc0003f04000 */
[----:B------:R-:W-:Y:S05]  /*0110*/  @!P0 BRA `(.L_x_813) ;  /* 0x0000000000748947 */ /* 0x000fea0003800000 */
[----:B------:R-:W0:Y:S01]  /*0120*/  LDCU.64 UR8, c[0x0][0x380] ;  /* 0x00007000ff0877ac */ /* 0x000e220008000a00 */
[----:B------:R-:W-:Y:S01]  /*0130*/  IADD3 R3, P0, PT, R2, UR7, RZ ;  /* 0x0000000702037c10 */ /* 0x000fe2000ff1e0ff */
[----:B------:R-:W-:-:S06]  /*0140*/  USHF.R.S32.HI UR6, URZ, 0x1f, UR7 ;  /* 0x0000001fff067899 */ /* 0x000fcc0008011407 */
[----:B------:R-:W-:Y:S02]  /*0150*/  LEA.HI.X.SX32 R2, R2, UR6, 0x1, P0 ;  /* 0x0000000602027c11 */ /* 0x000fe400080f0eff */
[----:B0-----:R-:W-:-:S04]  /*0160*/  LEA R6, P0, R3, UR8, 0x3 ;  /* 0x0000000803067c11 */ /* 0x001fc8000f8018ff */
[----:B------:R-:W-:-:S06]  /*0170*/  LEA.HI.X R7, R3, UR9, R2, 0x3, P0 ;  /* 0x0000000903077c11 */ /* 0x000fcc00080f1c02 */
[----:B------:R-:W2:Y:S01]  /*0180*/  LDG.E.64 R6, desc[UR4][R6.64+-0x8] ;  /* 0xfffff80406067981 */ /* 0x000ea2000c1e1b00 */
[----:B------:R-:W0:Y:S01]  /*0190*/  MUFU.RCP64H R3, R5 ;  /* 0x0000000500037308 */ /* 0x000e220000001800 */
[----:B------:R-:W-:Y:S01]  /*01a0*/  IMAD.MOV.U32 R2, RZ, RZ, 0x1 ;  /* 0x00000001ff027424 */ /* 0x000fe200078e00ff */
[----:B------:R-:W-:Y:S05]  /*01b0*/  BSSY.RECONVERGENT B0, `(.L_x_814) ;  /* 0x000000f000007945 */ /* 0x000fea0003800200 */
[----:B0-----:R-:W-:-:S08]  /*01c0*/  DFMA R8, -R4, R2, 1 ;  /* 0x3ff000000408742b */ /* 0x001fd00000000102 */
[----:B------:R-:W-:-:S08]  /*01d0*/  DFMA R8, R8, R8, R8 ;  /* 0x000000080808722b */ /* 0x000fd00000000008 */
[----:B------:R-:W-:-:S08]  /*01e0*/  DFMA R8, R2, R8, R2 ;  /* 0x000000080208722b */ /* 0x000fd00000000002 */
[----:B------:R-:W-:-:S08]  /*01f0*/  DFMA R2, -R4, R8, 1 ;  /* 0x3ff000000402742b */ /* 0x000fd00000000108 */
[----:B------:R-:W-:-:S08]  /*0200*/  DFMA R2, R8, R2, R8 ;  /* 0x000000020802722b */ /* 0x000fd00000000008 */
[----:B--2---:R-:W-:Y:S01]  /*0210*/  DMUL R8, R6, R2 ;  /* 0x0000000206087228 */ /* 0x004fe20000000000 */
[----:B------:R-:W-:-:S07]  /*0220*/  FSETP.GEU.AND P1, PT, |R7|, 6.5827683646048100446e-37, PT ;  /* 0x036000000700780b */ /* 0x000fce0003f2e200 */
[----:B------:R-:W-:-:S08]  /*0230*/  DFMA R10, -R4, R8, R6 ;  /* 0x00000008040a722b */ /* 0x000fd00000000106 */
[----:B------:R-:W-:-:S10]  /*0240*/  DFMA R2, R2, R10, R8 ;  /* 0x0000000a0202722b */ /* 0x000fd40000000008 */
[----:B------:R-:W-:-:S05]  /*0250*/  FFMA R8, RZ, R5, R3 ;  /* 0x00000005ff087223 */ /* 0x000fca0000000003 */
[----:B------:R-:W-:-:S13]  /*0260*/  FSETP.GT.AND P0, PT, |R8|, 1.469367938527859385e-39, PT ;  /* 0x001000000800780b */ /* 0x000fda0003f04200 */
[----:B------:R-:W-:Y:S05]  /*0270*/  @P0 BRA P1, `(.L_x_815) ;  /* 0x0000000000080947 */ /* 0x000fea0000800000 */
[----:B------:R-:W-:-:S07]  /*0280*/  MOV R10, 0x2a0 ;  /* 0x000002a0000a7802 */ /* 0x000fce0000000f00 */
[----:B------:R-:W-:Y:S05]  /*0290*/  CALL.REL.NOINC `($__internal_1_$__cuda_sm20_div_rn_f64_full) ;  /* 0x0000000000247944 */ /* 0x000fea0003c00000 */
.L_x_815:
[----:B------:R-:W-:Y:S05]  /*02a0*/  BSYNC.RECONVERGENT B0 ;  /* 0x0000000000007941 */ /* 0x000fea0003800200 */
.L_x_814:
[----:B------:R-:W0:Y:S02]  /*02b0*/  LDC.64 R4, c[0x0][0x388] ;  /* 0x0000e200ff047b82 */ /* 0x000e240000000a00 */
[----:B0-----:R-:W-:-:S05]  /*02c0*/  IMAD.WIDE R4, R0, 0x8, R4 ;  /* 0x0000000800047825 */ /* 0x001fca00078e0204 */
[----:B------:R-:W-:Y:S01]  /*02d0*/  STG.E.64 desc[UR4][R4.64], R2 ;  /* 0x0000000204007986 */ /* 0x000fe2000c101b04 */
[----:B------:R-:W-:Y:S05]  /*02e0*/  EXIT ;  /* 0x000000000000794d */ /* 0x000fea0003800000 */
.L_x_813:
[----:B------:R-:W0:Y:S08]  /*02f0*/  LDC R5, c[0x0][0x3a0] ;  /* 0x0000e800ff057b82 */ /* 0x000e300000000800 */
[----:B------:R-:W0:Y:S02]  /*0300*/  LDC.64 R2, c[0x0][0x390] ;  /* 0x0000e400ff027b82 */ /* 0x000e240000000a00 */
[----:B0-----:R-:W-:Y:S01]  /*0310*/  REDG.E.INC.STRONG.GPU desc[UR4][R2.64], R5 ;  /* 0x000000050200798e */ /* 0x001fe2000d92e104 */
[----:B------:R-:W-:Y:S05]  /*0320*/  EXIT ;  /* 0x000000000000794d */ /* 0x000fea0003800000 */
        .weak           $__internal_1_$__cuda_sm20_div_rn_f64_full
        .type           $__internal_1_$__cuda_sm20_div_rn_f64_full,@function
        .size           $__internal_1_$__cuda_sm20_div_rn_f64_full,(.L_x_824 - $__internal_1_$__cuda_sm20_div_rn_f64_full)
$__internal_1_$__cuda_sm20_div_rn_f64_full:
        /* <DEDUP_REMOVED lines=59> */
[----:B------:R-:W-:Y:S01]  /*06e0*/  IMAD.MOV.U32 R2, RZ, RZ, RZ ;  /* 0x000000ffff027224 */ /* 0x000fe200078e00ff */
[----:B------:R-:W-:-:S05]  /*06f0*/  IADD3 R11, PT, PT, -R11, -0x43300000, RZ ;  /* 0xbcd000000b0b7810 */ /* 0x000fca0007ffe1ff */
[----:B------:R-:W-:-:S03]  /*0700*/  DFMA R2, R12, -R2, R14 ;  /* 0x800000020c02722b */ /* 0x000fc6000000000e */
[----:B------:R-:W-:-:S07]  /*0710*/  LOP3.LUT R5, R7, R5, RZ, 0x3c, !PT ;  /* 0x0000000507057212 */ /* 0x000fce00078e3cff */
[----:B------:R-:W-:-:S04]  /*0720*/  FSETP.NEU.AND P0, PT, |R3|, R11, PT ;  /* 0x0000000b0300720b */ /* 0x000fc80003f0d200 */
[----:B------:R-:W-:Y:S02]  /*0730*/  FSEL R12, R6, R12, !P0 ;  /* 0x0000000c060c7208 */ /* 0x000fe40004000000 */
[----:B------:R-:W-:Y:S01]  /*0740*/  FSEL R13, R5, R13, !P0 ;  /* 0x0000000d050d7208 */ /* 0x000fe20004000000 */
[----:B------:R-:W-:Y:S06]  /*0750*/  BRA `(.L_x_818) ;  /* 0x0000000000547947 */ /* 0x000fec0003800000 */
.L_x_817:
        /* <DEDUP_REMOVED lines=16> */
.L_x_820:
[----:B------:R-:W-:Y:S01]  /*0860*/  LOP3.LUT R13, R5, 0x80000, RZ, 0xfc, !PT ;  /* 0x00080000050d7812 */ /* 0x000fe200078efcff */
[----:B------:R-:W-:Y:S01]  /*0870*/  IMAD.MOV.U32 R12, RZ, RZ, R4 ;  /* 0x000000ffff0c7224 */ /* 0x000fe200078e0004 */
[----:B------:R-:W-:Y:S06]  /*0880*/  BRA `(.L_x_818) ;  /* 0x0000000000087947 */ /* 0x000fec0003800000 */
.L_x_819:
[----:B------:R-:W-:Y:S01]  /*0890*/  LOP3.LUT R13, R7, 0x80000, RZ, 0xfc, !PT ;  /* 0x00080000070d7812 */ /* 0x000fe200078efcff */
[----:B------:R-:W-:-:S07]  /*08a0*/  IMAD.MOV.U32 R12, RZ, RZ, R6 ;  /* 0x000000ffff0c7224 */ /* 0x000fce00078e0006 */
.L_x_818:
[----:B------:R-:W-:Y:S05]  /*08b0*/  BSYNC.RECONVERGENT B1 ;  /* 0x0000000000017941 */ /* 0x000fea0003800200 */
.L_x_816:
[----:B------:R-:W-:Y:S02]  /*08c0*/  IMAD.MOV.U32 R11, RZ, RZ, 0x0 ;  /* 0x00000000ff0b7424 */ /* 0x000fe400078e00ff */
[----:B------:R-:W-:Y:S02]  /*08d0*/  IMAD.MOV.U32 R2, RZ, RZ, R12 ;  /* 0x000000ffff027224 */ /* 0x000fe400078e000c */
[----:B------:R-:W-:Y:S01]  /*08e0*/  IMAD.MOV.U32 R3, RZ, RZ, R13 ;  /* 0x000000ffff037224 */ /* 0x000fe200078e000d */
[----:B------:R-:W-:Y:S06]  /*08f0*/  RET.REL.NODEC R10 `(_Z9calcRatioPdS_Pjiii) ;  /* 0xfffffff40ac07950 */ /* 0x000fec0003c3ffff */
.L_x_821:
        /* <DEDUP_REMOVED lines=16> */
.L_x_824:


//--------------------- .text._Z20initDoubleArrayToInfPdi --------------------------
	.section	.text._Z20initDoubleArrayToInfPdi,"ax",@progbits
	.align	128
        .global         _Z20initDoubleArrayToInfPdi
        .type           _Z20initDoubleArrayToInfPdi,@function
        .size           _Z20initDoubleArrayToInfPdi,(.L_x_838 - _Z20initDoubleArrayToInfPdi)
        .other          _Z20initDoubleArrayToInfPdi,@"STO_CUDA_ENTRY STV_DEFAULT"
_Z20initDoubleArrayToInfPdi:
.text._Z20initDoubleArrayToInfPdi:
        /* <DEDUP_REMOVED lines=9> */
[----:B------:R-:W1:Y:S01]  /*0090*/  LDCU.64 UR4, c[0x0][0x358] ;  /* 0x00006b00ff0477ac */ /* 0x000e620008000a00 */
[----:B------:R-:W-:Y:S01]  /*00a0*/  HFMA2 R4, -RZ, RZ, 0, 0 ;  /* 0x00000000ff047431 */ /* 0x000fe200000001ff */
[----:B------:R-:W-:Y:S01]  /*00b0*/  MOV R5, 0x7ff00000 ;  /* 0x7ff0000000057802 */ /* 0x000fe20000000f00 */
[----:B0-----:R-:W-:-:S05]  /*00c0*/  IMAD.WIDE R2, R7, 0x8, R2 ;  /* 0x0000000807027825 */ /* 0x001fca00078e0202 */
[----:B-1----:R-:W-:Y:S01]  /*00d0*/  STG.E.64 desc[UR4][R2.64], R4 ;  /* 0x0000000402007986 */ /* 0x002fe2000c101b04 */
[----:B------:R-:W-:Y:S05]  /*00e0*/  EXIT ;  /* 0x000000000000794d */ /* 0x000fea0003800000 */
.L_x_822:
        /* <DEDUP_REMOVED lines=9> */
.L_x_838:


//--------------------- .nv.global.init           --------------------------
	.section	.nv.global.init,"aw",@progbits
.nv.global.init:
	.type		$str,@object
	.size		$str,(.L_45 - $str)
$str:
        /*0000*/ 	.byte	0x25, 0x64, 0x20, 0x0a, 0x00
.L_45:


//--------------------- .nv.shared._ZN3cub18CUB_300001_SM_10006detail11EmptyKernelIvEEvv --------------------------
	.section	.nv.shared._ZN3cub18CUB_300001_SM_10006detail11EmptyKernelIvEEvv,"aw",@nobits
	.sectionflags	@""
	.align	16
	.zero		1024


//--------------------- .nv.shared.reserved.0     --------------------------
	.section	.nv.shared.reserved.0,"aw",@nobits
	.weak		__nv_reservedSMEM_offset_0_alias
	.size		__nv_reservedSMEM_offset_0_alias, 0, 64
	.other		__nv_reservedSMEM_offset_0_alias,@"STO_CUDA_RESERVED_SHARED STV_DEFAULT"
__nv_reservedSMEM_offset_0_alias:
	.zero		0
	.zero		64


//--------------------- .nv.global                --------------------------
	.section	.nv.global,"aw",@nobits
.nv.global:
	.type		_ZN34_INTERNAL_cf2fa2aa_4_k_cu_71097b346thrust24THRUST_300001_SM_1000_NS12placeholders2_8E,@object
	.size		_ZN34_INTERNAL_cf2fa2aa_4_k_cu_71097b346thrust24THRUST_300001_SM_1000_NS12placeholders2_8E,(_ZN34_INTERNAL_cf2fa2aa_4_k_cu_71097b344cuda3std3__436_GLOBAL__N__cf2fa2aa_4_k_cu_71097b346ignoreE - _ZN34_INTERNAL_cf2fa2aa_4_k_cu_71097b346thrust24THRUST_300001_SM_1000_NS12placeholders2_8E)
_ZN34_INTERNAL_cf2fa2aa_4_k_cu_71097b346thrust24THRUST_300001_SM_1000_NS12placeholders2_8E:
	.zero		1
	.type		_ZN34_INTERNAL_cf2fa2aa_4_k_cu_71097b344cuda3std3__436_GLOBAL__N__cf2fa2aa_4_k_cu_71097b346ignoreE,@object
	.size		_ZN34_INTERNAL_cf2fa2aa_4_k_cu_71097b344cuda3std3__436_GLOBAL__N__cf2fa2aa_4_k_cu_71097b346ignoreE,(_ZN34_INTERNAL_cf2fa2aa_4_k_cu_71097b344cuda3std6ranges3__45__cpo4dataE - _ZN34_INTERNAL_cf2fa2aa_4_k_cu_71097b344cuda3std3__436_GLOBAL__N__cf2fa2aa_4_k_cu_71097b346ignoreE)
_ZN34_INTERNAL_cf2fa2aa_4_k_cu_71097b344cuda3std3__436_GLOBAL__N__cf2fa2aa_4_k_cu_71097b346ignoreE:
	.zero		1
	.type		_ZN34_INTERNAL_cf2fa2aa_4_k_cu_71097b344cuda3std6ranges3__45__cpo4dataE,@object
	.size		_ZN34_INTERNAL_cf2fa2aa_4_k_cu_71097b344cuda3std6ranges3__45__cpo4dataE,(_ZN34_INTERNAL_cf2fa2aa_4_k_cu_71097b346thrust24THRUST_300001_SM_1000_NS6system3cpp3parE - _ZN34_INTERNAL_cf2fa2aa_4_k_cu_71097b344cuda3std6ranges3__45__cpo4dataE)
_ZN34_INTERNAL_cf2fa2aa_4_k_cu_71097b344cuda3std6ranges3__45__cpo4dataE:
	.zero		1
	.type		_ZN34_INTERNAL_cf2fa2aa_4_k_cu_71097b346thrust24THRUST_300001_SM_1000_NS6system3cpp3parE,@object
	.size		_ZN34_INTERNAL_cf2fa2aa_4_k_cu_71097b346thrust24THRUST_300001_SM_1000_NS6system3cpp3parE,(_ZN34_INTERNAL_cf2fa2aa_4_k_cu_71097b344cuda3std3__45__cpo5beginE - _ZN34_INTERNAL_cf2fa2aa_4_k_cu_71097b346thrust24THRUST_300001_SM_1000_NS6system3cpp3parE)
_ZN34_INTERNAL_cf2fa2aa_4_k_cu_71097b346thrust24THRUST_300001_SM_1000_NS6system3cpp3parE:
	.zero		1
	.type		_ZN34_INTERNAL_cf2fa2aa_4_k_cu_71097b344cuda3std3__45__cpo5beginE,@object
	.size		_ZN34_INTERNAL_cf2fa2aa_4_k_cu_71097b344cuda3std3__45__cpo5beginE,(_ZN34_INTERNAL_cf2fa2aa_4_k_cu_71097b344cuda3std6ranges3__45__cpo5beginE - _ZN34_INTERNAL_cf2fa2aa_4_k_cu_71097b344cuda3std3__45__cpo5beginE)
_ZN34_INTERNAL_cf2fa2aa_4_k_cu_71097b344cuda3std3__45__cpo5beginE:
	.zero		1
	.type		_ZN34_INTERNAL_cf2fa2aa_4_k_cu_71097b344cuda3std6ranges3__45__cpo5beginE,@object
	.size		_ZN34_INTERNAL_cf2fa2aa_4_k_cu_71097b344cuda3std6ranges3__45__cpo5beginE,(_ZN34_INTERNAL_cf2fa2aa_4_k_cu_71097b346thrust24THRUST_300001_SM_1000_NS6deviceE - _ZN34_INTERNAL_cf2fa2aa_4_k_cu_71097b344cuda3std6ranges3__45__cpo5beginE)
_ZN34_INTERNAL_cf2fa2aa_4_k_cu_71097b344cuda3std6ranges3__45__cpo5beginE:
	.zero		1
	.type		_ZN34_INTERNAL_cf2fa2aa_4_k_cu_71097b346thrust24THRUST_300001_SM_1000_NS6deviceE,@object
	.size		_ZN34_INTERNAL_cf2fa2aa_4_k_cu_71097b346thrust24THRUST_300001_SM_1000_NS6deviceE,(_ZN34_INTERNAL_cf2fa2aa_4_k_cu_71097b344cuda3std3__47nulloptE - _ZN34_INTERNAL_cf2fa2aa_4_k_cu_71097b346thrust24THRUST_300001_SM_1000_NS6deviceE)
_ZN34_INTERNAL_cf2fa2aa_4_k_cu_71097b346thrust24THRUST_300001_SM_1000_NS6deviceE:
	.zero		1
	.type		_ZN34_INTERNAL_cf2fa2aa_4_k_cu_71097b344cuda3std3__47nulloptE,@object
	.size		_ZN34_INTERNAL_cf2fa2aa_4_k_cu_71097b344cuda3std3__47nulloptE,(_ZN34_INTERNAL_cf2fa2aa_4_k_cu_71097b344cuda3std6ranges3__45__cpo8distanceE - _ZN34_INTERNAL_cf2fa2aa_4_k_cu_71097b344cuda3std3__47nulloptE)
_ZN34_INTERNAL_cf2fa2aa_4_k_cu_71097b344cuda3std3__47nulloptE:
	.zero		1
	.type		_ZN34_INTERNAL_cf2fa2aa_4_k_cu_71097b344cuda3std6ranges3__45__cpo8distanceE,@object
	.size		_ZN34_INTERNAL_cf2fa2aa_4_k_cu_71097b344cuda3std6ranges3__45__cpo8distanceE,(_ZN34_INTERNAL_cf2fa2aa_4_k_cu_71097b346thrust24THRUST_300001_SM_1000_NS12placeholders2_4E - _ZN34_INTERNAL_cf2fa2aa_4_k_cu_71097b344cuda3std6ranges3__45__cpo8distanceE)
_ZN34_INTERNAL_cf2fa2aa_4_k_cu_71097b344cuda3std6ranges3__45__cpo8distanceE:
	.zero		1
	.type		_ZN34_INTERNAL_cf2fa2aa_4_k_cu_71097b346thrust24THRUST_300001_SM_1000_NS12placeholders2_4E,@object
	.size		_ZN34_INTERNAL_cf2fa2aa_4_k_cu_71097b346thrust24THRUST_300001_SM_1000_NS12placeholders2_4E,(_ZN34_INTERNAL_cf2fa2aa_4_k_cu_71097b344cuda3std3__45__cpo6rbeginE - _ZN34_INTERNAL_cf2fa2aa_4_k_cu_71097b346thrust24THRUST_300001_SM_1000_NS12placeholders2_4E)
_ZN34_INTERNAL_cf2fa2aa_4_k_cu_71097b346thrust24THRUST_300001_SM_1000_NS12placeholders2_4E:
	.zero		1
	.type		_ZN34_INTERNAL_cf2fa2aa_4_k_cu_71097b344cuda3std3__45__cpo6rbeginE,@object
	.size		_ZN34_INTERNAL_cf2fa2aa_4_k_cu_71097b344cuda3std3__45__cpo6rbeginE,(_ZN34_INTERNAL_cf2fa2aa_4_k_cu_71097b344cuda3std6ranges3__45__cpo7advanceE - _ZN34_INTERNAL_cf2fa2aa_4_k_cu_71097b344cuda3std3__45__cpo6rbeginE)
_ZN34_INTERNAL_cf2fa2aa_4_k_cu_71097b344cuda3std3__45__cpo6rbeginE:
	.zero		1
	.type		_ZN34_INTERNAL_cf2fa2aa_4_k_cu_71097b344cuda3std6ranges3__45__cpo7advanceE,@object
	.size		_ZN34_INTERNAL_cf2fa2aa_4_k_cu_71097b344cuda3std6ranges3__45__cpo7advanceE,(_ZN34_INTERNAL_cf2fa2aa_4_k_cu_71097b346thrust24THRUST_300001_SM_1000_NS12placeholders3_10E - _ZN34_INTERNAL_cf2fa2aa_4_k_cu_71097b344cuda3std6ranges3__45__cpo7advanceE)
_ZN34_INTERNAL_cf2fa2aa_4_k_cu_71097b344cuda3std6ranges3__45__cpo7advanceE:
	.zero		1
	.type		_ZN34_INTERNAL_cf2fa2aa_4_k_cu_71097b346thrust24THRUST_300001_SM_1000_NS12placeholders3_10E,@object
	.size		_ZN34_INTERNAL_cf2fa2aa_4_k_cu_71097b346thrust24THRUST_300001_SM_1000_NS12placeholders3_10E,(_ZN34_INTERNAL_cf2fa2aa_4_k_cu_71097b344cuda3std3__48in_placeE - _ZN34_INTERNAL_cf2fa2aa_4_k_cu_71097b346thrust24THRUST_300001_SM_1000_NS12placeholders3_10E)
_ZN34_INTERNAL_cf2fa2aa_4_k_cu_71097b346thrust24THRUST_300001_SM_1000_NS12placeholders3_10E:
	.zero		1
	.type		_ZN34_INTERNAL_cf2fa2aa_4_k_cu_71097b344cuda3std3__48in_placeE,@object
	.size		_ZN34_INTERNAL_cf2fa2aa_4_k_cu_71097b344cuda3std3__48in_placeE,(_ZN34_INTERNAL_cf2fa2aa_4_k_cu_71097b344cuda3std6ranges3__45__cpo4sizeE - _ZN34_INTERNAL_cf2fa2aa_4_k_cu_71097b344cuda3std3__48in_placeE)
_ZN34_INTERNAL_cf2fa2aa_4_k_cu_71097b344cuda3std3__48in_placeE:
	.zero		1
	.type		_ZN34_INTERNAL_cf2fa2aa_4_k_cu_71097b344cuda3std6ranges3__45__cpo4sizeE,@object
	.size		_ZN34_INTERNAL_cf2fa2aa_4_k_cu_71097b344cuda3std6ranges3__45__cpo4sizeE,(_ZN34_INTERNAL_cf2fa2aa_4_k_cu_71097b346thrust24THRUST_300001_SM_1000_NS12placeholders2_2E - _ZN34_INTERNAL_cf2fa2aa_4_k_cu_71097b344cuda3std6ranges3__45__cpo4sizeE)
_ZN34_INTERNAL_cf2fa2aa_4_k_cu_71097b344cuda3std6ranges3__45__cpo4sizeE:
	.zero		1
	.type		_ZN34_INTERNAL_cf2fa2aa_4_k_cu_71097b346thrust24THRUST_300001_SM_1000_NS12placeholders2_2E,@object
	.size		_ZN34_INTERNAL_cf2fa2aa_4_k_cu_71097b346thrust24THRUST_300001_SM_1000_NS12placeholders2_2E,(_ZN34_INTERNAL_cf2fa2aa_4_k_cu_71097b344cuda3std3__45__cpo6cbeginE - _ZN34_INTERNAL_cf2fa2aa_4_k_cu_71097b346thrust24THRUST_300001_SM_1000_NS12placeholders2_2E)
_ZN34_INTERNAL_cf2fa2aa_4_k_cu_71097b346thrust24THRUST_300001_SM_1000_NS12placeholders2_2E:
	.zero		1
	.type		_ZN34_INTERNAL_cf2fa2aa_4_k_cu_71097b344cuda3std3__45__cpo6cbeginE,@object
	.size		_ZN34_INTERNAL_cf2fa2aa_4_k_cu_71097b344cuda3std3__45__cpo6cbeginE,(_ZN34_INTERNAL_cf2fa2aa_4_k_cu_71097b344cuda3std6ranges3__45__cpo6cbeginE - _ZN34_INTERNAL_cf2fa2aa_4_k_cu_71097b344cuda3std3__45__cpo6cbeginE)
_ZN34_INTERNAL_cf2fa2aa_4_k_cu_71097b344cuda3std3__45__cpo6cbeginE:
	.zero		1
	.type		_ZN34_INTERNAL_cf2fa2aa_4_k_cu_71097b344cuda3std6ranges3__45__cpo6cbeginE,@object
	.size		_ZN34_INTERNAL_cf2fa2aa_4_k_cu_71097b344cuda3std6ranges3__45__cpo6cbeginE,(_ZN34_INTERNAL_cf2fa2aa_4_k_cu_71097b346thrust24THRUST_300001_SM_1000_NS12placeholders2_6E - _ZN34_INTERNAL_cf2fa2aa_4_k_cu_71097b344cuda3std6ranges3__45__cpo6cbeginE)
_ZN34_INTERNAL_cf2fa2aa_4_k_cu_71097b344cuda3std6ranges3__45__cpo6cbeginE:
	.zero		1
	.type		_ZN34_INTERNAL_cf2fa2aa_4_k_cu_71097b346thrust24THRUST_300001_SM_1000_NS12placeholders2_6E,@object
	.size		_ZN34_INTERNAL_cf2fa2aa_4_k_cu_71097b346thrust24THRUST_300001_SM_1000_NS12placeholders2_6E,(_ZN34_INTERNAL_cf2fa2aa_4_k_cu_71097b344cuda3std3__45__cpo7crbeginE - _ZN34_INTERNAL_cf2fa2aa_4_k_cu_71097b346thrust24THRUST_300001_SM_1000_NS12placeholders2_6E)
_ZN34_INTERNAL_cf2fa2aa_4_k_cu_71097b346thrust24THRUST_300001_SM_1000_NS12placeholders2_6E:
	.zero		1
	.type		_ZN34_INTERNAL_cf2fa2aa_4_k_cu_71097b344cuda3std3__45__cpo7crbeginE,@object
	.size		_ZN34_INTERNAL_cf2fa2aa_4_k_cu_71097b344cuda3std3__45__cpo7crbeginE,(_ZN34_INTERNAL_cf2fa2aa_4_k_cu_71097b344cuda3std6ranges3__45__cpo4nextE - _ZN34_INTERNAL_cf2fa2aa_4_k_cu_71097b344cuda3std3__45__cpo7crbeginE)
_ZN34_INTERNAL_cf2fa2aa_4_k_cu_71097b344cuda3std3__45__cpo7crbeginE:
	.zero		1
	.type		_ZN34_INTERNAL_cf2fa2aa_4_k_cu_71097b344cuda3std6ranges3__45__cpo4nextE,@object
	.size		_ZN34_INTERNAL_cf2fa2aa_4_k_cu_71097b344cuda3std6ranges3__45__cpo4nextE,(_ZN34_INTERNAL_cf2fa2aa_4_k_cu_71097b344cuda3std6ranges3__45__cpo4swapE - _ZN34_INTERNAL_cf2fa2aa_4_k_cu_71097b344cuda3std6ranges3__45__cpo4nextE)
_ZN34_INTERNAL_cf2fa2aa_4_k_cu_71097b344cuda3std6ranges3__45__cpo4nextE:
	.zero		1
	.type		_ZN34_INTERNAL_cf2fa2aa_4_k_cu_71097b344cuda3std6ranges3__45__cpo4swapE,@object
	.size		_ZN34_INTERNAL_cf2fa2aa_4_k_cu_71097b344cuda3std6ranges3__45__cpo4swapE,(_ZN34_INTERNAL_cf2fa2aa_4_k_cu_71097b346thrust24THRUST_300001_SM_1000_NS8cuda_cub10par_nosyncE - _ZN34_INTERNAL_cf2fa2aa_4_k_cu_71097b344cuda3std6ranges3__45__cpo4swapE)
_ZN34_INTERNAL_cf2fa2aa_4_k_cu_71097b344cuda3std6ranges3__45__cpo4swapE:
	.zero		1
	.type		_ZN34_INTERNAL_cf2fa2aa_4_k_cu_71097b346thrust24THRUST_300001_SM_1000_NS8cuda_cub10par_nosyncE,@object
	.size		_ZN34_INTERNAL_cf2fa2aa_4_k_cu_71097b346thrust24THRUST_300001_SM_1000_NS8cuda_cub10par_nosyncE,(_ZN34_INTERNAL_cf2fa2aa_4_k_cu_71097b346thrust24THRUST_300001_SM_1000_NS3seqE - _ZN34_INTERNAL_cf2fa2aa_4_k_cu_71097b346thrust24THRUST_300001_SM_1000_NS8cuda_cub10par_nosyncE)
_ZN34_INTERNAL_cf2fa2aa_4_k_cu_71097b346thrust24THRUST_300001_SM_1000_NS8cuda_cub10par_nosyncE:
	.zero		1
	.type		_ZN34_INTERNAL_cf2fa2aa_4_k_cu_71097b346thrust24THRUST_300001_SM_1000_NS3seqE,@object
	.size		_ZN34_INTERNAL_cf2fa2aa_4_k_cu_71097b346thrust24THRUST_300001_SM_1000_NS3seqE,(_ZN34_INTERNAL_cf2fa2aa_4_k_cu_71097b344cuda3std3__420unreachable_sentinelE - _ZN34_INTERNAL_cf2fa2aa_4_k_cu_71097b346thrust24THRUST_300001_SM_1000_NS3seqE)
_ZN34_INTERNAL_cf2fa2aa_4_k_cu_71097b346thrust24THRUST_300001_SM_1000_NS3seqE:
	.zero		1
	.type		_ZN34_INTERNAL_cf2fa2aa_4_k_cu_71097b344cuda3std3__420unreachable_sentinelE,@object
	.size		_ZN34_INTERNAL_cf2fa2aa_4_k_cu_71097b344cuda3std3__420unreachable_sentinelE,(_ZN34_INTERNAL_cf2fa2aa_4_k_cu_71097b344cuda3std6ranges3__45__cpo5ssizeE - _ZN34_INTERNAL_cf2fa2aa_4_k_cu_71097b344cuda3std3__420unreachable_sentinelE)
_ZN34_INTERNAL_cf2fa2aa_4_k_cu_71097b344cuda3std3__420unreachable_sentinelE:
	.zero		1
	.type		_ZN34_INTERNAL_cf2fa2aa_4_k_cu_71097b344cuda3std6ranges3__45__cpo5ssizeE,@object
	.size		_ZN34_INTERNAL_cf2fa2aa_4_k_cu_71097b344cuda3std6ranges3__45__cpo5ssizeE,(_ZN34_INTERNAL_cf2fa2aa_4_k_cu_71097b346thrust24THRUST_300001_SM_1000_NS12placeholders2_3E - _ZN34_INTERNAL_cf2fa2aa_4_k_cu_71097b344cuda3std6ranges3__45__cpo5ssizeE)
_ZN34_INTERNAL_cf2fa2aa_4_k_cu_71097b344cuda3std6ranges3__45__cpo5ssizeE:
	.zero		1
	.type		_ZN34_INTERNAL_cf2fa2aa_4_k_cu_71097b346thrust24THRUST_300001_SM_1000_NS12placeholders2_3E,@object
	.size		_ZN34_INTERNAL_cf2fa2aa_4_k_cu_71097b346thrust24THRUST_300001_SM_1000_NS12placeholders2_3E,(_ZN34_INTERNAL_cf2fa2aa_4_k_cu_71097b344cuda3std3__45__cpo4cendE - _ZN34_INTERNAL_cf2fa2aa_4_k_cu_71097b346thrust24THRUST_300001_SM_1000_NS12placeholders2_3E)
_ZN34_INTERNAL_cf2fa2aa_4_k_cu_71097b346thrust24THRUST_300001_SM_1000_NS12placeholders2_3E:
	.zero		1
	.type		_ZN34_INTERNAL_cf2fa2aa_4_k_cu_71097b344cuda3std3__45__cpo4cendE,@object
	.size		_ZN34_INTERNAL_cf2fa2aa_4_k_cu_71097b344cuda3std3__45__cpo4cendE,(_ZN34_INTERNAL_cf2fa2aa_4_k_cu_71097b344cuda3std6ranges3__45__cpo4cendE - _ZN34_INTERNAL_cf2fa2aa_4_k_cu_71097b344cuda3std3__45__cpo4cendE)
_ZN34_INTERNAL_cf2fa2aa_4_k_cu_71097b344cuda3std3__45__cpo4cendE:
	.zero		1
	.type		_ZN34_INTERNAL_cf2fa2aa_4_k_cu_71097b344cuda3std6ranges3__45__cpo4cendE,@object
	.size		_ZN34_INTERNAL_cf2fa2aa_4_k_cu_71097b344cuda3std6ranges3__45__cpo4cendE,(_ZN34_INTERNAL_cf2fa2aa_4_k_cu_71097b346thrust24THRUST_300001_SM_1000_NS12placeholders2_7E - _ZN34_INTERNAL_cf2fa2aa_4_k_cu_71097b344cuda3std6ranges3__45__cpo4cendE)
_ZN34_INTERNAL_cf2fa2aa_4_k_cu_71097b344cuda3std6ranges3__45__cpo4cendE:
	.zero		1
	.type		_ZN34_INTERNAL_cf2fa2aa_4_k_cu_71097b346thrust24THRUST_300001_SM_1000_NS12placeholders2_7E,@object
	.size		_ZN34_INTERNAL_cf2fa2aa_4_k_cu_71097b346thrust24THRUST_300001_SM_1000_NS12placeholders2_7E,(_ZN34_INTERNAL_cf2fa2aa_4_k_cu_71097b344cuda3std3__45__cpo5crendE - _ZN34_INTERNAL_cf2fa2aa_4_k_cu_71097b346thrust24THRUST_300001_SM_1000_NS12placeholders2_7E)
_ZN34_INTERNAL_cf2fa2aa_4_k_cu_71097b346thrust24THRUST_300001_SM_1000_NS12placeholders2_7E:
	.zero		1
	.type		_ZN34_INTERNAL_cf2fa2aa_4_k_cu_71097b344cuda3std3__45__cpo5crendE,@object
	.size		_ZN34_INTERNAL_cf2fa2aa_4_k_cu_71097b344cuda3std3__45__cpo5crendE,(_ZN34_INTERNAL_cf2fa2aa_4_k_cu_71097b344cuda3std6ranges3__45__cpo4prevE - _ZN34_INTERNAL_cf2fa2aa_4_k_cu_71097b344cuda3std3__45__cpo5crendE)
_ZN34_INTERNAL_cf2fa2aa_4_k_cu_71097b344cuda3std3__45__cpo5crendE:
	.zero		1
	.type		_ZN34_INTERNAL_cf2fa2aa_4_k_cu_71097b344cuda3std6ranges3__45__cpo4prevE,@object
	.size		_ZN34_INTERNAL_cf2fa2aa_4_k_cu_71097b344cuda3std6ranges3__45__cpo4prevE,(_ZN34_INTERNAL_cf2fa2aa_4_k_cu_71097b344cuda3std6ranges3__45__cpo9iter_moveE - _ZN34_INTERNAL_cf2fa2aa_4_k_cu_71097b344cuda3std6ranges3__45__cpo4prevE)
_ZN34_INTERNAL_cf2fa2aa_4_k_cu_71097b344cuda3std6ranges3__45__cpo4prevE:
	.zero		1
	.type		_ZN34_INTERNAL_cf2fa2aa_4_k_cu_71097b344cuda3std6ranges3__45__cpo9iter_moveE,@object
	.size		_ZN34_INTERNAL_cf2fa2aa_4_k_cu_71097b344cuda3std6ranges3__45__cpo9iter_moveE,(_ZN34_INTERNAL_cf2fa2aa_4_k_cu_71097b346thrust24THRUST_300001_SM_1000_NS6system6detail10sequential3seqE - _ZN34_INTERNAL_cf2fa2aa_4_k_cu_71097b344cuda3std6ranges3__45__cpo9iter_moveE)
_ZN34_INTERNAL_cf2fa2aa_4_k_cu_71097b344cuda3std6ranges3__45__cpo9iter_moveE:
	.zero		1
	.type		_ZN34_INTERNAL_cf2fa2aa_4_k_cu_71097b346thrust24THRUST_300001_SM_1000_NS6system6detail10sequential3seqE,@object
	.size		_ZN34_INTERNAL_cf2fa2aa_4_k_cu_71097b346thrust24THRUST_300001_SM_1000_NS6system6detail10sequential3seqE,(_ZN34_INTERNAL_cf2fa2aa_4_k_cu_71097b346thrust24THRUST_300001_SM_1000_NS12placeholders2_9E - _ZN34_INTERNAL_cf2fa2aa_4_k_cu_71097b346thrust24THRUST_300001_SM_1000_NS6system6detail10sequential3seqE)
_ZN34_INTERNAL_cf2fa2aa_4_k_cu_71097b346thrust24THRUST_300001_SM_1000_NS6system6detail10sequential3seqE:
	.zero		1
	.type		_ZN34_INTERNAL_cf2fa2aa_4_k_cu_71097b346thrust24THRUST_300001_SM_1000_NS12placeholders2_9E,@object
	.size		_ZN34_INTERNAL_cf2fa2aa_4_k_cu_71097b346thrust24THRUST_300001_SM_1000_NS12placeholders2_9E,(_ZN34_INTERNAL_cf2fa2aa_4_k_cu_71097b344cuda3std3__419piecewise_constructE - _ZN34_INTERNAL_cf2fa2aa_4_k_cu_71097b346thrust24THRUST_300001_SM_1000_NS12placeholders2_9E)
_ZN34_INTERNAL_cf2fa2aa_4_k_cu_71097b346thrust24THRUST_300001_SM_1000_NS12placeholders2_9E:
	.zero		1
	.type		_ZN34_INTERNAL_cf2fa2aa_4_k_cu_71097b344cuda3std3__419piecewise_constructE,@object
	.size		_ZN34_INTERNAL_cf2fa2aa_4_k_cu_71097b344cuda3std3__419piecewise_constructE,(_ZN34_INTERNAL_cf2fa2aa_4_k_cu_71097b344cuda3std6ranges3__45__cpo5cdataE - _ZN34_INTERNAL_cf2fa2aa_4_k_cu_71097b344cuda3std3__419piecewise_constructE)
_ZN34_INTERNAL_cf2fa2aa_4_k_cu_71097b344cuda3std3__419piecewise_constructE:
	.zero		1
	.type		_ZN34_INTERNAL_cf2fa2aa_4_k_cu_71097b344cuda3std6ranges3__45__cpo5cdataE,@object
	.size		_ZN34_INTERNAL_cf2fa2aa_4_k_cu_71097b344cuda3std6ranges3__45__cpo5cdataE,(_ZN34_INTERNAL_cf2fa2aa_4_k_cu_71097b346thrust24THRUST_300001_SM_1000_NS12placeholders2_1E - _ZN34_INTERNAL_cf2fa2aa_4_k_cu_71097b344cuda3std6ranges3__45__cpo5cdataE)
_ZN34_INTERNAL_cf2fa2aa_4_k_cu_71097b344cuda3std6ranges3__45__cpo5cdataE:
	.zero		1
	.type		_ZN34_INTERNAL_cf2fa2aa_4_k_cu_71097b346thrust24THRUST_300001_SM_1000_NS12placeholders2_1E,@object
	.size		_ZN34_INTERNAL_cf2fa2aa_4_k_cu_71097b346thrust24THRUST_300001_SM_1000_NS12placeholders2_1E,(_ZN34_INTERNAL_cf2fa2aa_4_k_cu_71097b344cuda3std3__45__cpo3endE - _ZN34_INTERNAL_cf2fa2aa_4_k_cu_71097b346thrust24THRUST_300001_SM_1000_NS12placeholders2_1E)
_ZN34_INTERNAL_cf2fa2aa_4_k_cu_71097b346thrust24THRUST_300001_SM_1000_NS12placeholders2_1E:
	.zero		1
	.type		_ZN34_INTERNAL_cf2fa2aa_4_k_cu_71097b344cuda3std3__45__cpo3endE,@object
	.size		_ZN34_INTERNAL_cf2fa2aa_4_k_cu_71097b344cuda3std3__45__cpo3endE,(_ZN34_INTERNAL_cf2fa2aa_4_k_cu_71097b344cuda3std6ranges3__45__cpo3endE - _ZN34_INTERNAL_cf2fa2aa_4_k_cu_71097b344cuda3std3__45__cpo3endE)
_ZN34_INTERNAL_cf2fa2aa_4_k_cu_71097b344cuda3std3__45__cpo3endE:
	.zero		1
	.type		_ZN34_INTERNAL_cf2fa2aa_4_k_cu_71097b344cuda3std6ranges3__45__cpo3endE,@object
	.size		_ZN34_INTERNAL_cf2fa2aa_4_k_cu_71097b344cuda3std6ranges3__45__cpo3endE,(_ZN34_INTERNAL_cf2fa2aa_4_k_cu_71097b346thrust24THRUST_300001_SM_1000_NS12placeholders2_5E - _ZN34_INTERNAL_cf2fa2aa_4_k_cu_71097b344cuda3std6ranges3__45__cpo3endE)
_ZN34_INTERNAL_cf2fa2aa_4_k_cu_71097b344cuda3std6ranges3__45__cpo3endE:
	.zero		1
	.type		_ZN34_INTERNAL_cf2fa2aa_4_k_cu_71097b346thrust24THRUST_300001_SM_1000_NS12placeholders2_5E,@object
	.size		_ZN34_INTERNAL_cf2fa2aa_4_k_cu_71097b346thrust24THRUST_300001_SM_1000_NS12placeholders2_5E,(_ZN34_INTERNAL_cf2fa2aa_4_k_cu_71097b344cuda3std3__45__cpo4rendE - _ZN34_INTERNAL_cf2fa2aa_4_k_cu_71097b346thrust24THRUST_300001_SM_1000_NS12placeholders2_5E)
_ZN34_INTERNAL_cf2fa2aa_4_k_cu_71097b346thrust24THRUST_300001_SM_1000_NS12placeholders2_5E:
	.zero		1
	.type		_ZN34_INTERNAL_cf2fa2aa_4_k_cu_71097b344cuda3std3__45__cpo4rendE,@object
	.size		_ZN34_INTERNAL_cf2fa2aa_4_k_cu_71097b344cuda3std3__45__cpo4rendE,(_ZN34_INTERNAL_cf2fa2aa_4_k_cu_71097b344cuda3std6ranges3__45__cpo9iter_swapE - _ZN34_INTERNAL_cf2fa2aa_4_k_cu_71097b344cuda3std3__45__cpo4rendE)
_ZN34_INTERNAL_cf2fa2aa_4_k_cu_71097b344cuda3std3__45__cpo4rendE:
	.zero		1
	.type		_ZN34_INTERNAL_cf2fa2aa_4_k_cu_71097b344cuda3std6ranges3__45__cpo9iter_swapE,@object
	.size		_ZN34_INTERNAL_cf2fa2aa_4_k_cu_71097b344cuda3std6ranges3__45__cpo9iter_swapE,(_ZN34_INTERNAL_cf2fa2aa_4_k_cu_71097b344cuda3std3__48unexpectE - _ZN34_INTERNAL_cf2fa2aa_4_k_cu_71097b344cuda3std6ranges3__45__cpo9iter_swapE)
_ZN34_INTERNAL_cf2fa2aa_4_k_cu_71097b344cuda3std6ranges3__45__cpo9iter_swapE:
	.zero		1
	.type		_ZN34_INTERNAL_cf2fa2aa_4_k_cu_71097b344cuda3std3__48unexpectE,@object
	.size		_ZN34_INTERNAL_cf2fa2aa_4_k_cu_71097b344cuda3std3__48unexpectE,(_ZN34_INTERNAL_cf2fa2aa_4_k_cu_71097b346thrust24THRUST_300001_SM_1000_NS8cuda_cub3parE - _ZN34_INTERNAL_cf2fa2aa_4_k_cu_71097b344cuda3std3__48unexpectE)
_ZN34_INTERNAL_cf2fa2aa_4_k_cu_71097b344cuda3std3__48unexpectE:
	.zero		1
	.type		_ZN34_INTERNAL_cf2fa2aa_4_k_cu_71097b346thrust24THRUST_300001_SM_1000_NS8cuda_cub3parE,@object
	.size		_ZN34_INTERNAL_cf2fa2aa_4_k_cu_71097b346thrust24THRUST_300001_SM_1000_NS8cuda_cub3parE,(.L_29 - _ZN34_INTERNAL_cf2fa2aa_4_k_cu_71097b346thrust24THRUST_300001_SM_1000_NS8cuda_cub3parE)
_ZN34_INTERNAL_cf2fa2aa_4_k_cu_71097b346thrust24THRUST_300001_SM_1000_NS8cuda_cub3parE:
	.zero		1
.L_29:


//--------------------- .nv.shared._ZN6thrust24THRUST_300001_SM_1000_NS8cuda_cub4core6detail13_kernel_agentINS1_8__reduce11ReduceAgentIPN4cuda3std3__45tupleIJdlEEESC_SB_lNS1_9__extrema9arg_min_fIdlNS9_4lessIdEEEEEEJSC_SC_iSH_EEEvDpT0_ --------------------------
	.section	.nv.shared._ZN6thrust24THRUST_300001_SM_1000_NS8cuda_cub4core6detail13_kernel_agentINS1_8__reduce11ReduceAgentIPN4cuda3std3__45tupleIJdlEEESC_SB_lNS1_9__extrema9arg_min_fIdlNS9_4lessIdEEEEEEJSC_SC_iSH_EEEvDpT0_,"aw",@nobits
	.sectionflags	@""
	.align	16
	.zero		1024


//--------------------- .nv.shared._ZN6thrust24THRUST_300001_SM_1000_NS8cuda_cub4core6detail13_kernel_agentINS1_8__reduce10DrainAgentIlEEJN3cub18CUB_300001_SM_10009GridQueueIyEElEEEvDpT0_ --------------------------
	.section	.nv.shared._ZN6thrust24THRUST_300001_SM_1000_NS8cuda_cub4core6detail13_kernel_agentINS1_8__reduce10DrainAgentIlEEJN3cub18CUB_300001_SM_10009GridQueueIyEElEEEvDpT0_,"aw",@nobits
	.sectionflags	@""
	.align	16
	.zero		1024


//--------------------- .nv.shared._ZN6thrust24THRUST_300001_SM_1000_NS8cuda_cub4core6detail13_kernel_agentINS1_8__reduce11ReduceAgentINS0_12zip_iteratorIN4cuda3std3__45tupleIJNS0_6detail15normal_iteratorINS0_10device_ptrIdEEEENS0_17counting_iteratorIlNS0_11use_defaultESI_SI_EEEEEEEPNSB_IJdlEEESM_lNS1_9__extrema9arg_min_fIdlNSA_4lessIdEEEEEEJSL_SN_lN3cub18CUB_300001_SM_100013GridEvenShareIlEENSV_9GridQueueIyEESS_EEEvDpT0_ --------------------------
	.section	.nv.shared._ZN6thrust24THRUST_300001_SM_1000_NS8cuda_cub4core6detail13_kernel_agentINS1_8__reduce11ReduceAgentINS0_12zip_iteratorIN4cuda3std3__45tupleIJNS0_6detail15normal_iteratorINS0_10device_ptrIdEEEENS0_17counting_iteratorIlNS0_11use_defaultESI_SI_EEEEEEEPNSB_IJdlEEESM_lNS1_9__extrema9arg_min_fIdlNSA_4lessIdEEEEEEJSL_SN_lN3cub18CUB_300001_SM_100013GridEvenShareIlEENSV_9GridQueueIyEESS_EEEvDpT0_,"aw",@nobits
	.sectionflags	@""
	.align	16
	.zero		1024


//--------------------- .nv.shared._ZN6thrust24THRUST_300001_SM_1000_NS8cuda_cub4core6detail13_kernel_agentINS1_8__reduce11ReduceAgentINS0_12zip_iteratorIN4cuda3std3__45tupleIJNS0_6detail15normal_iteratorINS0_10device_ptrIdEEEENS0_17counting_iteratorIlNS0_11use_defaultESI_SI_EEEEEEEPNSB_IJdlEEESM_lNS1_9__extrema9arg_min_fIdlNSA_4lessIdEEEEEEJSL_SN_lSS_EEEvDpT0_ --------------------------
	.section	.nv.shared._ZN6thrust24THRUST_300001_SM_1000_NS8cuda_cub4core6detail13_kernel_agentINS1_8__reduce11ReduceAgentINS0_12zip_iteratorIN4cuda3std3__45tupleIJNS0_6detail15normal_iteratorINS0_10device_ptrIdEEEENS0_17counting_iteratorIlNS0_11use_defaultESI_SI_EEEEEEEPNSB_IJdlEEESM_lNS1_9__extrema9arg_min_fIdlNSA_4lessIdEEEEEEJSL_SN_lSS_EEEvDpT0_,"aw",@nobits
	.sectionflags	@""
	.align	16
	.zero		1024


//--------------------- .nv.shared._ZN6thrust24THRUST_300001_SM_1000_NS8cuda_cub4core6detail13_kernel_agentINS1_8__reduce11ReduceAgentIPN4cuda3std3__45tupleIJdlEEESC_SB_iNS1_9__extrema9arg_min_fIdlNS9_4lessIdEEEEEEJSC_SC_iSH_EEEvDpT0_ --------------------------
	.section	.nv.shared._ZN6thrust24THRUST_300001_SM_1000_NS8cuda_cub4core6detail13_kernel_agentINS1_8__reduce11ReduceAgentIPN4cuda3std3__45tupleIJdlEEESC_SB_iNS1_9__extrema9arg_min_fIdlNS9_4lessIdEEEEEEJSC_SC_iSH_EEEvDpT0_,"aw",@nobits
	.sectionflags	@""
	.align	16
	.zero		1024


//--------------------- .nv.shared._ZN6thrust24THRUST_300001_SM_1000_NS8cuda_cub4core6detail13_kernel_agentINS1_8__reduce10DrainAgentIiEEJN3cub18CUB_300001_SM_10009GridQueueIjEEiEEEvDpT0_ --------------------------
	.section	.nv.shared._ZN6thrust24THRUST_300001_SM_1000_NS8cuda_cub4core6detail13_kernel_agentINS1_8__reduce10DrainAgentIiEEJN3cub18CUB_300001_SM_10009GridQueueIjEEiEEEvDpT0_,"aw",@nobits
	.sectionflags	@""
	.align	16
	.zero		1024


//--------------------- .nv.shared._ZN6thrust24THRUST_300001_SM_1000_NS8cuda_cub4core6detail13_kernel_agentINS1_8__reduce11ReduceAgentINS0_12zip_iteratorIN4cuda3std3__45tupleIJNS0_6detail15normal_iteratorINS0_10device_ptrIdEEEENS0_17counting_iteratorIlNS0_11use_defaultESI_SI_EEEEEEEPNSB_IJdlEEESM_iNS1_9__extrema9arg_min_fIdlNSA_4lessIdEEEEEEJSL_SN_iN3cub18CUB_300001_SM_100013GridEvenShareIiEENSV_9GridQueueIjEESS_EEEvDpT0_ --------------------------
	.section	.nv.shared._ZN6thrust24THRUST_300001_SM_1000_NS8cuda_cub4core6detail13_kernel_agentINS1_8__reduce11ReduceAgentINS0_12zip_iteratorIN4cuda3std3__45tupleIJNS0_6detail15normal_iteratorINS0_10device_ptrIdEEEENS0_17counting_iteratorIlNS0_11use_defaultESI_SI_EEEEEEEPNSB_IJdlEEESM_iNS1_9__extrema9arg_min_fIdlNSA_4lessIdEEEEEEJSL_SN_iN3cub18CUB_300001_SM_100013GridEvenShareIiEENSV_9GridQueueIjEESS_EEEvDpT0_,"aw",@nobits
	.sectionflags	@""
	.align	16
	.zero		1024


//--------------------- .nv.shared._ZN6thrust24THRUST_300001_SM_1000_NS8cuda_cub4core6detail13_kernel_agentINS1_8__reduce11ReduceAgentINS0_12zip_iteratorIN4cuda3std3__45tupleIJNS0_6detail15normal_iteratorINS0_10device_ptrIdEEEENS0_17counting_iteratorIlNS0_11use_defaultESI_SI_EEEEEEEPNSB_IJdlEEESM_iNS1_9__extrema9arg_min_fIdlNSA_4lessIdEEEEEEJSL_SN_iSS_EEEvDpT0_ --------------------------
	.section	.nv.shared._ZN6thrust24THRUST_300001_SM_1000_NS8cuda_cub4core6detail13_kernel_agentINS1_8__reduce11ReduceAgentINS0_12zip_iteratorIN4cuda3std3__45tupleIJNS0_6detail15normal_iteratorINS0_10device_ptrIdEEEENS0_17counting_iteratorIlNS0_11use_defaultESI_SI_EEEEEEEPNSB_IJdlEEESM_iNS1_9__extrema9arg_min_fIdlNSA_4lessIdEEEEEEJSL_SN_iSS_EEEvDpT0_,"aw",@nobits
	.sectionflags	@""
	.align	16
	.zero		1024


//--------------------- .nv.shared._Z23updateObjectiveFunctionPdiiiiPj --------------------------
	.section	.nv.shared._Z23updateObjectiveFunctionPdiiiiPj,"aw",@nobits
	.sectionflags	@""
	.align	16
	.zero		1024


//--------------------- .nv.shared._Z20performRowOperationsPdiiii --------------------------
	.section	.nv.shared._Z20performRowOperationsPdiiii,"aw",@nobits
	.sectionflags	@""
	.align	16
	.zero		1024


//--------------------- .nv.shared._Z26updateAllColumnsInPivotRowPdiii --------------------------
	.section	.nv.shared._Z26updateAllColumnsInPivotRowPdiii,"aw",@nobits
	.sectionflags	@""
	.align	16
	.zero		1024


//--------------------- .nv.shared._Z9calcRatioPdS_Pjiii --------------------------
	.section	.nv.shared._Z9calcRatioPdS_Pjiii,"aw",@nobits
	.sectionflags	@""
	.align	16
	.zero		1024


//--------------------- .nv.shared._Z20initDoubleArrayToInfPdi --------------------------
	.section	.nv.shared._Z20initDoubleArrayToInfPdi,"aw",@nobits
	.sectionflags	@""
	.align	16
	.zero		1024


//--------------------- .nv.constant0._ZN3cub18CUB_300001_SM_10006detail11EmptyKernelIvEEvv --------------------------
	.section	.nv.constant0._ZN3cub18CUB_300001_SM_10006detail11EmptyKernelIvEEvv,"a",@progbits
	.sectionflags	@""
	.align	4
.nv.constant0._ZN3cub18CUB_300001_SM_10006detail11EmptyKernelIvEEvv:
	.zero		896


//--------------------- .nv.constant0._ZN6thrust24THRUST_300001_SM_1000_NS8cuda_cub4core6detail13_kernel_agentINS1_8__reduce11ReduceAgentIPN4cuda3std3__45tupleIJdlEEESC_SB_lNS1_9__extrema9arg_min_fIdlNS9_4lessIdEEEEEEJSC_SC_iSH_EEEvDpT0_ --------------------------
	.section	.nv.constant0._ZN6thrust24THRUST_300001_SM_1000_NS8cuda_cub4core6detail13_kernel_agentINS1_8__reduce11ReduceAgentIPN4cuda3std3__45tupleIJdlEEESC_SB_lNS1_9__extrema9arg_min_fIdlNS9_4lessIdEEEEEEJSC_SC_iSH_EEEvDpT0_,"a",@progbits
	.sectionflags	@""
	.align	4
.nv.constant0._ZN6thrust24THRUST_300001_SM_1000_NS8cuda_cub4core6detail13_kernel_agentINS1_8__reduce11ReduceAgentIPN4cuda3std3__45tupleIJdlEEESC_SB_lNS1_9__extrema9arg_min_fIdlNS9_4lessIdEEEEEEJSC_SC_iSH_EEEvDpT0_:
	.zero		917


//--------------------- .nv.constant0._ZN6thrust24THRUST_300001_SM_1000_NS8cuda_cub4core6detail13_kernel_agentINS1_8__reduce10DrainAgentIlEEJN3cub18CUB_300001_SM_10009GridQueueIyEElEEEvDpT0_ --------------------------
	.section	.nv.constant0._ZN6thrust24THRUST_300001_SM_1000_NS8cuda_cub4core6detail13_kernel_agentINS1_8__reduce10DrainAgentIlEEJN3cub18CUB_300001_SM_10009GridQueueIyEElEEEvDpT0_,"a",@progbits
	.sectionflags	@""
	.align	4
.nv.constant0._ZN6thrust24THRUST_300001_SM_1000_NS8cuda_cub4core6detail13_kernel_agentINS1_8__reduce10DrainAgentIlEEJN3cub18CUB_300001_SM_10009GridQueueIyEElEEEvDpT0_:
	.zero		912


//--------------------- .nv.constant0._ZN6thrust24THRUST_300001_SM_1000_NS8cuda_cub4core6detail13_kernel_agentINS1_8__reduce11ReduceAgentINS0_12zip_iteratorIN4cuda3std3__45tupleIJNS0_6detail15normal_iteratorINS0_10device_ptrIdEEEENS0_17counting_iteratorIlNS0_11use_defaultESI_SI_EEEEEEEPNSB_IJdlEEESM_lNS1_9__extrema9arg_min_fIdlNSA_4lessIdEEEEEEJSL_SN_lN3cub18CUB_300001_SM_100013GridEvenShareIlEENSV_9GridQueueIyEESS_EEEvDpT0_ --------------------------
	.section	.nv.constant0._ZN6thrust24THRUST_300001_SM_1000_NS8cuda_cub4core6detail13_kernel_agentINS1_8__reduce11ReduceAgentINS0_12zip_iteratorIN4cuda3std3__45tupleIJNS0_6detail15normal_iteratorINS0_10device_ptrIdEEEENS0_17counting_iteratorIlNS0_11use_defaultESI_SI_EEEEEEEPNSB_IJdlEEESM_lNS1_9__extrema9arg_min_fIdlNSA_4lessIdEEEEEEJSL_SN_lN3cub18CUB_300001_SM_100013GridEvenShareIlEENSV_9GridQueueIyEESS_EEEvDpT0_,"a",@progbits
	.sectionflags	@""
	.align	4
.nv.constant0._ZN6thrust24THRUST_300001_SM_1000_NS8cuda_cub4core6detail13_kernel_agentINS1_8__reduce11ReduceAgentINS0_12zip_iteratorIN4cuda3std3__45tupleIJNS0_6detail15normal_iteratorINS0_10device_ptrIdEEEENS0_17counting_iteratorIlNS0_11use_defaultESI_SI_EEEEEEEPNSB_IJdlEEESM_lNS1_9__extrema9arg_min_fIdlNSA_4lessIdEEEEEEJSL_SN_lN3cub18CUB_300001_SM_100013GridEvenShareIlEENSV_9GridQueueIyEESS_EEEvDpT0_:
	.zero		1009


//--------------------- .nv.constant0._ZN6thrust24THRUST_300001_SM_1000_NS8cuda_cub4core6detail13_kernel_agentINS1_8__reduce11ReduceAgentINS0_12zip_iteratorIN4cuda3std3__45tupleIJNS0_6detail15normal_iteratorINS0_10device_ptrIdEEEENS0_17counting_iteratorIlNS0_11use_defaultESI_SI_EEEEEEEPNSB_IJdlEEESM_lNS1_9__extrema9arg_min_fIdlNSA_4lessIdEEEEEEJSL_SN_lSS_EEEvDpT0_ --------------------------
	.section	.nv.constant0._ZN6thrust24THRUST_300001_SM_1000_NS8cuda_cub4core6detail13_kernel_agentINS1_8__reduce11ReduceAgentINS0_12zip_iteratorIN4cuda3std3__45tupleIJNS0_6detail15normal_iteratorINS0_10device_ptrIdEEEENS0_17counting_iteratorIlNS0_11use_defaultESI_SI_EEEEEEEPNSB_IJdlEEESM_lNS1_9__extrema9arg_min_fIdlNSA_4lessIdEEEEEEJSL_SN_lSS_EEEvDpT0_,"a",@progbits
	.sectionflags	@""
	.align	4
.nv.constant0._ZN6thrust24THRUST_300001_SM_1000_NS8cuda_cub4core6detail13_kernel_agentINS1_8__reduce11ReduceAgentINS0_12zip_iteratorIN4cuda3std3__45tupleIJNS0_6detail15normal_iteratorINS0_10device_ptrIdEEEENS0_17counting_iteratorIlNS0_11use_defaultESI_SI_EEEEEEEPNSB_IJdlEEESM_lNS1_9__extrema9arg_min_fIdlNSA_4lessIdEEEEEEJSL_SN_lSS_EEEvDpT0_:
	.zero		929


//--------------------- .nv.constant0._ZN6thrust24THRUST_300001_SM_1000_NS8cuda_cub4core6detail13_kernel_agentINS1_8__reduce11ReduceAgentIPN4cuda3std3__45tupleIJdlEEESC_SB_iNS1_9__extrema9arg_min_fIdlNS9_4lessIdEEEEEEJSC_SC_iSH_EEEvDpT0_ --------------------------
	.section	.nv.constant0._ZN6thrust24THRUST_300001_SM_1000_NS8cuda_cub4core6detail13_kernel_agentINS1_8__reduce11ReduceAgentIPN4cuda3std3__45tupleIJdlEEESC_SB_iNS1_9__extrema9arg_min_fIdlNS9_4lessIdEEEEEEJSC_SC_iSH_EEEvDpT0_,"a",@progbits
	.sectionflags	@""
	.align	4
.nv.constant0._ZN6thrust24THRUST_300001_SM_1000_NS8cuda_cub4core6detail13_kernel_agentINS1_8__reduce11ReduceAgentIPN4cuda3std3__45tupleIJdlEEESC_SB_iNS1_9__extrema9arg_min_fIdlNS9_4lessIdEEEEEEJSC_SC_iSH_EEEvDpT0_:
	.zero		917


//--------------------- .nv.constant0._ZN6thrust24THRUST_300001_SM_1000_NS8cuda_cub4core6detail13_kernel_agentINS1_8__reduce10DrainAgentIiEEJN3cub18CUB_300001_SM_10009GridQueueIjEEiEEEvDpT0_ --------------------------
	.section	.nv.constant0._ZN6thrust24THRUST_300001_SM_1000_NS8cuda_cub4core6detail13_kernel_agentINS1_8__reduce10DrainAgentIiEEJN3cub18CUB_300001_SM_10009GridQueueIjEEiEEEvDpT0_,"a",@progbits
	.sectionflags	@""
	.align	4
.nv.constant0._ZN6thrust24THRUST_300001_SM_1000_NS8cuda_cub4core6detail13_kernel_agentINS1_8__reduce10DrainAgentIiEEJN3cub18CUB_300001_SM_10009GridQueueIjEEiEEEvDpT0_:
	.zero		908


//--------------------- .nv.constant0._ZN6thrust24THRUST_300001_SM_1000_NS8cuda_cub4core6detail13_kernel_agentINS1_8__reduce11ReduceAgentINS0_12zip_iteratorIN4cuda3std3__45tupleIJNS0_6detail15normal_iteratorINS0_10device_ptrIdEEEENS0_17counting_iteratorIlNS0_11use_defaultESI_SI_EEEEEEEPNSB_IJdlEEESM_iNS1_9__extrema9arg_min_fIdlNSA_4lessIdEEEEEEJSL_SN_iN3cub18CUB_300001_SM_100013GridEvenShareIiEENSV_9GridQueueIjEESS_EEEvDpT0_ --------------------------
	.section	.nv.constant0._ZN6thrust24THRUST_300001_SM_1000_NS8cuda_cub4core6detail13_kernel_agentINS1_8__reduce11ReduceAgentINS0_12zip_iteratorIN4cuda3std3__45tupleIJNS0_6detail15normal_iteratorINS0_10device_ptrIdEEEENS0_17counting_iteratorIlNS0_11use_defaultESI_SI_EEEEEEEPNSB_IJdlEEESM_iNS1_9__extrema9arg_min_fIdlNSA_4lessIdEEEEEEJSL_SN_iN3cub18CUB_300001_SM_100013GridEvenShareIiEENSV_9GridQueueIjEESS_EEEvDpT0_,"a",@progbits
	.sectionflags	@""
	.align	4
.nv.constant0._ZN6thrust24THRUST_300001_SM_1000_NS8cuda_cub4core6detail13_kernel_agentINS1_8__reduce11ReduceAgentINS0_12zip_iteratorIN4cuda3std3__45tupleIJNS0_6detail15normal_iteratorINS0_10device_ptrIdEEEENS0_17counting_iteratorIlNS0_11use_defaultESI_SI_EEEEEEEPNSB_IJdlEEESM_iNS1_9__extrema9arg_min_fIdlNSA_4lessIdEEEEEEJSL_SN_iN3cub18CUB_300001_SM_100013GridEvenShareIiEENSV_9GridQueueIjEESS_EEEvDpT0_:
	.zero		977


//--------------------- .nv.constant0._ZN6thrust24THRUST_300001_SM_1000_NS8cuda_cub4core6detail13_kernel_agentINS1_8__reduce11ReduceAgentINS0_12zip_iteratorIN4cuda3std3__45tupleIJNS0_6detail15normal_iteratorINS0_10device_ptrIdEEEENS0_17counting_iteratorIlNS0_11use_defaultESI_SI_EEEEEEEPNSB_IJdlEEESM_iNS1_9__extrema9arg_min_fIdlNSA_4lessIdEEEEEEJSL_SN_iSS_EEEvDpT0_ --------------------------
	.section	.nv.constant0._ZN6thrust24THRUST_300001_SM_1000_NS8cuda_cub4core6detail13_kernel_agentINS1_8__reduce11ReduceAgentINS0_12zip_iteratorIN4cuda3std3__45tupleIJNS0_6detail15normal_iteratorINS0_10device_ptrIdEEEENS0_17counting_iteratorIlNS0_11use_defaultESI_SI_EEEEEEEPNSB_IJdlEEESM_iNS1_9__extrema9arg_min_fIdlNSA_4lessIdEEEEEEJSL_SN_iSS_EEEvDpT0_,"a",@progbits
	.sectionflags	@""
	.align	4
.nv.constant0._ZN6thrust24THRUST_300001_SM_1000_NS8cuda_cub4core6detail13_kernel_agentINS1_8__reduce11ReduceAgentINS0_12zip_iteratorIN4cuda3std3__45tupleIJNS0_6detail15normal_iteratorINS0_10device_ptrIdEEEENS0_17counting_iteratorIlNS0_11use_defaultESI_SI_EEEEEEEPNSB_IJdlEEESM_iNS1_9__extrema9arg_min_fIdlNSA_4lessIdEEEEEEJSL_SN_iSS_EEEvDpT0_:
	.zero		925


//--------------------- .nv.constant0._Z23updateObjectiveFunctionPdiiiiPj --------------------------
	.section	.nv.constant0._Z23updateObjectiveFunctionPdiiiiPj,"a",@progbits
	.sectionflags	@""
	.align	4
.nv.constant0._Z23updateObjectiveFunctionPdiiiiPj:
	.zero		928


//--------------------- .nv.constant0._Z20performRowOperationsPdiiii --------------------------
	.section	.nv.constant0._Z20performRowOperationsPdiiii,"a",@progbits
	.sectionflags	@""
	.align	4
.nv.constant0._Z20performRowOperationsPdiiii:
	.zero		920


//--------------------- .nv.constant0._Z26updateAllColumnsInPivotRowPdiii --------------------------
	.section	.nv.constant0._Z26updateAllColumnsInPivotRowPdiii,"a",@progbits
	.sectionflags	@""
	.align	4
.nv.constant0._Z26updateAllColumnsInPivotRowPdiii:
	.zero		916


//--------------------- .nv.constant0._Z9calcRatioPdS_Pjiii --------------------------
	.section	.nv.constant0._Z9calcRatioPdS_Pjiii,"a",@progbits
	.sectionflags	@""
	.align	4
.nv.constant0._Z9calcRatioPdS_Pjiii:
	.zero		932


//--------------------- .nv.constant0._Z20initDoubleArrayToInfPdi --------------------------
	.section	.nv.constant0._Z20initDoubleArrayToInfPdi,"a",@progbits
	.sectionflags	@""
	.align	4
.nv.constant0._Z20initDoubleArrayToInfPdi:
	.zero		908


//--------------------- SYMBOLS --------------------------

	.type		.nv.reservedSmem.offset0,@object
	.size		.nv.reservedSmem.offset0,0x4
	.type		.nv.reservedSmem.cap,@object
	.size		.nv.reservedSmem.cap,0x4
	.type		vprintf,@function
